	.target	sm_100a

	.elftype	@"ET_EXEC"


//--------------------- .note.nv.tkinfo           --------------------------
	.section	.note.nv.tkinfo,"",@"SHT_NOTE"
	.sectionflags	@"SHF_NOTE_NV_TKINFO"
	.tkinfo
        /*0018*/ 	.word	0x00000002
        /*0030*/ 	.string	""
        /*0030*/ 	.string	"ptxas"
        /*0030*/ 	.string	"Cuda compilation tools, release 13.0, V13.0.88"
        /*0030*/ 	.string	"Build cuda_13.0.r13.0/compiler.36424714_0"
        /*0030*/ 	.string	"-arch sm_100a -m 64 "



//--------------------- .note.nv.cuinfo           --------------------------
	.section	.note.nv.cuinfo,"",@"SHT_NOTE"
	.sectionflags	@"SHF_NOTE_NV_CUINFO"
        /*0018*/ 	.short	0x0002
        /*001a*/ 	.short	0x0064
        /*001c*/ 	.short	0x0082
	.zero		2


//--------------------- .nv.info                  --------------------------
	.section	.nv.info,"",@"SHT_CUDA_INFO"
	.align	4


	//----- nvinfo : EIATTR_REGCOUNT
	.align		4
        /*0000*/ 	.byte	0x04, 0x2f
        /*0002*/ 	.short	(.L_20 - .L_19)
	.align		4
.L_19:
        /*0004*/ 	.word	index@(_ZN7cutlass13device_kernelINS_4gemm6kernel13GemmUniversalIN4cute5tupleIJiiiiEEENS1_10collective13CollectiveMmaINS1_35MainloopSm100TmaUmmaWarpSpecializedILi11ELi2ELi2ENS5_IJNS4_1CILi2EEENSA_ILi1EEESC_EEEEENS5_IJNSA_ILi256EEESF_NSA_ILi64EEEEEENS_12float_e4m3_tENS5_IJlSC_lEEESI_SJ_NS4_8TiledMMAINS4_8MMA_AtomIJNS4_10MMA_TraitsINS4_25SM100_MMA_F8F6F4_2x1SM_SSEJSI_SI_fSF_SF_NS4_17integral_constantINS4_4UMMA5MajorELSQ_0EEESR_NSO_INSP_7ScaleInELSS_0EEEST_EEEEEENS4_6LayoutINS5_IJSC_SC_SC_EEENS5_IJNSA_ILi0EEESY_SY_EEEEENS5_IJNS4_10UnderscoreES11_S11_EEEEENS4_18SM100_TMA_2SM_LOADENS4_14ComposedLayoutINS4_7SwizzleILi2ELi4ELi3EEENS4_18smem_ptr_flag_bitsILi8EEENSW_INS5_IJNSA_ILi8EEESG_EEENS5_IJSG_SC_EEEEEEEvNS4_8identityES14_S1E_vS1F_EENS_8epilogue10collective18CollectiveEpilogueINS1H_23Sm100TmaWarpSpecializedILi4ELi2ELi64ELb0ELb0EEEJNS5_IJNSA_ILi128EEESF_SG_EEENS5_IJNSW_IS1M_SC_EENSW_ISG_SC_EEEEESI_SJ_SI_SJ_NS1H_6fusion15FusionCallbacksIS1L_NS1R_13LinCombEltActINS1H_6thread4SiLuESI_fSI_fLNS_15FloatRoundStyleE2EEES1N_S1Q_JEEENS4_5SM1004TMEM4LOAD26SM100_TMEM_LOAD_32dp32b64xENS4_13SM90_TMA_LOADES1E_NS4_39AutoVectorizingCopyWithAssumedAlignmentILi128EEENS4_14SM90_TMA_STOREES1E_S25_S25_EEEvvEEEEvNT_6ParamsE)
        /*0008*/ 	.word	0x000000ff


	//----- nvinfo : EIATTR_FRAME_SIZE
	.align		4
.L_20:
        /*000c*/ 	.byte	0x04, 0x11
        /*000e*/ 	.short	(.L_22 - .L_21)
	.align		4
.L_21:
        /*0010*/ 	.word	index@($__internal_3_$__cuda_sm20_rcp_rn_f32_slowpath)
        /*0014*/ 	.word	0x00000010


	//----- nvinfo : EIATTR_FRAME_SIZE
	.align		4
.L_22:
        /*0018*/ 	.byte	0x04, 0x11
        /*001a*/ 	.short	(.L_24 - .L_23)
	.align		4
.L_23:
        /*001c*/ 	.word	index@($__internal_2_$__cuda_sm10x_tcgen05_guardrail_trap_unallocated_columns_being_dealloced)
        /*0020*/ 	.word	0x00000010


	//----- nvinfo : EIATTR_FRAME_SIZE
	.align		4
.L_24:
        /*0024*/ 	.byte	0x04, 0x11
        /*0026*/ 	.short	(.L_26 - .L_25)
	.align		4
.L_25:
        /*0028*/ 	.word	index@($__internal_1_$__cuda_sm10x_tcgen05_guardrail_trap_phase_invalid_during_alloc)
        /*002c*/ 	.word	0x00000010


	//----- nvinfo : EIATTR_FRAME_SIZE
	.align		4
.L_26:
        /*0030*/ 	.byte	0x04, 0x11
        /*0032*/ 	.short	(.L_28 - .L_27)
	.align		4
.L_27:
        /*0034*/ 	.word	index@($__internal_0_$__cuda_sm10x_tcgen05_guardrail_trap_col_being_dealloced_not_returned_by_alloc)
        /*0038*/ 	.word	0x00000010


	//----- nvinfo : EIATTR_FRAME_SIZE
	.align		4
.L_28:
        /*003c*/ 	.byte	0x04, 0x11
        /*003e*/ 	.short	(.L_30 - .L_29)
	.align		4
.L_29:
        /*0040*/ 	.word	index@(_ZN7cutlass13device_kernelINS_4gemm6kernel13GemmUniversalIN4cute5tupleIJiiiiEEENS1_10collective13CollectiveMmaINS1_35MainloopSm100TmaUmmaWarpSpecializedILi11ELi2ELi2ENS5_IJNS4_1CILi2EEENSA_ILi1EEESC_EEEEENS5_IJNSA_ILi256EEESF_NSA_ILi64EEEEEENS_12float_e4m3_tENS5_IJlSC_lEEESI_SJ_NS4_8TiledMMAINS4_8MMA_AtomIJNS4_10MMA_TraitsINS4_25SM100_MMA_F8F6F4_2x1SM_SSEJSI_SI_fSF_SF_NS4_17integral_constantINS4_4UMMA5MajorELSQ_0EEESR_NSO_INSP_7ScaleInELSS_0EEEST_EEEEEENS4_6LayoutINS5_IJSC_SC_SC_EEENS5_IJNSA_ILi0EEESY_SY_EEEEENS5_IJNS4_10UnderscoreES11_S11_EEEEENS4_18SM100_TMA_2SM_LOADENS4_14ComposedLayoutINS4_7SwizzleILi2ELi4ELi3EEENS4_18smem_ptr_flag_bitsILi8EEENSW_INS5_IJNSA_ILi8EEESG_EEENS5_IJSG_SC_EEEEEEEvNS4_8identityES14_S1E_vS1F_EENS_8epilogue10collective18CollectiveEpilogueINS1H_23Sm100TmaWarpSpecializedILi4ELi2ELi64ELb0ELb0EEEJNS5_IJNSA_ILi128EEESF_SG_EEENS5_IJNSW_IS1M_SC_EENSW_ISG_SC_EEEEESI_SJ_SI_SJ_NS1H_6fusion15FusionCallbacksIS1L_NS1R_13LinCombEltActINS1H_6thread4SiLuESI_fSI_fLNS_15FloatRoundStyleE2EEES1N_S1Q_JEEENS4_5SM1004TMEM4LOAD26SM100_TMEM_LOAD_32dp32b64xENS4_13SM90_TMA_LOADES1E_NS4_39AutoVectorizingCopyWithAssumedAlignmentILi128EEENS4_14SM90_TMA_STOREES1E_S25_S25_EEEvvEEEEvNT_6ParamsE)
        /*0044*/ 	.word	0x00000010


	//----- nvinfo : EIATTR_MIN_STACK_SIZE
	.align		4
.L_30:
        /*0048*/ 	.byte	0x04, 0x12
        /*004a*/ 	.short	(.L_32 - .L_31)
	.align		4
.L_31:
        /*004c*/ 	.word	index@(_ZN7cutlass13device_kernelINS_4gemm6kernel13GemmUniversalIN4cute5tupleIJiiiiEEENS1_10collective13CollectiveMmaINS1_35MainloopSm100TmaUmmaWarpSpecializedILi11ELi2ELi2ENS5_IJNS4_1CILi2EEENSA_ILi1EEESC_EEEEENS5_IJNSA_ILi256EEESF_NSA_ILi64EEEEEENS_12float_e4m3_tENS5_IJlSC_lEEESI_SJ_NS4_8TiledMMAINS4_8MMA_AtomIJNS4_10MMA_TraitsINS4_25SM100_MMA_F8F6F4_2x1SM_SSEJSI_SI_fSF_SF_NS4_17integral_constantINS4_4UMMA5MajorELSQ_0EEESR_NSO_INSP_7ScaleInELSS_0EEEST_EEEEEENS4_6LayoutINS5_IJSC_SC_SC_EEENS5_IJNSA_ILi0EEESY_SY_EEEEENS5_IJNS4_10UnderscoreES11_S11_EEEEENS4_18SM100_TMA_2SM_LOADENS4_14ComposedLayoutINS4_7SwizzleILi2ELi4ELi3EEENS4_18smem_ptr_flag_bitsILi8EEENSW_INS5_IJNSA_ILi8EEESG_EEENS5_IJSG_SC_EEEEEEEvNS4_8identityES14_S1E_vS1F_EENS_8epilogue10collective18CollectiveEpilogueINS1H_23Sm100TmaWarpSpecializedILi4ELi2ELi64ELb0ELb0EEEJNS5_IJNSA_ILi128EEESF_SG_EEENS5_IJNSW_IS1M_SC_EENSW_ISG_SC_EEEEESI_SJ_SI_SJ_NS1H_6fusion15FusionCallbacksIS1L_NS1R_13LinCombEltActINS1H_6thread4SiLuESI_fSI_fLNS_15FloatRoundStyleE2EEES1N_S1Q_JEEENS4_5SM1004TMEM4LOAD26SM100_TMEM_LOAD_32dp32b64xENS4_13SM90_TMA_LOADES1E_NS4_39AutoVectorizingCopyWithAssumedAlignmentILi128EEENS4_14SM90_TMA_STOREES1E_S25_S25_EEEvvEEEEvNT_6ParamsE)
        /*0050*/ 	.word	0x00000010
.L_32:


//--------------------- .nv.compat                --------------------------
	.section	.nv.compat,"",@"SHT_CUDA_COMPAT_INFO"
	.align	4
        /*0000*/ 	.byte	0x02, 0x09, 0x01, 0x00, 0x02, 0x02, 0x02, 0x00, 0x02, 0x05, 0x05, 0x00, 0x03, 0x07, 0x01, 0x01
        /*0010*/ 	.byte	0x02, 0x03, 0x01, 0x00, 0x02, 0x06, 0x01, 0x00, 0x04, 0x0b, 0x08, 0x00, 0x09, 0x00, 0x00, 0x00
        /*0020*/ 	.byte	0x00, 0x00, 0x00, 0x00


//--------------------- .nv.info._ZN7cutlass13device_kernelINS_4gemm6kernel13GemmUniversalIN4cute5tupleIJiiiiEEENS1_10collective13CollectiveMmaINS1_35MainloopSm100TmaUmmaWarpSpecializedILi11ELi2ELi2ENS5_IJNS4_1CILi2EEENSA_ILi1EEESC_EEEEENS5_IJNSA_ILi256EEESF_NSA_ILi64EEEEEENS_12float_e4m3_tENS5_IJlSC_lEEESI_SJ_NS4_8TiledMMAINS4_8MMA_AtomIJNS4_10MMA_TraitsINS4_25SM100_MMA_F8F6F4_2x1SM_SSEJSI_SI_fSF_SF_NS4_17integral_constantINS4_4UMMA5MajorELSQ_0EEESR_NSO_INSP_7ScaleInELSS_0EEEST_EEEEEENS4_6LayoutINS5_IJSC_SC_SC_EEENS5_IJNSA_ILi0EEESY_SY_EEEEENS5_IJNS4_10UnderscoreES11_S11_EEEEENS4_18SM100_TMA_2SM_LOADENS4_14ComposedLayoutINS4_7SwizzleILi2ELi4ELi3EEENS4_18smem_ptr_flag_bitsILi8EEENSW_INS5_IJNSA_ILi8EEESG_EEENS5_IJSG_SC_EEEEEEEvNS4_8identityES14_S1E_vS1F_EENS_8epilogue10collective18CollectiveEpilogueINS1H_23Sm100TmaWarpSpecializedILi4ELi2ELi64ELb0ELb0EEEJNS5_IJNSA_ILi128EEESF_SG_EEENS5_IJNSW_IS1M_SC_EENSW_ISG_SC_EEEEESI_SJ_SI_SJ_NS1H_6fusion15FusionCallbacksIS1L_NS1R_13LinCombEltActINS1H_6thread4SiLuESI_fSI_fLNS_15FloatRoundStyleE2EEES1N_S1Q_JEEENS4_5SM1004TMEM4LOAD26SM100_TMEM_LOAD_32dp32b64xENS4_13SM90_TMA_LOADES1E_NS4_39AutoVectorizingCopyWithAssumedAlignmentILi128EEENS4_14SM90_TMA_STOREES1E_S25_S25_EEEvvEEEEvNT_6ParamsE --------------------------
	.section	.nv.info._ZN7cutlass13device_kernelINS_4gemm6kernel13GemmUniversalIN4cute5tupleIJiiiiEEENS1_10collective13CollectiveMmaINS1_35MainloopSm100TmaUmmaWarpSpecializedILi11ELi2ELi2ENS5_IJNS4_1CILi2EEENSA_ILi1EEESC_EEEEENS5_IJNSA_ILi256EEESF_NSA_ILi64EEEEEENS_12float_e4m3_tENS5_IJlSC_lEEESI_SJ_NS4_8TiledMMAINS4_8MMA_AtomIJNS4_10MMA_TraitsINS4_25SM100_MMA_F8F6F4_2x1SM_SSEJSI_SI_fSF_SF_NS4_17integral_constantINS4_4UMMA5MajorELSQ_0EEESR_NSO_INSP_7ScaleInELSS_0EEEST_EEEEEENS4_6LayoutINS5_IJSC_SC_SC_EEENS5_IJNSA_ILi0EEESY_SY_EEEEENS5_IJNS4_10UnderscoreES11_S11_EEEEENS4_18SM100_TMA_2SM_LOADENS4_14ComposedLayoutINS4_7SwizzleILi2ELi4ELi3EEENS4_18smem_ptr_flag_bitsILi8EEENSW_INS5_IJNSA_ILi8EEESG_EEENS5_IJSG_SC_EEEEEEEvNS4_8identityES14_S1E_vS1F_EENS_8epilogue10collective18CollectiveEpilogueINS1H_23Sm100TmaWarpSpecializedILi4ELi2ELi64ELb0ELb0EEEJNS5_IJNSA_ILi128EEESF_SG_EEENS5_IJNSW_IS1M_SC_EENSW_ISG_SC_EEEEESI_SJ_SI_SJ_NS1H_6fusion15FusionCallbacksIS1L_NS1R_13LinCombEltActINS1H_6thread4SiLuESI_fSI_fLNS_15FloatRoundStyleE2EEES1N_S1Q_JEEENS4_5SM1004TMEM4LOAD26SM100_TMEM_LOAD_32dp32b64xENS4_13SM90_TMA_LOADES1E_NS4_39AutoVectorizingCopyWithAssumedAlignmentILi128EEENS4_14SM90_TMA_STOREES1E_S25_S25_EEEvvEEEEvNT_6ParamsE,"",@"SHT_CUDA_INFO"
	.sectionflags	@""
	.align	4


	//----- nvinfo : EIATTR_CUDA_API_VERSION
	.align		4
        /*0000*/ 	.byte	0x04, 0x37
        /*0002*/ 	.short	(.L_34 - .L_33)
.L_33:
        /*0004*/ 	.word	0x00000082


	//----- nvinfo : EIATTR_KPARAM_INFO
	.align		4
.L_34:
        /*0008*/ 	.byte	0x04, 0x17
        /*000a*/ 	.short	(.L_36 - .L_35)
.L_35:
        /*000c*/ 	.word	0x00000000
        /*0010*/ 	.short	0x0000
        /*0012*/ 	.short	0x0000
        /*0014*/ 	.byte	0x00, 0xf0, 0x01, 0x20


	//----- nvinfo : EIATTR_AT_ENTRY_FRAGMENTS
	.align		4
.L_36:
        /*0018*/ 	.byte	0x04, 0x4f
        /*001a*/ 	.short	(.L_38 - .L_37)


	//   ....[0]....
.L_37:
        /*001c*/ 	.word	0x00000007


	//----- nvinfo : EIATTR_RESERVED_SMEM_USED
	.align		4
.L_38:
        /*0020*/ 	.byte	0x01, 0x41
	.zero		2


	//----- nvinfo : EIATTR_SPARSE_MMA_MASK
	.align		4
        /*0024*/ 	.byte	0x03, 0x50
        /*0026*/ 	.short	0x0000


	//----- nvinfo : EIATTR_TCGEN05_2CTA_USED
	.align		4
        /*0028*/ 	.byte	0x01, 0x52
	.zero		2


	//----- nvinfo : EIATTR_MAXREG_COUNT
	.align		4
        /*002c*/ 	.byte	0x03, 0x1b
        /*002e*/ 	.short	0x00ff


	//----- nvinfo : EIATTR_NUM_BARRIERS
	.align		4
        /*0030*/ 	.byte	0x02, 0x4c
        /*0032*/ 	.byte	0x07
	.zero		1


	//----- nvinfo : EIATTR_EXTERNS
	.align		4
        /*0034*/ 	.byte	0x04, 0x0f
        /*0036*/ 	.short	(.L_40 - .L_39)


	//   ....[0]....
	.align		4
.L_39:
        /*0038*/ 	.word	index@(__assertfail)


	//----- nvinfo : EIATTR_ANNOTATIONS
	.align		4
.L_40:
        /*003c*/ 	.byte	0x04, 0x55
        /*003e*/ 	.short	(.L_42 - .L_41)


	//   ....[0]....
.L_41:
        /*0040*/ 	.word	0x00000001
        /*0044*/ 	.byte	0x20, 0x57, 0x00, 0x00, 0x01, 0x00, 0x00, 0x00, 0x30, 0x57, 0x00, 0x00, 0x01, 0x00, 0x00, 0x00
        /*0054*/ 	.byte	0xe0, 0xe1, 0x00, 0x00, 0x01, 0x00, 0x00, 0x00, 0xf0, 0xe1, 0x00, 0x00


	//----- nvinfo : EIATTR_MERCURY_ISA_VERSION
	.align		4
.L_42:
        /*0060*/ 	.byte	0x03, 0x5f
        /*0062*/ 	.short	0x0101


	//----- nvinfo : EIATTR_INT_WARP_WIDE_INSTR_OFFSETS
	.align		4
        /*0064*/ 	.byte	0x04, 0x31
        /*0066*/ 	.short	(.L_44 - .L_43)


	//   ....[0]....
.L_43:
        /*0068*/ 	.word	0x00000dc0


	//   ....[1]....
        /*006c*/ 	.word	0x00000e60


	//   ....[2]....
        /*0070*/ 	.word	0x00004310


	//   ....[3]....
        /*0074*/ 	.word	0x00004340


	//   ....[4]....
        /*0078*/ 	.word	0x00004390


	//   ....[5]....
        /*007c*/ 	.word	0x00004ea0


	//   ....[6]....
        /*0080*/ 	.word	0x00004f20


	//   ....[7]....
        /*0084*/ 	.word	0x00004f80


	//   ....[8]....
        /*0088*/ 	.word	0x00005010


	//   ....[9]....
        /*008c*/ 	.word	0x00005090


	//   ....[10]....
        /*0090*/ 	.word	0x00005130


	//   ....[11]....
        /*0094*/ 	.word	0x000051c0


	//   ....[12]....
        /*0098*/ 	.word	0x000052b0


	//----- nvinfo : EIATTR_COOP_GROUP_MASK_REGIDS
	.align		4
.L_44:
        /*009c*/ 	.byte	0x04, 0x29
        /*009e*/ 	.short	(.L_46 - .L_45)


	//   ....[0]....
.L_45:
        /*00a0*/ 	.word	0xffffffff


	//   ....[1]....
        /*00a4*/ 	.word	0xffffffff


	//   ....[2]....
        /*00a8*/ 	.word	0xffffffff


	//   ....[3]....
        /*00ac*/ 	.word	0xffffffff


	//   ....[4]....
        /*00b0*/ 	.word	0xffffffff


	//   ....[5]....
        /*00b4*/ 	.word	0xffffffff


	//   ....[6]....
        /*00b8*/ 	.word	0xffffffff


	//   ....[7]....
        /*00bc*/ 	.word	0xffffffff


	//   ....[8]....
        /*00c0*/ 	.word	0xffffffff


	//   ....[9]....
        /*00c4*/ 	.word	0xffffffff


	//   ....[10]....
        /*00c8*/ 	.word	0xffffffff


	//   ....[11]....
        /*00cc*/ 	.word	0xffffffff


	//   ....[12]....
        /*00d0*/ 	.word	0xffffffff


	//   ....[13]....
        /*00d4*/ 	.word	0xffffffff


	//----- nvinfo : EIATTR_COOP_GROUP_INSTR_OFFSETS
	.align		4
.L_46:
        /*00d8*/ 	.byte	0x04, 0x28
        /*00da*/ 	.short	(.L_48 - .L_47)


	//   ....[0]....
.L_47:
        /*00dc*/ 	.word	0x000000d0


	//   ....[1]....
        /*00e0*/ 	.word	0x000004e0


	//   ....[2]....
        /*00e4*/ 	.word	0x00000770


	//   ....[3]....
        /*00e8*/ 	.word	0x00000900


	//   ....[4]....
        /*00ec*/ 	.word	0x000009f0


	//   ....[5]....
        /*00f0*/ 	.word	0x00000b50


	//   ....[6]....
        /*00f4*/ 	.word	0x00000ca0


	//   ....[7]....
        /*00f8*/ 	.word	0x00000ee0


	//   ....[8]....
        /*00fc*/ 	.word	0x000020c0


	//   ....[9]....
        /*0100*/ 	.word	0x000032f0


	//   ....[10]....
        /*0104*/ 	.word	0x000037c0


	//   ....[11]....
        /*0108*/ 	.word	0x000037f0


	//   ....[12]....
        /*010c*/ 	.word	0x00004230


	//   ....[13]....
        /*0110*/ 	.word	0x00004430


	//----- nvinfo : EIATTR_VRC_CTA_INIT_COUNT
	.align		4
.L_48:
        /*0114*/ 	.byte	0x02, 0x4a
        /*0116*/ 	.byte	0x80
	.zero		1


	//----- nvinfo : EIATTR_SYSCALL_OFFSETS
	.align		4
        /*0118*/ 	.byte	0x04, 0x46
        /*011a*/ 	.short	(.L_50 - .L_49)


	//   ....[0]....
.L_49:
        /*011c*/ 	.word	0x00005d50


	//   ....[1]....
        /*0120*/ 	.word	0x00005e70


	//   ....[2]....
        /*0124*/ 	.word	0x00006900


	//----- nvinfo : EIATTR_MBARRIER_INSTR_OFFSETS
	.align		4
.L_50:
        /*0128*/ 	.byte	0x04, 0x39
        /*012a*/ 	.short	(.L_52 - .L_51)


	//   ....[0]....
.L_51:
        /*012c*/ 	.word	0x000005f0
        /*0130*/ 	.word	0x000000ff
        /*0134*/ 	.word	0x00000000
        /*0138*/ 	.short	0x0100
        /*013a*/ 	.byte	0x05
	.zero		1


	//   ....[1]....
        /*013c*/ 	.word	0x00000600
        /*0140*/ 	.word	0x000000ff
        /*0144*/ 	.word	0x00000058
        /*0148*/ 	.short	0x0100
        /*014a*/ 	.byte	0x05
	.zero		1


	//   ....[2]....
        /*014c*/ 	.word	0x00000610
        /*0150*/ 	.word	0x000000ff
        /*0154*/ 	.word	0x00000008
        /*0158*/ 	.short	0x0100
        /*015a*/ 	.byte	0x05
	.zero		1


	//   ....[3]....
        /*015c*/ 	.word	0x00000620
        /*0160*/ 	.word	0x000000ff
        /*0164*/ 	.word	0x00000060
        /*0168*/ 	.short	0x0100
        /*016a*/ 	.byte	0x05
	.zero		1


	//   ....[4]....
        /*016c*/ 	.word	0x00000630
        /*0170*/ 	.word	0x000000ff
        /*0174*/ 	.word	0x00000010
        /*0178*/ 	.short	0x0100
        /*017a*/ 	.byte	0x05
	.zero		1


	//   ....[5]....
        /*017c*/ 	.word	0x00000640
        /*0180*/ 	.word	0x000000ff
        /*0184*/ 	.word	0x00000068
        /*0188*/ 	.short	0x0100
        /*018a*/ 	.byte	0x05
	.zero		1


	//   ....[6]....
        /*018c*/ 	.word	0x00000650
        /*0190*/ 	.word	0x000000ff
        /*0194*/ 	.word	0x00000018
        /*0198*/ 	.short	0x0100
        /*019a*/ 	.byte	0x05
	.zero		1


	//   ....[7]....
        /*019c*/ 	.word	0x00000660
        /*01a0*/ 	.word	0x000000ff
        /*01a4*/ 	.word	0x00000070
        /*01a8*/ 	.short	0x0100
        /*01aa*/ 	.byte	0x05
	.zero		1


	//   ....[8]....
        /*01ac*/ 	.word	0x00000670
        /*01b0*/ 	.word	0x000000ff
        /*01b4*/ 	.word	0x00000020
        /*01b8*/ 	.short	0x0100
        /*01ba*/ 	.byte	0x05
	.zero		1


	//   ....[9]....
        /*01bc*/ 	.word	0x00000680
        /*01c0*/ 	.word	0x000000ff
        /*01c4*/ 	.word	0x00000078
        /*01c8*/ 	.short	0x0100
        /*01ca*/ 	.byte	0x05
	.zero		1


	//   ....[10]....
        /*01cc*/ 	.word	0x00000690
        /*01d0*/ 	.word	0x000000ff
        /*01d4*/ 	.word	0x00000028
        /*01d8*/ 	.short	0x0100
        /*01da*/ 	.byte	0x05
	.zero		1


	//   ....[11]....
        /*01dc*/ 	.word	0x000006a0
        /*01e0*/ 	.word	0x000000ff
        /*01e4*/ 	.word	0x00000080
        /*01e8*/ 	.short	0x0100
        /*01ea*/ 	.byte	0x05
	.zero		1


	//   ....[12]....
        /*01ec*/ 	.word	0x000006b0
        /*01f0*/ 	.word	0x000000ff
        /*01f4*/ 	.word	0x00000030
        /*01f8*/ 	.short	0x0100
        /*01fa*/ 	.byte	0x05
	.zero		1


	//   ....[13]....
        /*01fc*/ 	.word	0x000006c0
        /*0200*/ 	.word	0x000000ff
        /*0204*/ 	.word	0x00000088
        /*0208*/ 	.short	0x0100
        /*020a*/ 	.byte	0x05
	.zero		1


	//   ....[14]....
        /*020c*/ 	.word	0x000006d0
        /*0210*/ 	.word	0x000000ff
        /*0214*/ 	.word	0x00000038
        /*0218*/ 	.short	0x0100
        /*021a*/ 	.byte	0x05
	.zero		1


	//   ....[15]....
        /*021c*/ 	.word	0x000006e0
        /*0220*/ 	.word	0x000000ff
        /*0224*/ 	.word	0x00000090
        /*0228*/ 	.short	0x0100
        /*022a*/ 	.byte	0x05
	.zero		1


	//   ....[16]....
        /*022c*/ 	.word	0x000006f0
        /*0230*/ 	.word	0x000000ff
        /*0234*/ 	.word	0x00000040
        /*0238*/ 	.short	0x0100
        /*023a*/ 	.byte	0x05
	.zero		1


	//   ....[17]....
        /*023c*/ 	.word	0x00000700
        /*0240*/ 	.word	0x000000ff
        /*0244*/ 	.word	0x00000098
        /*0248*/ 	.short	0x0100
        /*024a*/ 	.byte	0x05
	.zero		1


	//   ....[18]....
        /*024c*/ 	.word	0x00000710
        /*0250*/ 	.word	0x000000ff
        /*0254*/ 	.word	0x00000048
        /*0258*/ 	.short	0x0100
        /*025a*/ 	.byte	0x05
	.zero		1


	//   ....[19]....
        /*025c*/ 	.word	0x00000720
        /*0260*/ 	.word	0x000000ff
        /*0264*/ 	.word	0x000000a0
        /*0268*/ 	.short	0x0100
        /*026a*/ 	.byte	0x05
	.zero		1


	//   ....[20]....
        /*026c*/ 	.word	0x00000730
        /*0270*/ 	.word	0x000000ff
        /*0274*/ 	.word	0x00000050
        /*0278*/ 	.short	0x0100
        /*027a*/ 	.byte	0x05
	.zero		1


	//   ....[21]....
        /*027c*/ 	.word	0x00000740
        /*0280*/ 	.word	0x000000ff
        /*0284*/ 	.word	0x000000a8
        /*0288*/ 	.short	0x0100
        /*028a*/ 	.byte	0x05
	.zero		1


	//   ....[22]....
        /*028c*/ 	.word	0x00000870
        /*0290*/ 	.word	0x000000ff
        /*0294*/ 	.word	0x000000b0
        /*0298*/ 	.short	0x0100
        /*029a*/ 	.byte	0x06
	.zero		1


	//   ....[23]....
        /*029c*/ 	.word	0x00000880
        /*02a0*/ 	.word	0x000000ff
        /*02a4*/ 	.word	0x000000d0
        /*02a8*/ 	.short	0x0100
        /*02aa*/ 	.byte	0x06
	.zero		1


	//   ....[24]....
        /*02ac*/ 	.word	0x00000890
        /*02b0*/ 	.word	0x000000ff
        /*02b4*/ 	.word	0x000000b8
        /*02b8*/ 	.short	0x0100
        /*02ba*/ 	.byte	0x06
	.zero		1


	//   ....[25]....
        /*02bc*/ 	.word	0x000008a0
        /*02c0*/ 	.word	0x000000ff
        /*02c4*/ 	.word	0x000000d8
        /*02c8*/ 	.short	0x0100
        /*02ca*/ 	.byte	0x06
	.zero		1


	//   ....[26]....
        /*02cc*/ 	.word	0x000008b0
        /*02d0*/ 	.word	0x000000ff
        /*02d4*/ 	.word	0x000000c0
        /*02d8*/ 	.short	0x0100
        /*02da*/ 	.byte	0x06
	.zero		1


	//   ....[27]....
        /*02dc*/ 	.word	0x000008c0
        /*02e0*/ 	.word	0x000000ff
        /*02e4*/ 	.word	0x000000e0
        /*02e8*/ 	.short	0x0100
        /*02ea*/ 	.byte	0x06
	.zero		1


	//   ....[28]....
        /*02ec*/ 	.word	0x000008d0
        /*02f0*/ 	.word	0x000000ff
        /*02f4*/ 	.word	0x000000c8
        /*02f8*/ 	.short	0x0100
        /*02fa*/ 	.byte	0x06
	.zero		1


	//   ....[29]....
        /*02fc*/ 	.word	0x000008e0
        /*0300*/ 	.word	0x000000ff
        /*0304*/ 	.word	0x000000e8
        /*0308*/ 	.short	0x0100
        /*030a*/ 	.byte	0x06
	.zero		1


	//   ....[30]....
        /*030c*/ 	.word	0x000009c0
        /*0310*/ 	.word	0x000000ff
        /*0314*/ 	.word	0x000000f0
        /*0318*/ 	.short	0x0100
        /*031a*/ 	.byte	0x05
	.zero		1


	//   ....[31]....
        /*031c*/ 	.word	0x000009d0
        /*0320*/ 	.word	0x000000ff
        /*0324*/ 	.word	0x000000f8
        /*0328*/ 	.short	0x0100
        /*032a*/ 	.byte	0x05
	.zero		1


	//   ....[32]....
        /*032c*/ 	.word	0x00000b00
        /*0330*/ 	.word	0x000000ff
        /*0334*/ 	.word	0x00000100
        /*0338*/ 	.short	0x0100
        /*033a*/ 	.byte	0x05
	.zero		1


	//   ....[33]....
        /*033c*/ 	.word	0x00000b10
        /*0340*/ 	.word	0x000000ff
        /*0344*/ 	.word	0x00000110
        /*0348*/ 	.short	0x0100
        /*034a*/ 	.byte	0x05
	.zero		1


	//   ....[34]....
        /*034c*/ 	.word	0x00000b20
        /*0350*/ 	.word	0x000000ff
        /*0354*/ 	.word	0x00000108
        /*0358*/ 	.short	0x0100
        /*035a*/ 	.byte	0x05
	.zero		1


	//   ....[35]....
        /*035c*/ 	.word	0x00000b30
        /*0360*/ 	.word	0x000000ff
        /*0364*/ 	.word	0x00000118
        /*0368*/ 	.short	0x0100
        /*036a*/ 	.byte	0x05
	.zero		1


	//   ....[36]....
        /*036c*/ 	.word	0x00000c50
        /*0370*/ 	.word	0x000000ff
        /*0374*/ 	.word	0x00000120
        /*0378*/ 	.short	0x0100
        /*037a*/ 	.byte	0x06
	.zero		1


	//   ....[37]....
        /*037c*/ 	.word	0x00000c60
        /*0380*/ 	.word	0x000000ff
        /*0384*/ 	.word	0x00000130
        /*0388*/ 	.short	0x0100
        /*038a*/ 	.byte	0x06
	.zero		1


	//   ....[38]....
        /*038c*/ 	.word	0x00000c70
        /*0390*/ 	.word	0x000000ff
        /*0394*/ 	.word	0x00000128
        /*0398*/ 	.short	0x0100
        /*039a*/ 	.byte	0x06
	.zero		1


	//   ....[39]....
        /*039c*/ 	.word	0x00000c80
        /*03a0*/ 	.word	0x000000ff
        /*03a4*/ 	.word	0x00000138
        /*03a8*/ 	.short	0x0100
        /*03aa*/ 	.byte	0x06
	.zero		1


	//   ....[40]....
        /*03ac*/ 	.word	0x00000d70
        /*03b0*/ 	.word	0x000000ff
        /*03b4*/ 	.word	0x00000140
        /*03b8*/ 	.short	0x0100
        /*03ba*/ 	.byte	0x05
	.zero		1


	//   ....[41]....
        /*03bc*/ 	.word	0x00000d80
        /*03c0*/ 	.word	0x000000ff
        /*03c4*/ 	.word	0x00000150
        /*03c8*/ 	.short	0x0100
        /*03ca*/ 	.byte	0x05
	.zero		1


	//   ....[42]....
        /*03cc*/ 	.word	0x00000d90
        /*03d0*/ 	.word	0x000000ff
        /*03d4*/ 	.word	0x00000148
        /*03d8*/ 	.short	0x0100
        /*03da*/ 	.byte	0x05
	.zero		1


	//   ....[43]....
        /*03dc*/ 	.word	0x00000da0
        /*03e0*/ 	.word	0x000000ff
        /*03e4*/ 	.word	0x00000158
        /*03e8*/ 	.short	0x0100
        /*03ea*/ 	.byte	0x05
	.zero		1


	//   ....[44]....
        /*03ec*/ 	.word	0x00000ea0
        /*03f0*/ 	.word	0x000000ff
        /*03f4*/ 	.word	0x00000160
        /*03f8*/ 	.short	0x0100
        /*03fa*/ 	.byte	0x04
	.zero		1


	//   ....[45]....
        /*03fc*/ 	.word	0x00001920
        /*0400*/ 	.word	0x00000002
        /*0404*/ 	.word	0x00000150
        /*0408*/ 	.short	0x010a
        /*040a*/ 	.byte	0xff
	.zero		1


	//   ....[46]....
        /*040c*/ 	.word	0x00001940
        /*0410*/ 	.word	0x00000002
        /*0414*/ 	.word	0x00000140
        /*0418*/ 	.short	0x0101
        /*041a*/ 	.byte	0xff
	.zero		1


	//   ....[47]....
        /*041c*/ 	.word	0x00001a30
        /*0420*/ 	.word	0x000000ff
        /*0424*/ 	.word	0x00000058
        /*0428*/ 	.short	0x010a
        /*042a*/ 	.byte	0x04
	.zero		1


	//   ....[48]....
        /*042c*/ 	.word	0x00001ad0
        /*0430*/ 	.word	0x000000ff
        /*0434*/ 	.word	0x00000058
        /*0438*/ 	.short	0x010a
        /*043a*/ 	.byte	0x21
	.zero		1


	//   ....[49]....
        /*043c*/ 	.word	0x00001c80
        /*0440*/ 	.word	0x000000ff
        /*0444*/ 	.word	0x00000058
        /*0448*/ 	.short	0x010a
        /*044a*/ 	.byte	0x04
	.zero		1


	//   ....[50]....
        /*044c*/ 	.word	0x00001d90
        /*0450*/ 	.word	0x000000ff
        /*0454*/ 	.word	0x000000f8
        /*0458*/ 	.short	0x0101
        /*045a*/ 	.byte	0x18
	.zero		1


	//   ....[51]....
        /*045c*/ 	.word	0x00001da0
        /*0460*/ 	.word	0x000000ff
        /*0464*/ 	.word	0x00000058
        /*0468*/ 	.short	0x010a
        /*046a*/ 	.byte	0x05
	.zero		1


	//   ....[52]....
        /*046c*/ 	.word	0x00001e20
        /*0470*/ 	.word	0x000000ff
        /*0474*/ 	.word	0x00000058
        /*0478*/ 	.short	0x010a
        /*047a*/ 	.byte	0x11
	.zero		1


	//   ....[53]....
        /*047c*/ 	.word	0x00001fb0
        /*0480*/ 	.word	0x000000ff
        /*0484*/ 	.word	0x00000058
        /*0488*/ 	.short	0x010a
        /*048a*/ 	.byte	0x06
	.zero		1


	//   ....[54]....
        /*048c*/ 	.word	0x000020f0
        /*0490*/ 	.word	0x00000003
        /*0494*/ 	.word	0x00000100
        /*0498*/ 	.short	0x010a
        /*049a*/ 	.byte	0xff
	.zero		1


	//   ....[55]....
        /*049c*/ 	.word	0x000021b0
        /*04a0*/ 	.word	0x00000003
        /*04a4*/ 	.word	0x00000000
        /*04a8*/ 	.short	0x0101
        /*04aa*/ 	.byte	0xff
	.zero		1


	//   ....[56]....
        /*04ac*/ 	.word	0x00002760
        /*04b0*/ 	.word	0x000000ff
        /*04b4*/ 	.word	0x00000000
        /*04b8*/ 	.short	0x010a
        /*04ba*/ 	.byte	0x04
	.zero		1


	//   ....[57]....
        /*04bc*/ 	.word	0x000027f0
        /*04c0*/ 	.word	0x000000ff
        /*04c4*/ 	.word	0x00000000
        /*04c8*/ 	.short	0x010a
        /*04ca*/ 	.byte	0x04
	.zero		1


	//   ....[58]....
        /*04cc*/ 	.word	0x00002880
        /*04d0*/ 	.word	0x000000ff
        /*04d4*/ 	.word	0x00000000
        /*04d8*/ 	.short	0x010a
        /*04da*/ 	.byte	0x04
	.zero		1


	//   ....[59]....
        /*04dc*/ 	.word	0x00002910
        /*04e0*/ 	.word	0x000000ff
        /*04e4*/ 	.word	0x00000000
        /*04e8*/ 	.short	0x010a
        /*04ea*/ 	.byte	0x04
	.zero		1


	//   ....[60]....
        /*04ec*/ 	.word	0x000029a0
        /*04f0*/ 	.word	0x000000ff
        /*04f4*/ 	.word	0x00000000
        /*04f8*/ 	.short	0x010a
        /*04fa*/ 	.byte	0x04
	.zero		1


	//   ....[61]....
        /*04fc*/ 	.word	0x00002a30
        /*0500*/ 	.word	0x000000ff
        /*0504*/ 	.word	0x00000000
        /*0508*/ 	.short	0x010a
        /*050a*/ 	.byte	0x04
	.zero		1


	//   ....[62]....
        /*050c*/ 	.word	0x00002ac0
        /*0510*/ 	.word	0x000000ff
        /*0514*/ 	.word	0x00000000
        /*0518*/ 	.short	0x010a
        /*051a*/ 	.byte	0x04
	.zero		1


	//   ....[63]....
        /*051c*/ 	.word	0x00002b50
        /*0520*/ 	.word	0x000000ff
        /*0524*/ 	.word	0x00000000
        /*0528*/ 	.short	0x010a
        /*052a*/ 	.byte	0x04
	.zero		1


	//   ....[64]....
        /*052c*/ 	.word	0x00002be0
        /*0530*/ 	.word	0x000000ff
        /*0534*/ 	.word	0x00000000
        /*0538*/ 	.short	0x010a
        /*053a*/ 	.byte	0x04
	.zero		1


	//   ....[65]....
        /*053c*/ 	.word	0x00002c70
        /*0540*/ 	.word	0x000000ff
        /*0544*/ 	.word	0x00000000
        /*0548*/ 	.short	0x010a
        /*054a*/ 	.byte	0x04
	.zero		1


	//   ....[66]....
        /*054c*/ 	.word	0x00002d10
        /*0550*/ 	.word	0x00000000
        /*0554*/ 	.word	0x00000000
        /*0558*/ 	.short	0x010a
        /*055a*/ 	.byte	0xff
	.zero		1


	//   ....[67]....
        /*055c*/ 	.word	0x00002e50
        /*0560*/ 	.word	0x00000000
        /*0564*/ 	.word	0x00000140
        /*0568*/ 	.short	0x010a
        /*056a*/ 	.byte	0xff
	.zero		1


	//   ....[68]....
        /*056c*/ 	.word	0x00002ec0
        /*0570*/ 	.word	0x00000000
        /*0574*/ 	.word	0x00000000
        /*0578*/ 	.short	0x0101
        /*057a*/ 	.byte	0xff
	.zero		1


	//   ....[69]....
        /*057c*/ 	.word	0x00002ed0
        /*0580*/ 	.word	0x000000ff
        /*0584*/ 	.word	0x00000110
        /*0588*/ 	.short	0x010a
        /*058a*/ 	.byte	0x05
	.zero		1


	//   ....[70]....
        /*058c*/ 	.word	0x00002ff0
        /*0590*/ 	.word	0x00000000
        /*0594*/ 	.word	0x00000100
        /*0598*/ 	.short	0x010a
        /*059a*/ 	.byte	0xff
	.zero		1


	//   ....[71]....
        /*059c*/ 	.word	0x000030e0
        /*05a0*/ 	.word	0x00000000
        /*05a4*/ 	.word	0x00000000
        /*05a8*/ 	.short	0x0101
        /*05aa*/ 	.byte	0xff
	.zero		1


	//   ....[72]....
        /*05ac*/ 	.word	0x00003190
        /*05b0*/ 	.word	0x000000ff
        /*05b4*/ 	.word	0x00000110
        /*05b8*/ 	.short	0x0106
        /*05ba*/ 	.byte	0x05
	.zero		1


	//   ....[73]....
        /*05bc*/ 	.word	0x000031b0
        /*05c0*/ 	.word	0x000000ff
        /*05c4*/ 	.word	0x00000110
        /*05c8*/ 	.short	0x010a
        /*05ca*/ 	.byte	0x05
	.zero		1


	//   ....[74]....
        /*05cc*/ 	.word	0x00003240
        /*05d0*/ 	.word	0x000000ff
        /*05d4*/ 	.word	0x00000110
        /*05d8*/ 	.short	0x0106
        /*05da*/ 	.byte	0x04
	.zero		1


	//   ....[75]....
        /*05dc*/ 	.word	0x00003280
        /*05e0*/ 	.word	0x00000000
        /*05e4*/ 	.word	0x00000110
        /*05e8*/ 	.short	0x010a
        /*05ea*/ 	.byte	0xff
	.zero		1


	//   ....[76]....
        /*05ec*/ 	.word	0x000034c0
        /*05f0*/ 	.word	0x000000ff
        /*05f4*/ 	.word	0x00000008
        /*05f8*/ 	.short	0x010a
        /*05fa*/ 	.byte	0x04
	.zero		1


	//   ....[77]....
        /*05fc*/ 	.word	0x000034e0
        /*0600*/ 	.word	0x000000ff
        /*0604*/ 	.word	0x00000008
        /*0608*/ 	.short	0x010a
        /*060a*/ 	.byte	0x04
	.zero		1


	//   ....[78]....
        /*060c*/ 	.word	0x00003670
        /*0610*/ 	.word	0x000000ff
        /*0614*/ 	.word	0x00000008
        /*0618*/ 	.short	0x010a
        /*061a*/ 	.byte	0x04
	.zero		1


	//   ....[79]....
        /*061c*/ 	.word	0x00003690
        /*0620*/ 	.word	0x000000ff
        /*0624*/ 	.word	0x00000008
        /*0628*/ 	.short	0x010a
        /*062a*/ 	.byte	0x04
	.zero		1


	//   ....[80]....
        /*062c*/ 	.word	0x00003750
        /*0630*/ 	.word	0x000000ff
        /*0634*/ 	.word	0x00000000
        /*0638*/ 	.short	0x0101
        /*063a*/ 	.byte	0x05
	.zero		1


	//   ....[81]....
        /*063c*/ 	.word	0x00003a60
        /*0640*/ 	.word	0x00000003
        /*0644*/ 	.word	0x00000100
        /*0648*/ 	.short	0x010a
        /*064a*/ 	.byte	0xff
	.zero		1


	//   ....[82]....
        /*064c*/ 	.word	0x00003b20
        /*0650*/ 	.word	0x00000003
        /*0654*/ 	.word	0x00000000
        /*0658*/ 	.short	0x0101
        /*065a*/ 	.byte	0xff
	.zero		1


	//   ....[83]....
        /*065c*/ 	.word	0x00003bd0
        /*0660*/ 	.word	0x000000ff
        /*0664*/ 	.word	0x00000000
        /*0668*/ 	.short	0x010a
        /*066a*/ 	.byte	0x04
	.zero		1


	//   ....[84]....
        /*066c*/ 	.word	0x00003be0
        /*0670*/ 	.word	0x000000ff
        /*0674*/ 	.word	0x00000130
        /*0678*/ 	.short	0x010a
        /*067a*/ 	.byte	0x08
	.zero		1


	//   ....[85]....
        /*067c*/ 	.word	0x00003c90
        /*0680*/ 	.word	0x000000ff
        /*0684*/ 	.word	0x00000000
        /*0688*/ 	.short	0x010a
        /*068a*/ 	.byte	0x07
	.zero		1


	//   ....[86]....
        /*068c*/ 	.word	0x00003dd0
        /*0690*/ 	.word	0x000000ff
        /*0694*/ 	.word	0x00000000
        /*0698*/ 	.short	0x010a
        /*069a*/ 	.byte	0x04
	.zero		1


	//   ....[87]....
        /*069c*/ 	.word	0x00004030
        /*06a0*/ 	.word	0x000000ff
        /*06a4*/ 	.word	0x00000000
        /*06a8*/ 	.short	0x010a
        /*06aa*/ 	.byte	0x05
	.zero		1


	//   ....[88]....
        /*06ac*/ 	.word	0x000040d0
        /*06b0*/ 	.word	0x00000000
        /*06b4*/ 	.word	0x00000000
        /*06b8*/ 	.short	0x010a
        /*06ba*/ 	.byte	0xff
	.zero		1


	//   ....[89]....
        /*06bc*/ 	.word	0x00004110
        /*06c0*/ 	.word	0x00000000
        /*06c4*/ 	.word	0x00000000
        /*06c8*/ 	.short	0x010a
        /*06ca*/ 	.byte	0xff
	.zero		1


	//   ....[90]....
        /*06cc*/ 	.word	0x00004180
        /*06d0*/ 	.word	0x000000ff
        /*06d4*/ 	.word	0x00000000
        /*06d8*/ 	.short	0x0101
        /*06da*/ 	.byte	0x05
	.zero		1


	//   ....[91]....
        /*06dc*/ 	.word	0x000041c0
        /*06e0*/ 	.word	0x000000ff
        /*06e4*/ 	.word	0x00000160
        /*06e8*/ 	.short	0x010a
        /*06ea*/ 	.byte	0x06
	.zero		1


	//   ....[92]....
        /*06ec*/ 	.word	0x00004220
        /*06f0*/ 	.word	0x000000ff
        /*06f4*/ 	.word	0x00000000
        /*06f8*/ 	.short	0x0101
        /*06fa*/ 	.byte	0x05
	.zero		1


	//   ....[93]....
        /*06fc*/ 	.word	0x00004710
        /*0700*/ 	.word	0x00000002
        /*0704*/ 	.word	0x00000100
        /*0708*/ 	.short	0x010a
        /*070a*/ 	.byte	0xff
	.zero		1


	//   ....[94]....
        /*070c*/ 	.word	0x000047d0
        /*0710*/ 	.word	0x00000002
        /*0714*/ 	.word	0x00000000
        /*0718*/ 	.short	0x0101
        /*071a*/ 	.byte	0xff
	.zero		1


	//   ....[95]....
        /*071c*/ 	.word	0x00004cd0
        /*0720*/ 	.word	0x000000ff
        /*0724*/ 	.word	0x000000f8
        /*0728*/ 	.short	0x010a
        /*072a*/ 	.byte	0x1d
	.zero		1


	//   ....[96]....
        /*072c*/ 	.word	0x00004e50
        /*0730*/ 	.word	0x000000ff
        /*0734*/ 	.word	0x000000d0
        /*0738*/ 	.short	0x010a
        /*073a*/ 	.byte	0x1d
	.zero		1


	//   ....[97]....
        /*073c*/ 	.word	0x00004f40
        /*0740*/ 	.word	0x000000ff
        /*0744*/ 	.word	0x000000b0
        /*0748*/ 	.short	0x010b
        /*074a*/ 	.byte	0x1d
	.zero		1


	//   ....[98]....
        /*074c*/ 	.word	0x00004f50
        /*0750*/ 	.word	0x000000ff
        /*0754*/ 	.word	0x00000000
        /*0758*/ 	.short	0x0101
        /*075a*/ 	.byte	0x0a
	.zero		1


	//   ....[99]....
        /*075c*/ 	.word	0x00004f60
        /*0760*/ 	.word	0x000000ff
        /*0764*/ 	.word	0x000000d8
        /*0768*/ 	.short	0x010a
        /*076a*/ 	.byte	0x1d
	.zero		1


	//   ....[100]....
        /*076c*/ 	.word	0x00005050
        /*0770*/ 	.word	0x000000ff
        /*0774*/ 	.word	0x000000b8
        /*0778*/ 	.short	0x010b
        /*077a*/ 	.byte	0x1d
	.zero		1


	//   ....[101]....
        /*077c*/ 	.word	0x00005060
        /*0780*/ 	.word	0x000000ff
        /*0784*/ 	.word	0x00000000
        /*0788*/ 	.short	0x0101
        /*078a*/ 	.byte	0x0a
	.zero		1


	//   ....[102]....
        /*078c*/ 	.word	0x00005070
        /*0790*/ 	.word	0x000000ff
        /*0794*/ 	.word	0x000000e0
        /*0798*/ 	.short	0x010a
        /*079a*/ 	.byte	0x1d
	.zero		1


	//   ....[103]....
        /*079c*/ 	.word	0x00005170
        /*07a0*/ 	.word	0x000000ff
        /*07a4*/ 	.word	0x000000c0
        /*07a8*/ 	.short	0x010b
        /*07aa*/ 	.byte	0x1d
	.zero		1


	//   ....[104]....
        /*07ac*/ 	.word	0x00005180
        /*07b0*/ 	.word	0x000000ff
        /*07b4*/ 	.word	0x00000000
        /*07b8*/ 	.short	0x0101
        /*07ba*/ 	.byte	0x0a
	.zero		1


	//   ....[105]....
        /*07bc*/ 	.word	0x000051a0
        /*07c0*/ 	.word	0x000000ff
        /*07c4*/ 	.word	0x000000e8
        /*07c8*/ 	.short	0x010a
        /*07ca*/ 	.byte	0x1d
	.zero		1


	//   ....[106]....
        /*07cc*/ 	.word	0x00005310
        /*07d0*/ 	.word	0x000000ff
        /*07d4*/ 	.word	0x000000c8
        /*07d8*/ 	.short	0x010b
        /*07da*/ 	.byte	0x1d
	.zero		1


	//   ....[107]....
        /*07dc*/ 	.word	0x00005320
        /*07e0*/ 	.word	0x000000ff
        /*07e4*/ 	.word	0x00000000
        /*07e8*/ 	.short	0x0101
        /*07ea*/ 	.byte	0x31
	.zero		1


	//   ....[108]....
        /*07ec*/ 	.word	0x00005350
        /*07f0*/ 	.word	0x000000ff
        /*07f4*/ 	.word	0x000000d0
        /*07f8*/ 	.short	0x010a
        /*07fa*/ 	.byte	0x1d
	.zero		1


	//   ....[109]....
        /*07fc*/ 	.word	0x00005370
        /*0800*/ 	.word	0x000000ff
        /*0804*/ 	.word	0x000000d8
        /*0808*/ 	.short	0x010a
        /*080a*/ 	.byte	0x1d
	.zero		1


	//   ....[110]....
        /*080c*/ 	.word	0x00005390
        /*0810*/ 	.word	0x000000ff
        /*0814*/ 	.word	0x000000e0
        /*0818*/ 	.short	0x010a
        /*081a*/ 	.byte	0x1d
	.zero		1


	//   ....[111]....
        /*081c*/ 	.word	0x000053d0
        /*0820*/ 	.word	0x00000002
        /*0824*/ 	.word	0x000000e8
        /*0828*/ 	.short	0x010a
        /*082a*/ 	.byte	0xff
	.zero		1


	//   ....[112]....
        /*082c*/ 	.word	0x00005630
        /*0830*/ 	.word	0x000000ff
        /*0834*/ 	.word	0x00000100
        /*0838*/ 	.short	0x010a
        /*083a*/ 	.byte	0x05
	.zero		1


	//   ....[113]....
        /*083c*/ 	.word	0x00005700
        /*0840*/ 	.word	0x000000ff
        /*0844*/ 	.word	0x00000000
        /*0848*/ 	.short	0x0101
        /*084a*/ 	.byte	0x05
	.zero		1


	//   ....[114]....
        /*084c*/ 	.word	0x000062f0
        /*0850*/ 	.word	0x00000003
        /*0854*/ 	.word	0x000000b0
        /*0858*/ 	.short	0x010a
        /*085a*/ 	.byte	0xff
	.zero		1


	//   ....[115]....
        /*085c*/ 	.word	0x00006330
        /*0860*/ 	.word	0x00000006
        /*0864*/ 	.word	0x00000120
        /*0868*/ 	.short	0x010a
        /*086a*/ 	.byte	0xff
	.zero		1


	//   ....[116]....
        /*086c*/ 	.word	0x00006520
        /*0870*/ 	.word	0x00000004
        /*0874*/ 	.word	0x000000b0
        /*0878*/ 	.short	0x010a
        /*087a*/ 	.byte	0xff
	.zero		1


	//   ....[117]....
        /*087c*/ 	.word	0x00006670
        /*0880*/ 	.word	0x00000000
        /*0884*/ 	.word	0x00000000
        /*0888*/ 	.short	0x0101
        /*088a*/ 	.byte	0xff
	.zero		1


	//   ....[118]....
        /*088c*/ 	.word	0x000067d0
        /*0890*/ 	.word	0x000000de
        /*0894*/ 	.word	0x00000120
        /*0898*/ 	.short	0x010a
        /*089a*/ 	.byte	0xff
	.zero		1


	//   ....[119]....
        /*089c*/ 	.word	0x000091b0
        /*08a0*/ 	.word	0x00000042
        /*08a4*/ 	.word	0x00000000
        /*08a8*/ 	.short	0x0101
        /*08aa*/ 	.byte	0xff
	.zero		1


	//   ....[120]....
        /*08ac*/ 	.word	0x0000e1b0
        /*08b0*/ 	.word	0x00000002
        /*08b4*/ 	.word	0x000000b0
        /*08b8*/ 	.short	0x010a
        /*08ba*/ 	.byte	0xff
	.zero		1


	//   ....[121]....
        /*08bc*/ 	.word	0x0000e2c0
        /*08c0*/ 	.word	0x00000002
        /*08c4*/ 	.word	0x00000150
        /*08c8*/ 	.short	0x010a
        /*08ca*/ 	.byte	0xff
	.zero		1


	//   ....[122]....
        /*08cc*/ 	.word	0x0000e320
        /*08d0*/ 	.word	0x00000003
        /*08d4*/ 	.word	0x00000058
        /*08d8*/ 	.short	0x010a
        /*08da*/ 	.byte	0xff
	.zero		1


	//   ....[123]....
        /*08dc*/ 	.word	0x0000e380
        /*08e0*/ 	.word	0x00000003
        /*08e4*/ 	.word	0x00000058
        /*08e8*/ 	.short	0x010a
        /*08ea*/ 	.byte	0xff
	.zero		1


	//   ....[124]....
        /*08ec*/ 	.word	0x0000e3d0
        /*08f0*/ 	.word	0x00000003
        /*08f4*/ 	.word	0x00000100
        /*08f8*/ 	.short	0x010a
        /*08fa*/ 	.byte	0xff
	.zero		1


	//   ....[125]....
        /*08fc*/ 	.word	0x0000e430
        /*0900*/ 	.word	0x00000003
        /*0904*/ 	.word	0x00000000
        /*0908*/ 	.short	0x010a
        /*090a*/ 	.byte	0xff
	.zero		1


	//   ....[126]....
        /*090c*/ 	.word	0x0000e490
        /*0910*/ 	.word	0x00000003
        /*0914*/ 	.word	0x00000000
        /*0918*/ 	.short	0x010a
        /*091a*/ 	.byte	0xff
	.zero		1


	//   ....[127]....
        /*091c*/ 	.word	0x0000e4f0
        /*0920*/ 	.word	0x00000003
        /*0924*/ 	.word	0x00000000
        /*0928*/ 	.short	0x010a
        /*092a*/ 	.byte	0xff
	.zero		1


	//   ....[128]....
        /*092c*/ 	.word	0x0000e550
        /*0930*/ 	.word	0x00000003
        /*0934*/ 	.word	0x00000000
        /*0938*/ 	.short	0x010a
        /*093a*/ 	.byte	0xff
	.zero		1


	//   ....[129]....
        /*093c*/ 	.word	0x0000e5b0
        /*0940*/ 	.word	0x00000003
        /*0944*/ 	.word	0x00000000
        /*0948*/ 	.short	0x010a
        /*094a*/ 	.byte	0xff
	.zero		1


	//   ....[130]....
        /*094c*/ 	.word	0x0000e610
        /*0950*/ 	.word	0x00000003
        /*0954*/ 	.word	0x00000000
        /*0958*/ 	.short	0x010a
        /*095a*/ 	.byte	0xff
	.zero		1


	//   ....[131]....
        /*095c*/ 	.word	0x0000e670
        /*0960*/ 	.word	0x00000003
        /*0964*/ 	.word	0x00000000
        /*0968*/ 	.short	0x010a
        /*096a*/ 	.byte	0xff
	.zero		1


	//   ....[132]....
        /*096c*/ 	.word	0x0000e6d0
        /*0970*/ 	.word	0x00000003
        /*0974*/ 	.word	0x00000000
        /*0978*/ 	.short	0x010a
        /*097a*/ 	.byte	0xff
	.zero		1


	//   ....[133]....
        /*097c*/ 	.word	0x0000e730
        /*0980*/ 	.word	0x00000003
        /*0984*/ 	.word	0x00000000
        /*0988*/ 	.short	0x010a
        /*098a*/ 	.byte	0xff
	.zero		1


	//   ....[134]....
        /*098c*/ 	.word	0x0000e790
        /*0990*/ 	.word	0x00000003
        /*0994*/ 	.word	0x00000000
        /*0998*/ 	.short	0x010a
        /*099a*/ 	.byte	0xff
	.zero		1


	//   ....[135]....
        /*099c*/ 	.word	0x0000e7e0
        /*09a0*/ 	.word	0x00000000
        /*09a4*/ 	.word	0x00000140
        /*09a8*/ 	.short	0x010a
        /*09aa*/ 	.byte	0xff
	.zero		1


	//   ....[136]....
        /*09ac*/ 	.word	0x0000e840
        /*09b0*/ 	.word	0x00000003
        /*09b4*/ 	.word	0x00000110
        /*09b8*/ 	.short	0x010a
        /*09ba*/ 	.byte	0xff
	.zero		1


	//   ....[137]....
        /*09bc*/ 	.word	0x0000e890
        /*09c0*/ 	.word	0x00000000
        /*09c4*/ 	.word	0x00000100
        /*09c8*/ 	.short	0x010a
        /*09ca*/ 	.byte	0xff
	.zero		1


	//   ....[138]....
        /*09cc*/ 	.word	0x0000e8f0
        /*09d0*/ 	.word	0x00000002
        /*09d4*/ 	.word	0x00000110
        /*09d8*/ 	.short	0x010a
        /*09da*/ 	.byte	0xff
	.zero		1


	//   ....[139]....
        /*09dc*/ 	.word	0x0000e950
        /*09e0*/ 	.word	0x00000005
        /*09e4*/ 	.word	0x00000008
        /*09e8*/ 	.short	0x010a
        /*09ea*/ 	.byte	0xff
	.zero		1


	//   ....[140]....
        /*09ec*/ 	.word	0x0000ea30
        /*09f0*/ 	.word	0x00000002
        /*09f4*/ 	.word	0x00000008
        /*09f8*/ 	.short	0x010a
        /*09fa*/ 	.byte	0xff
	.zero		1


	//   ....[141]....
        /*09fc*/ 	.word	0x0000ea80
        /*0a00*/ 	.word	0x00000003
        /*0a04*/ 	.word	0x00000100
        /*0a08*/ 	.short	0x010a
        /*0a0a*/ 	.byte	0xff
	.zero		1


	//   ....[142]....
        /*0a0c*/ 	.word	0x0000eae0
        /*0a10*/ 	.word	0x00000003
        /*0a14*/ 	.word	0x00000130
        /*0a18*/ 	.short	0x010a
        /*0a1a*/ 	.byte	0xff
	.zero		1


	//   ....[143]....
        /*0a1c*/ 	.word	0x0000eb40
        /*0a20*/ 	.word	0x00000002
        /*0a24*/ 	.word	0x00000000
        /*0a28*/ 	.short	0x010a
        /*0a2a*/ 	.byte	0xff
	.zero		1


	//   ....[144]....
        /*0a2c*/ 	.word	0x0000eba0
        /*0a30*/ 	.word	0x00000002
        /*0a34*/ 	.word	0x00000000
        /*0a38*/ 	.short	0x010a
        /*0a3a*/ 	.byte	0xff
	.zero		1


	//   ....[145]....
        /*0a3c*/ 	.word	0x0000ec00
        /*0a40*/ 	.word	0x00000000
        /*0a44*/ 	.word	0x00000160
        /*0a48*/ 	.short	0x010a
        /*0a4a*/ 	.byte	0xff
	.zero		1


	//   ....[146]....
        /*0a4c*/ 	.word	0x0000ec50
        /*0a50*/ 	.word	0x00000002
        /*0a54*/ 	.word	0x00000100
        /*0a58*/ 	.short	0x010a
        /*0a5a*/ 	.byte	0xff
	.zero		1


	//   ....[147]....
        /*0a5c*/ 	.word	0x0000ecb0
        /*0a60*/ 	.word	0x00000003
        /*0a64*/ 	.word	0x000000f8
        /*0a68*/ 	.short	0x010a
        /*0a6a*/ 	.byte	0xff
	.zero		1


	//   ....[148]....
        /*0a6c*/ 	.word	0x0000ed10
        /*0a70*/ 	.word	0x00000002
        /*0a74*/ 	.word	0x000000d0
        /*0a78*/ 	.short	0x010a
        /*0a7a*/ 	.byte	0xff
	.zero		1


	//   ....[149]....
        /*0a7c*/ 	.word	0x0000ed70
        /*0a80*/ 	.word	0x00000002
        /*0a84*/ 	.word	0x000000d8
        /*0a88*/ 	.short	0x010a
        /*0a8a*/ 	.byte	0xff
	.zero		1


	//   ....[150]....
        /*0a8c*/ 	.word	0x0000edd0
        /*0a90*/ 	.word	0x00000002
        /*0a94*/ 	.word	0x000000e0
        /*0a98*/ 	.short	0x010a
        /*0a9a*/ 	.byte	0xff
	.zero		1


	//   ....[151]....
        /*0a9c*/ 	.word	0x0000ee30
        /*0aa0*/ 	.word	0x00000003
        /*0aa4*/ 	.word	0x000000e8
        /*0aa8*/ 	.short	0x010a
        /*0aaa*/ 	.byte	0xff
	.zero		1


	//   ....[152]....
        /*0aac*/ 	.word	0x0000ee90
        /*0ab0*/ 	.word	0x00000002
        /*0ab4*/ 	.word	0x000000d0
        /*0ab8*/ 	.short	0x010a
        /*0aba*/ 	.byte	0xff
	.zero		1


	//   ....[153]....
        /*0abc*/ 	.word	0x0000eef0
        /*0ac0*/ 	.word	0x00000002
        /*0ac4*/ 	.word	0x000000d8
        /*0ac8*/ 	.short	0x010a
        /*0aca*/ 	.byte	0xff
	.zero		1


	//   ....[154]....
        /*0acc*/ 	.word	0x0000ef50
        /*0ad0*/ 	.word	0x00000002
        /*0ad4*/ 	.word	0x000000e0
        /*0ad8*/ 	.short	0x010a
        /*0ada*/ 	.byte	0xff
	.zero		1


	//   ....[155]....
        /*0adc*/ 	.word	0x0000efb0
        /*0ae0*/ 	.word	0x00000002
        /*0ae4*/ 	.word	0x00000100
        /*0ae8*/ 	.short	0x010a
        /*0aea*/ 	.byte	0xff
	.zero		1


	//   ....[156]....
        /*0aec*/ 	.word	0x0000f000
        /*0af0*/ 	.word	0x00000004
        /*0af4*/ 	.word	0x000000b0
        /*0af8*/ 	.short	0x010a
        /*0afa*/ 	.byte	0xff
	.zero		1


	//   ....[157]....
        /*0afc*/ 	.word	0x0000f050
        /*0b00*/ 	.word	0x000000de
        /*0b04*/ 	.word	0x00000120
        /*0b08*/ 	.short	0x010a
        /*0b0a*/ 	.byte	0xff
	.zero		1


	//----- nvinfo : EIATTR_NUM_MBARRIERS
	.align		4
.L_52:
        /*0b0c*/ 	.byte	0x03, 0x38
        /*0b0e*/ 	.short	0x002d


	//----- nvinfo : EIATTR_EXIT_INSTR_OFFSETS
	.align		4
        /*0b10*/ 	.byte	0x04, 0x1c
        /*0b12*/ 	.short	(.L_54 - .L_53)


	//   ....[0]....
.L_53:
        /*0b14*/ 	.word	0x00002d40


	//   ....[1]....
        /*0b18*/ 	.word	0x00003250


	//   ....[2]....
        /*0b1c*/ 	.word	0x000032b0


	//   ....[3]....
        /*0b20*/ 	.word	0x00004440


	//   ....[4]....
        /*0b24*/ 	.word	0x00005400


	//   ....[5]....
        /*0b28*/ 	.word	0x00005440


	//   ....[6]....
        /*0b2c*/ 	.word	0x0000e2b0


	//----- nvinfo : EIATTR_MAX_THREADS
	.align		4
.L_54:
        /*0b30*/ 	.byte	0x04, 0x05
        /*0b32*/ 	.short	(.L_56 - .L_55)
.L_55:
        /*0b34*/ 	.word	0x00000100
        /*0b38*/ 	.word	0x00000001
        /*0b3c*/ 	.word	0x00000001


	//----- nvinfo : EIATTR_CRS_STACK_SIZE
	.align		4
.L_56:
        /*0b40*/ 	.byte	0x04, 0x1e
        /*0b42*/ 	.short	(.L_58 - .L_57)
.L_57:
        /*0b44*/ 	.word	0x00000000


	//----- nvinfo : EIATTR_CBANK_PARAM_SIZE
	.align		4
.L_58:
        /*0b48*/ 	.byte	0x03, 0x19
        /*0b4a*/ 	.short	0x0800


	//----- nvinfo : EIATTR_PARAM_CBANK
	.align		4
        /*0b4c*/ 	.byte	0x04, 0x0a
        /*0b4e*/ 	.short	(.L_60 - .L_59)
	.align		4
.L_59:
        /*0b50*/ 	.word	index@(.nv.constant0._ZN7cutlass13device_kernelINS_4gemm6kernel13GemmUniversalIN4cute5tupleIJiiiiEEENS1_10collective13CollectiveMmaINS1_35MainloopSm100TmaUmmaWarpSpecializedILi11ELi2ELi2ENS5_IJNS4_1CILi2EEENSA_ILi1EEESC_EEEEENS5_IJNSA_ILi256EEESF_NSA_ILi64EEEEEENS_12float_e4m3_tENS5_IJlSC_lEEESI_SJ_NS4_8TiledMMAINS4_8MMA_AtomIJNS4_10MMA_TraitsINS4_25SM100_MMA_F8F6F4_2x1SM_SSEJSI_SI_fSF_SF_NS4_17integral_constantINS4_4UMMA5MajorELSQ_0EEESR_NSO_INSP_7ScaleInELSS_0EEEST_EEEEEENS4_6LayoutINS5_IJSC_SC_SC_EEENS5_IJNSA_ILi0EEESY_SY_EEEEENS5_IJNS4_10UnderscoreES11_S11_EEEEENS4_18SM100_TMA_2SM_LOADENS4_14ComposedLayoutINS4_7SwizzleILi2ELi4ELi3EEENS4_18smem_ptr_flag_bitsILi8EEENSW_INS5_IJNSA_ILi8EEESG_EEENS5_IJSG_SC_EEEEEEEvNS4_8identityES14_S1E_vS1F_EENS_8epilogue10collective18CollectiveEpilogueINS1H_23Sm100TmaWarpSpecializedILi4ELi2ELi64ELb0ELb0EEEJNS5_IJNSA_ILi128EEESF_SG_EEENS5_IJNSW_IS1M_SC_EENSW_ISG_SC_EEEEESI_SJ_SI_SJ_NS1H_6fusion15FusionCallbacksIS1L_NS1R_13LinCombEltActINS1H_6thread4SiLuESI_fSI_fLNS_15FloatRoundStyleE2EEES1N_S1Q_JEEENS4_5SM1004TMEM4LOAD26SM100_TMEM_LOAD_32dp32b64xENS4_13SM90_TMA_LOADES1E_NS4_39AutoVectorizingCopyWithAssumedAlignmentILi128EEENS4_14SM90_TMA_STOREES1E_S25_S25_EEEvvEEEEvNT_6ParamsE)
        /*0b54*/ 	.short	0x0380
        /*0b56*/ 	.short	0x0800


	//----- nvinfo : EIATTR_SW_WAR
	.align		4
.L_60:
        /*0b58*/ 	.byte	0x04, 0x36
        /*0b5a*/ 	.short	(.L_62 - .L_61)
.L_61:
        /*0b5c*/ 	.word	0x00000008
.L_62:


//--------------------- .nv.callgraph             --------------------------
	.section	.nv.callgraph,"",@"SHT_CUDA_CALLGRAPH"
	.align	4
	.sectionentsize	8
	.align		4
        /*0000*/ 	.word	0x00000000
	.align		4
        /*0004*/ 	.word	0xffffffff
	.align		4
        /*0008*/ 	.word	index@(_ZN7cutlass13device_kernelINS_4gemm6kernel13GemmUniversalIN4cute5tupleIJiiiiEEENS1_10collective13CollectiveMmaINS1_35MainloopSm100TmaUmmaWarpSpecializedILi11ELi2ELi2ENS5_IJNS4_1CILi2EEENSA_ILi1EEESC_EEEEENS5_IJNSA_ILi256EEESF_NSA_ILi64EEEEEENS_12float_e4m3_tENS5_IJlSC_lEEESI_SJ_NS4_8TiledMMAINS4_8MMA_AtomIJNS4_10MMA_TraitsINS4_25SM100_MMA_F8F6F4_2x1SM_SSEJSI_SI_fSF_SF_NS4_17integral_constantINS4_4UMMA5MajorELSQ_0EEESR_NSO_INSP_7ScaleInELSS_0EEEST_EEEEEENS4_6LayoutINS5_IJSC_SC_SC_EEENS5_IJNSA_ILi0EEESY_SY_EEEEENS5_IJNS4_10UnderscoreES11_S11_EEEEENS4_18SM100_TMA_2SM_LOADENS4_14ComposedLayoutINS4_7SwizzleILi2ELi4ELi3EEENS4_18smem_ptr_flag_bitsILi8EEENSW_INS5_IJNSA_ILi8EEESG_EEENS5_IJSG_SC_EEEEEEEvNS4_8identityES14_S1E_vS1F_EENS_8epilogue10collective18CollectiveEpilogueINS1H_23Sm100TmaWarpSpecializedILi4ELi2ELi64ELb0ELb0EEEJNS5_IJNSA_ILi128EEESF_SG_EEENS5_IJNSW_IS1M_SC_EENSW_ISG_SC_EEEEESI_SJ_SI_SJ_NS1H_6fusion15FusionCallbacksIS1L_NS1R_13LinCombEltActINS1H_6thread4SiLuESI_fSI_fLNS_15FloatRoundStyleE2EEES1N_S1Q_JEEENS4_5SM1004TMEM4LOAD26SM100_TMEM_LOAD_32dp32b64xENS4_13SM90_TMA_LOADES1E_NS4_39AutoVectorizingCopyWithAssumedAlignmentILi128EEENS4_14SM90_TMA_STOREES1E_S25_S25_EEEvvEEEEvNT_6ParamsE)
	.align		4
        /*000c*/ 	.word	index@(__assertfail)
	.align		4
        /*0010*/ 	.word	0x00000000
	.align		4
        /*0014*/ 	.word	0xfffffffe
	.align		4
        /*0018*/ 	.word	0x00000000
	.align		4
        /*001c*/ 	.word	0xfffffffd
	.align		4
        /*0020*/ 	.word	0x00000000
	.align		4
        /*0024*/ 	.word	0xfffffffc


//--------------------- .nv.constant4             --------------------------
	.section	.nv.constant4,"a",@progbits
	.align	8
	.align		8
.nv.constant4:
        /*0000*/ 	.dword	__assertfail
	.align		8
        /*0008*/ 	.dword	__unnamed_1
	.align		8
        /*0010*/ 	.dword	__unnamed_2
	.align		8
        /*0018*/ 	.dword	__unnamed_3
	.align		8
        /*0020*/ 	.dword	_ZN39_INTERNAL_a0a09861_4_k_cu_40574ecf_30704cuda3std3__45__cpo5beginE
	.align		8
        /*0028*/ 	.dword	_ZN39_INTERNAL_a0a09861_4_k_cu_40574ecf_30704cuda3std3__45__cpo3endE
	.align		8
        /*0030*/ 	.dword	_ZN39_INTERNAL_a0a09861_4_k_cu_40574ecf_30704cuda3std3__45__cpo6cbeginE
	.align		8
        /*0038*/ 	.dword	_ZN39_INTERNAL_a0a09861_4_k_cu_40574ecf_30704cuda3std3__45__cpo4cendE
	.align		8
        /*0040*/ 	.dword	_ZN39_INTERNAL_a0a09861_4_k_cu_40574ecf_30704cuda3std3__441_GLOBAL__N__a0a09861_4_k_cu_40574ecf_30706ignoreE
	.align		8
        /*0048*/ 	.dword	_ZN39_INTERNAL_a0a09861_4_k_cu_40574ecf_30704cuda3std3__419piecewise_constructE
	.align		8
        /*0050*/ 	.dword	_ZN39_INTERNAL_a0a09861_4_k_cu_40574ecf_30704cuda3std3__48in_placeE
	.align		8
        /*0058*/ 	.dword	_ZN39_INTERNAL_a0a09861_4_k_cu_40574ecf_30704cuda3std6ranges3__45__cpo4swapE
	.align		8
        /*0060*/ 	.dword	_ZN39_INTERNAL_a0a09861_4_k_cu_40574ecf_30704cuda3std6ranges3__45__cpo9iter_moveE
	.align		8
        /*0068*/ 	.dword	_ZN39_INTERNAL_a0a09861_4_k_cu_40574ecf_30704cute7productE
	.align		8
        /*0070*/ 	.dword	_ZN39_INTERNAL_a0a09861_4_k_cu_40574ecf_30704cute1_E
	.align		8
        /*0078*/ 	.dword	$str$25
	.align		8
        /*0080*/ 	.dword	$str$26
	.align		8
        /*0088*/ 	.dword	$str$27
	.align		8
        /*0090*/ 	.dword	$str$28


//--------------------- .text._ZN7cutlass13device_kernelINS_4gemm6kernel13GemmUniversalIN4cute5tupleIJiiiiEEENS1_10collective13CollectiveMmaINS1_35MainloopSm100TmaUmmaWarpSpecializedILi11ELi2ELi2ENS5_IJNS4_1CILi2EEENSA_ILi1EEESC_EEEEENS5_IJNSA_ILi256EEESF_NSA_ILi64EEEEEENS_12float_e4m3_tENS5_IJlSC_lEEESI_SJ_NS4_8TiledMMAINS4_8MMA_AtomIJNS4_10MMA_TraitsINS4_25SM100_MMA_F8F6F4_2x1SM_SSEJSI_SI_fSF_SF_NS4_17integral_constantINS4_4UMMA5MajorELSQ_0EEESR_NSO_INSP_7ScaleInELSS_0EEEST_EEEEEENS4_6LayoutINS5_IJSC_SC_SC_EEENS5_IJNSA_ILi0EEESY_SY_EEEEENS5_IJNS4_10UnderscoreES11_S11_EEEEENS4_18SM100_TMA_2SM_LOADENS4_14ComposedLayoutINS4_7SwizzleILi2ELi4ELi3EEENS4_18smem_ptr_flag_bitsILi8EEENSW_INS5_IJNSA_ILi8EEESG_EEENS5_IJSG_SC_EEEEEEEvNS4_8identityES14_S1E_vS1F_EENS_8epilogue10collective18CollectiveEpilogueINS1H_23Sm100TmaWarpSpecializedILi4ELi2ELi64ELb0ELb0EEEJNS5_IJNSA_ILi128EEESF_SG_EEENS5_IJNSW_IS1M_SC_EENSW_ISG_SC_EEEEESI_SJ_SI_SJ_NS1H_6fusion15FusionCallbacksIS1L_NS1R_13LinCombEltActINS1H_6thread4SiLuESI_fSI_fLNS_15FloatRoundStyleE2EEES1N_S1Q_JEEENS4_5SM1004TMEM4LOAD26SM100_TMEM_LOAD_32dp32b64xENS4_13SM90_TMA_LOADES1E_NS4_39AutoVectorizingCopyWithAssumedAlignmentILi128EEENS4_14SM90_TMA_STOREES1E_S25_S25_EEEvvEEEEvNT_6ParamsE --------------------------
	.section	.text._ZN7cutlass13device_kernelINS_4gemm6kernel13GemmUniversalIN4cute5tupleIJiiiiEEENS1_10collective13CollectiveMmaINS1_35MainloopSm100TmaUmmaWarpSpecializedILi11ELi2ELi2ENS5_IJNS4_1CILi2EEENSA_ILi1EEESC_EEEEENS5_IJNSA_ILi256EEESF_NSA_ILi64EEEEEENS_12float_e4m3_tENS5_IJlSC_lEEESI_SJ_NS4_8TiledMMAINS4_8MMA_AtomIJNS4_10MMA_TraitsINS4_25SM100_MMA_F8F6F4_2x1SM_SSEJSI_SI_fSF_SF_NS4_17integral_constantINS4_4UMMA5MajorELSQ_0EEESR_NSO_INSP_7ScaleInELSS_0EEEST_EEEEEENS4_6LayoutINS5_IJSC_SC_SC_EEENS5_IJNSA_ILi0EEESY_SY_EEEEENS5_IJNS4_10UnderscoreES11_S11_EEEEENS4_18SM100_TMA_2SM_LOADENS4_14ComposedLayoutINS4_7SwizzleILi2ELi4ELi3EEENS4_18smem_ptr_flag_bitsILi8EEENSW_INS5_IJNSA_ILi8EEESG_EEENS5_IJSG_SC_EEEEEEEvNS4_8identityES14_S1E_vS1F_EENS_8epilogue10collective18CollectiveEpilogueINS1H_23Sm100TmaWarpSpecializedILi4ELi2ELi64ELb0ELb0EEEJNS5_IJNSA_ILi128EEESF_SG_EEENS5_IJNSW_IS1M_SC_EENSW_ISG_SC_EEEEESI_SJ_SI_SJ_NS1H_6fusion15FusionCallbacksIS1L_NS1R_13LinCombEltActINS1H_6thread4SiLuESI_fSI_fLNS_15FloatRoundStyleE2EEES1N_S1Q_JEEENS4_5SM1004TMEM4LOAD26SM100_TMEM_LOAD_32dp32b64xENS4_13SM90_TMA_LOADES1E_NS4_39AutoVectorizingCopyWithAssumedAlignmentILi128EEENS4_14SM90_TMA_STOREES1E_S25_S25_EEEvvEEEEvNT_6ParamsE,"ax",@progbits
	.align	128
.text._ZN7cutlass13device_kernelINS_4gemm6kernel13GemmUniversalIN4cute5tupleIJiiiiEEENS1_10collective13CollectiveMmaINS1_35MainloopSm100TmaUmmaWarpSpecializedILi11ELi2ELi2ENS5_IJNS4_1CILi2EEENSA_ILi1EEESC_EEEEENS5_IJNSA_ILi256EEESF_NSA_ILi64EEEEEENS_12float_e4m3_tENS5_IJlSC_lEEESI_SJ_NS4_8TiledMMAINS4_8MMA_AtomIJNS4_10MMA_TraitsINS4_25SM100_MMA_F8F6F4_2x1SM_SSEJSI_SI_fSF_SF_NS4_17integral_constantINS4_4UMMA5MajorELSQ_0EEESR_NSO_INSP_7ScaleInELSS_0EEEST_EEEEEENS4_6LayoutINS5_IJSC_SC_SC_EEENS5_IJNSA_ILi0EEESY_SY_EEEEENS5_IJNS4_10UnderscoreES11_S11_EEEEENS4_18SM100_TMA_2SM_LOADENS4_14ComposedLayoutINS4_7SwizzleILi2ELi4ELi3EEENS4_18smem_ptr_flag_bitsILi8EEENSW_INS5_IJNSA_ILi8EEESG_EEENS5_IJSG_SC_EEEEEEEvNS4_8identityES14_S1E_vS1F_EENS_8epilogue10collective18CollectiveEpilogueINS1H_23Sm100TmaWarpSpecializedILi4ELi2ELi64ELb0ELb0EEEJNS5_IJNSA_ILi128EEESF_SG_EEENS5_IJNSW_IS1M_SC_EENSW_ISG_SC_EEEEESI_SJ_SI_SJ_NS1H_6fusion15FusionCallbacksIS1L_NS1R_13LinCombEltActINS1H_6thread4SiLuESI_fSI_fLNS_15FloatRoundStyleE2EEES1N_S1Q_JEEENS4_5SM1004TMEM4LOAD26SM100_TMEM_LOAD_32dp32b64xENS4_13SM90_TMA_LOADES1E_NS4_39AutoVectorizingCopyWithAssumedAlignmentILi128EEENS4_14SM90_TMA_STOREES1E_S25_S25_EEEvvEEEEvNT_6ParamsE:
        .type           _ZN7cutlass13device_kernelINS_4gemm6kernel13GemmUniversalIN4cute5tupleIJiiiiEEENS1_10collective13CollectiveMmaINS1_35MainloopSm100TmaUmmaWarpSpecializedILi11ELi2ELi2ENS5_IJNS4_1CILi2EEENSA_ILi1EEESC_EEEEENS5_IJNSA_ILi256EEESF_NSA_ILi64EEEEEENS_12float_e4m3_tENS5_IJlSC_lEEESI_SJ_NS4_8TiledMMAINS4_8MMA_AtomIJNS4_10MMA_TraitsINS4_25SM100_MMA_F8F6F4_2x1SM_SSEJSI_SI_fSF_SF_NS4_17integral_constantINS4_4UMMA5MajorELSQ_0EEESR_NSO_INSP_7ScaleInELSS_0EEEST_EEEEEENS4_6LayoutINS5_IJSC_SC_SC_EEENS5_IJNSA_ILi0EEESY_SY_EEEEENS5_IJNS4_10UnderscoreES11_S11_EEEEENS4_18SM100_TMA_2SM_LOADENS4_14ComposedLayoutINS4_7SwizzleILi2ELi4ELi3EEENS4_18smem_ptr_flag_bitsILi8EEENSW_INS5_IJNSA_ILi8EEESG_EEENS5_IJSG_SC_EEEEEEEvNS4_8identityES14_S1E_vS1F_EENS_8epilogue10collective18CollectiveEpilogueINS1H_23Sm100TmaWarpSpecializedILi4ELi2ELi64ELb0ELb0EEEJNS5_IJNSA_ILi128EEESF_SG_EEENS5_IJNSW_IS1M_SC_EENSW_ISG_SC_EEEEESI_SJ_SI_SJ_NS1H_6fusion15FusionCallbacksIS1L_NS1R_13LinCombEltActINS1H_6thread4SiLuESI_fSI_fLNS_15FloatRoundStyleE2EEES1N_S1Q_JEEENS4_5SM1004TMEM4LOAD26SM100_TMEM_LOAD_32dp32b64xENS4_13SM90_TMA_LOADES1E_NS4_39AutoVectorizingCopyWithAssumedAlignmentILi128EEENS4_14SM90_TMA_STOREES1E_S25_S25_EEEvvEEEEvNT_6ParamsE,@function
        .size           _ZN7cutlass13device_kernelINS_4gemm6kernel13GemmUniversalIN4cute5tupleIJiiiiEEENS1_10collective13CollectiveMmaINS1_35MainloopSm100TmaUmmaWarpSpecializedILi11ELi2ELi2ENS5_IJNS4_1CILi2EEENSA_ILi1EEESC_EEEEENS5_IJNSA_ILi256EEESF_NSA_ILi64EEEEEENS_12float_e4m3_tENS5_IJlSC_lEEESI_SJ_NS4_8TiledMMAINS4_8MMA_AtomIJNS4_10MMA_TraitsINS4_25SM100_MMA_F8F6F4_2x1SM_SSEJSI_SI_fSF_SF_NS4_17integral_constantINS4_4UMMA5MajorELSQ_0EEESR_NSO_INSP_7ScaleInELSS_0EEEST_EEEEEENS4_6LayoutINS5_IJSC_SC_SC_EEENS5_IJNSA_ILi0EEESY_SY_EEEEENS5_IJNS4_10UnderscoreES11_S11_EEEEENS4_18SM100_TMA_2SM_LOADENS4_14ComposedLayoutINS4_7SwizzleILi2ELi4ELi3EEENS4_18smem_ptr_flag_bitsILi8EEENSW_INS5_IJNSA_ILi8EEESG_EEENS5_IJSG_SC_EEEEEEEvNS4_8identityES14_S1E_vS1F_EENS_8epilogue10collective18CollectiveEpilogueINS1H_23Sm100TmaWarpSpecializedILi4ELi2ELi64ELb0ELb0EEEJNS5_IJNSA_ILi128EEESF_SG_EEENS5_IJNSW_IS1M_SC_EENSW_ISG_SC_EEEEESI_SJ_SI_SJ_NS1H_6fusion15FusionCallbacksIS1L_NS1R_13LinCombEltActINS1H_6thread4SiLuESI_fSI_fLNS_15FloatRoundStyleE2EEES1N_S1Q_JEEENS4_5SM1004TMEM4LOAD26SM100_TMEM_LOAD_32dp32b64xENS4_13SM90_TMA_LOADES1E_NS4_39AutoVectorizingCopyWithAssumedAlignmentILi128EEENS4_14SM90_TMA_STOREES1E_S25_S25_EEEvvEEEEvNT_6ParamsE,(.L_x_388 - _ZN7cutlass13device_kernelINS_4gemm6kernel13GemmUniversalIN4cute5tupleIJiiiiEEENS1_10collective13CollectiveMmaINS1_35MainloopSm100TmaUmmaWarpSpecializedILi11ELi2ELi2ENS5_IJNS4_1CILi2EEENSA_ILi1EEESC_EEEEENS5_IJNSA_ILi256EEESF_NSA_ILi64EEEEEENS_12float_e4m3_tENS5_IJlSC_lEEESI_SJ_NS4_8TiledMMAINS4_8MMA_AtomIJNS4_10MMA_TraitsINS4_25SM100_MMA_F8F6F4_2x1SM_SSEJSI_SI_fSF_SF_NS4_17integral_constantINS4_4UMMA5MajorELSQ_0EEESR_NSO_INSP_7ScaleInELSS_0EEEST_EEEEEENS4_6LayoutINS5_IJSC_SC_SC_EEENS5_IJNSA_ILi0EEESY_SY_EEEEENS5_IJNS4_10UnderscoreES11_S11_EEEEENS4_18SM100_TMA_2SM_LOADENS4_14ComposedLayoutINS4_7SwizzleILi2ELi4ELi3EEENS4_18smem_ptr_flag_bitsILi8EEENSW_INS5_IJNSA_ILi8EEESG_EEENS5_IJSG_SC_EEEEEEEvNS4_8identityES14_S1E_vS1F_EENS_8epilogue10collective18CollectiveEpilogueINS1H_23Sm100TmaWarpSpecializedILi4ELi2ELi64ELb0ELb0EEEJNS5_IJNSA_ILi128EEESF_SG_EEENS5_IJNSW_IS1M_SC_EENSW_ISG_SC_EEEEESI_SJ_SI_SJ_NS1H_6fusion15FusionCallbacksIS1L_NS1R_13LinCombEltActINS1H_6thread4SiLuESI_fSI_fLNS_15FloatRoundStyleE2EEES1N_S1Q_JEEENS4_5SM1004TMEM4LOAD26SM100_TMEM_LOAD_32dp32b64xENS4_13SM90_TMA_LOADES1E_NS4_39AutoVectorizingCopyWithAssumedAlignmentILi128EEENS4_14SM90_TMA_STOREES1E_S25_S25_EEEvvEEEEvNT_6ParamsE)
        .other          _ZN7cutlass13device_kernelINS_4gemm6kernel13GemmUniversalIN4cute5tupleIJiiiiEEENS1_10collective13CollectiveMmaINS1_35MainloopSm100TmaUmmaWarpSpecializedILi11ELi2ELi2ENS5_IJNS4_1CILi2EEENSA_ILi1EEESC_EEEEENS5_IJNSA_ILi256EEESF_NSA_ILi64EEEEEENS_12float_e4m3_tENS5_IJlSC_lEEESI_SJ_NS4_8TiledMMAINS4_8MMA_AtomIJNS4_10MMA_TraitsINS4_25SM100_MMA_F8F6F4_2x1SM_SSEJSI_SI_fSF_SF_NS4_17integral_constantINS4_4UMMA5MajorELSQ_0EEESR_NSO_INSP_7ScaleInELSS_0EEEST_EEEEEENS4_6LayoutINS5_IJSC_SC_SC_EEENS5_IJNSA_ILi0EEESY_SY_EEEEENS5_IJNS4_10UnderscoreES11_S11_EEEEENS4_18SM100_TMA_2SM_LOADENS4_14ComposedLayoutINS4_7SwizzleILi2ELi4ELi3EEENS4_18smem_ptr_flag_bitsILi8EEENSW_INS5_IJNSA_ILi8EEESG_EEENS5_IJSG_SC_EEEEEEEvNS4_8identityES14_S1E_vS1F_EENS_8epilogue10collective18CollectiveEpilogueINS1H_23Sm100TmaWarpSpecializedILi4ELi2ELi64ELb0ELb0EEEJNS5_IJNSA_ILi128EEESF_SG_EEENS5_IJNSW_IS1M_SC_EENSW_ISG_SC_EEEEESI_SJ_SI_SJ_NS1H_6fusion15FusionCallbacksIS1L_NS1R_13LinCombEltActINS1H_6thread4SiLuESI_fSI_fLNS_15FloatRoundStyleE2EEES1N_S1Q_JEEENS4_5SM1004TMEM4LOAD26SM100_TMEM_LOAD_32dp32b64xENS4_13SM90_TMA_LOADES1E_NS4_39AutoVectorizingCopyWithAssumedAlignmentILi128EEENS4_14SM90_TMA_STOREES1E_S25_S25_EEEvvEEEEvNT_6ParamsE,@"STO_CUDA_ENTRY STV_DEFAULT"
_ZN7cutlass13device_kernelINS_4gemm6kernel13GemmUniversalIN4cute5tupleIJiiiiEEENS1_10collective13CollectiveMmaINS1_35MainloopSm100TmaUmmaWarpSpecializedILi11ELi2ELi2ENS5_IJNS4_1CILi2EEENSA_ILi1EEESC_EEEEENS5_IJNSA_ILi256EEESF_NSA_ILi64EEEEEENS_12float_e4m3_tENS5_IJlSC_lEEESI_SJ_NS4_8TiledMMAINS4_8MMA_AtomIJNS4_10MMA_TraitsINS4_25SM100_MMA_F8F6F4_2x1SM_SSEJSI_SI_fSF_SF_NS4_17integral_constantINS4_4UMMA5MajorELSQ_0EEESR_NSO_INSP_7ScaleInELSS_0EEEST_EEEEEENS4_6LayoutINS5_IJSC_SC_SC_EEENS5_IJNSA_ILi0EEESY_SY_EEEEENS5_IJNS4_10UnderscoreES11_S11_EEEEENS4_18SM100_TMA_2SM_LOADENS4_14ComposedLayoutINS4_7SwizzleILi2ELi4ELi3EEENS4_18smem_ptr_flag_bitsILi8EEENSW_INS5_IJNSA_ILi8EEESG_EEENS5_IJSG_SC_EEEEEEEvNS4_8identityES14_S1E_vS1F_EENS_8epilogue10collective18CollectiveEpilogueINS1H_23Sm100TmaWarpSpecializedILi4ELi2ELi64ELb0ELb0EEEJNS5_IJNSA_ILi128EEESF_SG_EEENS5_IJNSW_IS1M_SC_EENSW_ISG_SC_EEEEESI_SJ_SI_SJ_NS1H_6fusion15FusionCallbacksIS1L_NS1R_13LinCombEltActINS1H_6thread4SiLuESI_fSI_fLNS_15FloatRoundStyleE2EEES1N_S1Q_JEEENS4_5SM1004TMEM4LOAD26SM100_TMEM_LOAD_32dp32b64xENS4_13SM90_TMA_LOADES1E_NS4_39AutoVectorizingCopyWithAssumedAlignmentILi128EEENS4_14SM90_TMA_STOREES1E_S25_S25_EEEvvEEEEvNT_6ParamsE:
[----:B------:R-:W1:Y:S01]  /*0000*/  LDC R1, c[0x0][0x37c] ;  /* 0x0000df00ff017b82 */ /* 0x000e620000000800 */
[----:B------:R-:W2:Y:S01]  /*0010*/  S2R R4, SR_TID.X ;  /* 0x0000000000047919 */ /* 0x000ea20000002100 */
[----:B------:R-:W3:Y:S06]  /*0020*/  LDCU.64 UR6, c[0x0][0x890] ;  /* 0x00011200ff0677ac */ /* 0x000eec0008000a00 */
[----:B------:R-:W4:Y:S01]  /*0030*/  S2UR UR44, SR_CgaCtaId ;  /* 0x00000000002c79c3 */ /* 0x000f220000008800 */
[----:B-1----:R-:W-:Y:S01]  /*0040*/  VIADD R1, R1, 0xfffffff0 ;  /* 0xfffffff001017836 */ /* 0x002fe20000000000 */
[----:B------:R-:W-:-:S02]  /*0050*/  PRMT R251, RZ, 0x7610, R251 ;  /* 0x00007610fffb7816 */ /* 0x000fc400000000fb */
[----:B------:R-:W-:Y:S01]  /*0060*/  ELECT P0, URZ, PT ;  /* 0x0000000000ff782f */ /* 0x000fe20003800000 */
[----:B------:R-:W1:Y:S01]  /*0070*/  LDCU.64 UR46, c[0x0][0x358] ;  /* 0x00006b00ff2e77ac */ /* 0x000e620008000a00 */
[----:B---3--:R-:W-:-:S04]  /*0080*/  UISETP.NE.U32.AND UP0, UPT, UR6, URZ, UPT ;  /* 0x000000ff0600728c */ /* 0x008fc8000bf05070 */
[----:B------:R-:W-:Y:S02]  /*0090*/  UISETP.NE.AND.EX UP4, UPT, UR7, URZ, UPT, UP0 ;  /* 0x000000ff0700728c */ /* 0x000fe4000bf85300 */
[----:B----4-:R-:W-:Y:S02]  /*00a0*/  ULOP3.LUT UR13, UR44, 0x1, URZ, 0xc0, !UPT ;  /* 0x000000012c0d7892 */ /* 0x010fe4000f8ec0ff */
[----:B------:R-:W-:Y:S01]  /*00b0*/  ULOP3.LUT UR12, UR44, 0x1, URZ, 0x3c, !UPT ;  /* 0x000000012c0c7892 */ /* 0x000fe2000f8e3cff */
[----:B--2---:R-:W-:-:S05]  /*00c0*/  SHF.R.U32.HI R5, RZ, 0x5, R4 ;  /* 0x00000005ff057819 */ /* 0x004fca0000011604 */
[----:B------:R-:W2:Y:S02]  /*00d0*/  SHFL.IDX PT, R0, R5, RZ, 0x1f ;  /* 0x00001fff05007589 */ /* 0x000ea400000e0000 */
[----:B--2---:R-:W-:Y:S01]  /*00e0*/  R2UR UR10, R0 ;  /* 0x00000000000a72ca */ /* 0x004fe200000e0000 */
[----:B-1----:R-:W-:-:S14]  /*00f0*/  BRA.U UP4, `(.L_x_0) ;  /* 0x00000001042c7547 */ /* 0x002fdc000b800000 */
[----:B------:R-:W1:Y:S02]  /*0100*/  LDCU.64 UR4, c[0x0][0x888] ;  /* 0x00011100ff0477ac */ /* 0x000e640008000a00 */
[----:B-1----:R-:W-:-:S04]  /*0110*/  UISETP.NE.U32.AND UP0, UPT, UR4, URZ, UPT ;  /* 0x000000ff0400728c */ /* 0x002fc8000bf05070 */
[----:B------:R-:W-:-:S09]  /*0120*/  UISETP.NE.AND.EX UP0, UPT, UR5, URZ, UPT, UP0 ;  /* 0x000000ff0500728c */ /* 0x000fd2000bf05300 */
[----:B------:R-:W-:Y:S05]  /*0130*/  BRA.U !UP0, `(.L_x_1) ;  /* 0x0000000108107547 */ /* 0x000fea000b800000 */
[----:B------:R-:W1:Y:S02]  /*0140*/  LDC.64 R2, c[0x0][0x888] ;  /* 0x00022200ff027b82 */ /* 0x000e640000000a00 */
[----:B-1----:R1:W5:Y:S01]  /*0150*/  LDG.E R175, desc[UR46][R2.64] ;  /* 0x0000002e02af7981 */ /* 0x002362000c1e1900 */
[----:B------:R-:W-:Y:S01]  /*0160*/  HFMA2 R251, -RZ, RZ, 0, 5.9604644775390625e-08 ;  /* 0x00000001fffb7431 */ /* 0x000fe200000001ff */
[----:B------:R-:W-:Y:S05]  /*0170*/  BRA `(.L_x_0) ;  /* 0x00000000000c7947 */ /* 0x000fea0003800000 */
.L_x_1:
[----:B------:R-:W1:Y:S01]  /*0180*/  LDCU UR4, c[0x0][0x880] ;  /* 0x00011000ff0477ac */ /* 0x000e620008000800 */
[----:B------:R-:W-:Y:S01]  /*0190*/  HFMA2 R251, -RZ, RZ, 0, 5.9604644775390625e-08 ;  /* 0x00000001fffb7431 */ /* 0x000fe200000001ff */
[----:B-1----:R-:W-:-:S07]  /*01a0*/  MOV R175, UR4 ;  /* 0x0000000400af7c02 */ /* 0x002fce0008000f00 */
.L_x_0:
[----:B------:R-:W2:Y:S02]  /*01b0*/  LDCU.64 UR4, c[0x0][0x8b0] ;  /* 0x00011600ff0477ac */ /* 0x000ea40008000a00 */
[----:B--2---:R-:W-:-:S04]  /*01c0*/  UISETP.NE.U32.AND UP0, UPT, UR4, URZ, UPT ;  /* 0x000000ff0400728c */ /* 0x004fc8000bf05070 */
[----:B------:R-:W-:-:S09]  /*01d0*/  UISETP.NE.AND.EX UP0, UPT, UR5, URZ, UPT, UP0 ;  /* 0x000000ff0500728c */ /* 0x000fd2000bf05300 */
[----:B------:R-:W-:Y:S05]  /*01e0*/  BRA.U UP0, `(.L_x_2) ;  /* 0x0000000100247547 */ /* 0x000fea000b800000 */
[----:B------:R-:W2:Y:S02]  /*01f0*/  LDCU.64 UR4, c[0x0][0x8a8] ;  /* 0x00011500ff0477ac */ /* 0x000ea40008000a00 */
[----:B--2---:R-:W-:-:S04]  /*0200*/  UISETP.NE.U32.AND UP0, UPT, UR4, URZ, UPT ;  /* 0x000000ff0400728c */ /* 0x004fc8000bf05070 */
[----:B------:R-:W-:-:S09]  /*0210*/  UISETP.NE.AND.EX UP0, UPT, UR5, URZ, UPT, UP0 ;  /* 0x000000ff0500728c */ /* 0x000fd2000bf05300 */
[----:B------:R-:W-:Y:S05]  /*0220*/  BRA.U !UP0, `(.L_x_3) ;  /* 0x00000001080c7547 */ /* 0x000fea000b800000 */
[----:B------:R-:W2:Y:S02]  /*0230*/  LDC.64 R104, c[0x0][0x8a8] ;  /* 0x00022a00ff687b82 */ /* 0x000ea40000000a00 */
[----:B--2---:R2:W5:Y:S01]  /*0240*/  LDG.E R104, desc[UR46][R104.64] ;  /* 0x0000002e68687981 */ /* 0x004562000c1e1900 */
[----:B------:R-:W-:Y:S05]  /*0250*/  BRA `(.L_x_2) ;  /* 0x0000000000087947 */ /* 0x000fea0003800000 */
.L_x_3:
[----:B------:R-:W2:Y:S02]  /*0260*/  LDCU UR4, c[0x0][0x8a0] ;  /* 0x00011400ff0477ac */ /* 0x000ea40008000800 */
[----:B--2---:R-:W-:Y:S02]  /*0270*/  MOV R104, UR4 ;  /* 0x0000000400687c02 */ /* 0x004fe40008000f00 */
.L_x_2:
[----:B------:R-:W-:Y:S01]  /*0280*/  IMAD.U32 R0, RZ, RZ, UR10 ;  /* 0x0000000aff007e24 */ /* 0x000fe2000f8e00ff */
[----:B------:R-:W-:Y:S04]  /*0290*/  BSSY.RECONVERGENT B0, `(.L_x_4) ;  /* 0x000000c000007945 */ /* 0x000fe80003800200 */
[C---:B------:R-:W-:Y:S02]  /*02a0*/  ISETP.NE.OR P2, PT, R0.reuse, 0x1, !P0 ;  /* 0x000000010000780c */ /* 0x040fe40004745670 */
[----:B------:R-:W-:-:S11]  /*02b0*/  ISETP.NE.OR P1, PT, R0, 0x3, !P0 ;  /* 0x000000030000780c */ /* 0x000fd60004725670 */
[----:B------:R-:W-:Y:S05]  /*02c0*/  @P2 BRA `(.L_x_5) ;  /* 0x0000000000202947 */ /* 0x000fea0003800000 */
[----:B------:R-:W3:Y:S02]  /*02d0*/  LDCU.64 UR4, c[0x0][0x348] ;  /* 0x00006900ff0477ac */ /* 0x000ee40008000a00 */
[----:B---3--:R-:W-:Y:S02]  /*02e0*/  UIADD3 UR8, UP1, UPT, UR4, 0x80, URZ ;  /* 0x0000008004087890 */ /* 0x008fe4000ff3e0ff */
[----:B------:R-:W-:Y:S02]  /*02f0*/  UIADD3 UR4, UP0, UPT, UR4, 0x180, URZ ;  /* 0x0000018004047890 */ /* 0x000fe4000ff1e0ff */
[----:B------:R-:W-:Y:S02]  /*0300*/  UIADD3.X UR9, UPT, UPT, URZ, UR5, URZ, UP1, !UPT ;  /* 0x00000005ff097290 */ /* 0x000fe40008ffe4ff */
[----:B------:R-:W-:-:S07]  /*0310*/  UIADD3.X UR5, UPT, UPT, URZ, UR5, URZ, UP0, !UPT ;  /* 0x00000005ff057290 */ /* 0x000fce00087fe4ff */
[----:B------:R3:W-:Y:S02]  /*0320*/  UTMACCTL.PF [UR8] ;  /* 0x00000000080079b9 */ /* 0x0007e40008040000 */
[----:B------:R3:W-:Y:S02]  /*0330*/  UTMACCTL.PF [UR4] ;  /* 0x00000000040079b9 */ /* 0x0007e40008040000 */
[----:B---3--:R-:W-:Y:S01]  /*0340*/  NOP ;  /* 0x0000000000007918 */ /* 0x008fe20000000000 */
.L_x_5:
[----:B------:R-:W-:Y:S05]  /*0350*/  BSYNC.RECONVERGENT B0 ;  /* 0x0000000000007941 */ /* 0x000fea0003800200 */
.L_x_4:
[----:B------:R-:W-:Y:S04]  /*0360*/  BSSY.RECONVERGENT B0, `(.L_x_6) ;  /* 0x000000a000007945 */ /* 0x000fe80003800200 */
        /* <DEDUP_REMOVED lines=9> */
.L_x_7:
[----:B------:R-:W-:Y:S05]  /*0400*/  BSYNC.RECONVERGENT B0 ;  /* 0x0000000000007941 */ /* 0x000fea0003800200 */
.L_x_6:
[----:B------:R-:W3:Y:S01]  /*0410*/  LDCU.64 UR4, c[0x0][0x888] ;  /* 0x00011100ff0477ac */ /* 0x000ee20008000a00 */
[----:B------:R-:W-:Y:S02]  /*0420*/  UISETP.EQ.U32.AND UP1, UPT, UR6, URZ, UPT ;  /* 0x000000ff0600728c */ /* 0x000fe4000bf22070 */
[----:B------:R-:W-:Y:S02]  /*0430*/  UPLOP3.LUT UP3, UPT, UPT, UPT, UPT, 0x40, 0x4 ;  /* 0x000000000004789c */ /* 0x000fe40003f6e870 */
[----:B---3--:R-:W-:-:S04]  /*0440*/  UISETP.NE.U32.AND UP0, UPT, UR4, URZ, UPT ;  /* 0x000000ff0400728c */ /* 0x008fc8000bf05070 */
[----:B------:R-:W-:-:S04]  /*0450*/  UISETP.NE.AND.EX UP2, UPT, UR5, URZ, UPT, UP0 ;  /* 0x000000ff0500728c */ /* 0x000fc8000bf45300 */
[----:B------:R-:W-:-:S04]  /*0460*/  UISETP.EQ.OR.EX UP5, UPT, UR7, URZ, !UP2, UP1 ;  /* 0x000000ff0700728c */ /* 0x000fc8000d7a2710 */
[----:B------:R-:W-:-:S05]  /*0470*/  UP2UR UR40, UPR, URZ, 0x20 ;  /* 0x00000020ff287883 */ /* 0x000fca0008000000 */
[----:B------:R-:W-:Y:S07]  /*0480*/  BRA.U !UP5, `(.L_x_8) ;  /* 0x000000010d147547 */ /* 0x000fee000b800000 */
[----:B------:R-:W-:Y:S01]  /*0490*/  PLOP3.LUT P2, PT, PT, PT, UP4, 0x80, 0x8 ;  /* 0x000000000008781c */ /* 0x000fe20003f4f048 */
[----:B------:R-:W-:-:S12]  /*04a0*/  UPLOP3.LUT UP3, UPT, UPT, UPT, UP2, 0x40, 0x4 ;  /* 0x000000000004789c */ /* 0x000fd80003f6e820 */
[----:B-----5:R-:W-:-:S13]  /*04b0*/  @!P2 FSETP.EQ.AND P1, PT, R175, RZ, PT ;  /* 0x000000ffaf00a20b */ /* 0x020fda0003f22000 */
[----:B------:R-:W-:Y:S01]  /*04c0*/  @!P2 VOTEU.ANY UP0, P1 ;  /* 0x0000000000ffa886 */ /* 0x000fe20000800100 */
[----:B------:R-:W-:-:S11]  /*04d0*/  @!UP4 UPLOP3.LUT UP3, UPT, UPT, UPT, UP0, 0x80, 0x8 ;  /* 0x000000000008c89c */ /* 0x000fd60003f6f000 */
.L_x_8:
[----:B------:R-:W3:Y:S01]  /*04e0*/  SHFL.IDX PT, R0, R5, RZ, 0x1f ;  /* 0x00001fff05007589 */ /* 0x000ee200000e0000 */
[----:B------:R-:W-:-:S04]  /*04f0*/  UISETP.NE.AND UP0, UPT, UR10, 0x2, UPT ;  /* 0x000000020a00788c */ /* 0x000fc8000bf05270 */
[----:B------:R-:W-:Y:S02]  /*0500*/  UISETP.EQ.AND UP1, UPT, UR13, URZ, !UP0 ;  /* 0x000000ff0d00728c */ /* 0x000fe4000c722270 */
[----:B------:R-:W-:-:S04]  /*0510*/  USEL UR52, URZ, 0x1, UP0 ;  /* 0x00000001ff347887 */ /* 0x000fc80008000000 */
[----:B------:R-:W-:Y:S02]  /*0520*/  PLOP3.LUT P3, PT, P0, PT, UP1, 0x80, 0x8 ;  /* 0x000000000008781c */ /* 0x000fe4000076f018 */
[----:B---3--:R-:W-:-:S13]  /*0530*/  ISETP.NE.AND P1, PT, R0, RZ, PT ;  /* 0x000000ff0000720c */ /* 0x008fda0003f25270 */
[----:B------:R-:W-:Y:S05]  /*0540*/  @P1 BRA `(.L_x_9) ;  /* 0x0000000000881947 */ /* 0x000fea0003800000 */
[----:B------:R-:W-:Y:S01]  /*0550*/  ELECT P1, URZ, PT ;  /* 0x0000000000ff782f */ /* 0x000fe20003820000 */
[----:B------:R-:W-:-:S12]  /*0560*/  BSSY.RECONVERGENT B0, `(.L_x_9) ;  /* 0x0000020000007945 */ /* 0x000fd80003800200 */
[----:B------:R-:W-:Y:S05]  /*0570*/  @!P1 BRA `(.L_x_10) ;  /* 0x0000000000789947 */ /* 0x000fea0003800000 */
[----:B------:R-:W-:Y:S01]  /*0580*/  UMOV UR5, 0x400 ;  /* 0x0000040000057882 */ /* 0x000fe20000000000 */
[----:B------:R-:W-:Y:S01]  /*0590*/  UMOV UR4, 0x1 ;  /* 0x0000000100047882 */ /* 0x000fe20000000000 */
[----:B------:R-:W-:Y:S02]  /*05a0*/  ULEA UR5, UR44, UR5, 0x18 ;  /* 0x000000052c057291 */ /* 0x000fe4000f8ec0ff */
[----:B------:R-:W-:-:S04]  /*05b0*/  UIADD3 UR6, UPT, UPT, -UR4, 0x100000, URZ ;  /* 0x0010000004067890 */ /* 0x000fc8000fffe1ff */
[----:B------:R-:W-:Y:S02]  /*05c0*/  USHF.L.U32 UR7, UR6, 0xb, URZ ;  /* 0x0000000b06077899 */ /* 0x000fe400080006ff */
[----:B------:R-:W-:Y:S01]  /*05d0*/  USHF.L.U32 UR6, UR6, 0x1, URZ ;  /* 0x0000000106067899 */ /* 0x000fe200080006ff */
[----:B------:R-:W3:Y:S11]  /*05e0*/  FENCE.VIEW.ASYNC.S ;  /* 0x00000000000073c6 */ /* 0x000ef60000000000 */
[----:B---3--:R3:W4:Y:S01]  /*05f0*/  SYNCS.EXCH.64 URZ, [UR5], UR6 ;  /* 0x0000000605ff75b2 */ /* 0x0087220008000100 */
[----:B------:R3:W1:Y:S01]  /*0600*/  SYNCS.EXCH.64 URZ, [UR5+0x58], UR6 ;  /* 0x0000580605ff75b2 */ /* 0x0006620008000100 */
        /* <DEDUP_REMOVED lines=19> */
[----:B------:R3:W1:Y:S02]  /*0740*/  SYNCS.EXCH.64 URZ, [UR5+0xa8], UR6 ;  /* 0x0000a80605ff75b2 */ /* 0x0006640008000100 */
[----:B---3--:R-:W-:Y:S01]  /*0750*/  NOP ;  /* 0x0000000000007918 */ /* 0x008fe20000000000 */
.L_x_10:
[----:B------:R-:W-:Y:S05]  /*0760*/  BSYNC.RECONVERGENT B0 ;  /* 0x0000000000007941 */ /* 0x000fea0003800200 */
.L_x_9:
[----:B------:R-:W3:Y:S01]  /*0770*/  SHFL.IDX PT, R0, R5, RZ, 0x1f ;  /* 0x00001fff05007589 */ /* 0x000ee200000e0000 */
[----:B------:R-:W-:Y:S01]  /*0780*/  NOP ;  /* 0x0000000000007918 */ /* 0x000fe20000000000 */
[----:B---3--:R-:W-:-:S13]  /*0790*/  ISETP.NE.AND P1, PT, R0, 0x1, PT ;  /* 0x000000010000780c */ /* 0x008fda0003f25270 */
[----:B------:R-:W-:Y:S05]  /*07a0*/  @P1 BRA `(.L_x_11) ;  /* 0x0000000000541947 */ /* 0x000fea0003800000 */
[----:B------:R-:W-:Y:S01]  /*07b0*/  UMOV UR6, 0x400 ;  /* 0x0000040000067882 */ /* 0x000fe20000000000 */
[----:B------:R-:W-:Y:S01]  /*07c0*/  UMOV UR5, 0x20 ;  /* 0x0000002000057882 */ /* 0x000fe20000000000 */
[----:B------:R-:W-:Y:S01]  /*07d0*/  UMOV UR4, 0x80 ;  /* 0x0000008000047882 */ /* 0x000fe20000000000 */
[----:B------:R-:W-:Y:S02]  /*07e0*/  ULEA UR6, UR44, UR6, 0x18 ;  /* 0x000000062c067291 */ /* 0x000fe4000f8ec0ff */
[----:B------:R-:W-:-:S04]  /*07f0*/  UIADD3 UR8, UPT, UPT, -UR5, 0x100000, URZ ;  /* 0x0010000005087890 */ /* 0x000fc8000fffe1ff */
[----:B------:R-:W-:Y:S02]  /*0800*/  USHF.L.U32 UR9, UR8, 0xb, URZ ;  /* 0x0000000b08097899 */ /* 0x000fe400080006ff */
[----:B------:R-:W-:Y:S02]  /*0810*/  USHF.L.U32 UR8, UR8, 0x1, URZ ;  /* 0x0000000108087899 */ /* 0x000fe400080006ff */
[----:B------:R-:W-:-:S04]  /*0820*/  UIADD3 UR4, UPT, UPT, -UR4, 0x100000, URZ ;  /* 0x0010000004047890 */ /* 0x000fc8000fffe1ff */
[----:B------:R-:W-:Y:S02]  /*0830*/  USHF.L.U32 UR5, UR4, 0xb, URZ ;  /* 0x0000000b04057899 */ /* 0x000fe400080006ff */
[----:B------:R-:W-:Y:S01]  /*0840*/  USHF.L.U32 UR4, UR4, 0x1, URZ ;  /* 0x0000000104047899 */ /* 0x000fe200080006ff */
[----:B------:R-:W-:Y:S01]  /*0850*/  ELECT P1, URZ, PT ;  /* 0x0000000000ff782f */ /* 0x000fe20003820000 */
[----:B------:R-:W3:Y:S02]  /*0860*/  FENCE.VIEW.ASYNC.S ;  /* 0x00000000000073c6 */ /* 0x000ee40000000000 */
[----:B---3--:R3:W1:Y:S08]  /*0870*/  SYNCS.EXCH.64 URZ, [UR6+0xb0], UR8 ;  /* 0x0000b00806ff75b2 */ /* 0x0086700008000100 */
[----:B------:R3:W1:Y:S01]  /*0880*/  SYNCS.EXCH.64 URZ, [UR6+0xd0], UR4 ;  /* 0x0000d00406ff75b2 */ /* 0x0006620008000100 */
[----:B------:R3:W1:Y:S01]  /*0890*/  SYNCS.EXCH.64 URZ, [UR6+0xb8], UR8 ;  /* 0x0000b80806ff75b2 */ /* 0x0006620008000100 */
[----:B------:R3:W1:Y:S01]  /*08a0*/  SYNCS.EXCH.64 URZ, [UR6+0xd8], UR4 ;  /* 0x0000d80406ff75b2 */ /* 0x0006620008000100 */
[----:B------:R3:W1:Y:S01]  /*08b0*/  SYNCS.EXCH.64 URZ, [UR6+0xc0], UR8 ;  /* 0x0000c00806ff75b2 */ /* 0x0006620008000100 */
[----:B------:R3:W1:Y:S01]  /*08c0*/  SYNCS.EXCH.64 URZ, [UR6+0xe0], UR4 ;  /* 0x0000e00406ff75b2 */ /* 0x0006620008000100 */
[----:B------:R3:W1:Y:S01]  /*08d0*/  SYNCS.EXCH.64 URZ, [UR6+0xc8], UR8 ;  /* 0x0000c80806ff75b2 */ /* 0x0006620008000100 */
[----:B------:R3:W1:Y:S01]  /*08e0*/  SYNCS.EXCH.64 URZ, [UR6+0xe8], UR4 ;  /* 0x0000e80406ff75b2 */ /* 0x0006620008000100 */
[----:B------:R-:W-:Y:S01]  /*08f0*/  NOP ;  /* 0x0000000000007918 */ /* 0x000fe20000000000 */
.L_x_11:
[----:B------:R-:W2:Y:S01]  /*0900*/  SHFL.IDX PT, R0, R5, RZ, 0x1f ;  /* 0x00001fff05007589 */ /* 0x000ea200000e0000 */
[----:B------:R-:W-:Y:S01]  /*0910*/  NOP ;  /* 0x0000000000007918 */ /* 0x000fe20000000000 */
[----:B--2---:R-:W-:-:S13]  /*0920*/  ISETP.NE.AND P1, PT, R0, 0x3, PT ;  /* 0x000000030000780c */ /* 0x004fda0003f25270 */
[----:B------:R-:W-:Y:S05]  /*0930*/  @P1 BRA `(.L_x_12) ;  /* 0x00000000002c1947 */ /* 0x000fea0003800000 */
[----:B---3--:R-:W-:Y:S01]  /*0940*/  UMOV UR5, 0x400 ;  /* 0x0000040000057882 */ /* 0x008fe20000000000 */
[----:B------:R-:W-:Y:S01]  /*0950*/  UMOV UR4, 0x20 ;  /* 0x0000002000047882 */ /* 0x000fe20000000000 */
[----:B------:R-:W-:Y:S02]  /*0960*/  ULEA UR5, UR44, UR5, 0x18 ;  /* 0x000000052c057291 */ /* 0x000fe4000f8ec0ff */
[----:B------:R-:W-:-:S04]  /*0970*/  UIADD3 UR6, UPT, UPT, -UR4, 0x100000, URZ ;  /* 0x0010000004067890 */ /* 0x000fc8000fffe1ff */
[----:B------:R-:W-:Y:S02]  /*0980*/  USHF.L.U32 UR7, UR6, 0xb, URZ ;  /* 0x0000000b06077899 */ /* 0x000fe400080006ff */
[----:B------:R-:W-:Y:S01]  /*0990*/  USHF.L.U32 UR6, UR6, 0x1, URZ ;  /* 0x0000000106067899 */ /* 0x000fe200080006ff */
[----:B------:R-:W-:Y:S01]  /*09a0*/  ELECT P1, URZ, PT ;  /* 0x0000000000ff782f */ /* 0x000fe20003820000 */
[----:B------:R-:W2:Y:S10]  /*09b0*/  FENCE.VIEW.ASYNC.S ;  /* 0x00000000000073c6 */ /* 0x000eb40000000000 */
[----:B--2---:R2:W3:Y:S01]  /*09c0*/  SYNCS.EXCH.64 URZ, [UR5+0xf0], UR6 ;  /* 0x0000f00605ff75b2 */ /* 0x0044e20008000100 */
[----:B------:R2:W1:Y:S01]  /*09d0*/  SYNCS.EXCH.64 URZ, [UR5+0xf8], UR6 ;  /* 0x0000f80605ff75b2 */ /* 0x0004620008000100 */
[----:B------:R-:W-:Y:S01]  /*09e0*/  NOP ;  /* 0x0000000000007918 */ /* 0x000fe20000000000 */
.L_x_12:
[----:B------:R-:W4:Y:S01]  /*09f0*/  SHFL.IDX PT, R0, R5, RZ, 0x1f ;  /* 0x00001fff05007589 */ /* 0x000f2200000e0000 */
[----:B------:R-:W-:Y:S01]  /*0a00*/  NOP ;  /* 0x0000000000007918 */ /* 0x000fe20000000000 */
[----:B----4-:R-:W-:-:S13]  /*0a10*/  ISETP.NE.AND P1, PT, R0, 0x4, PT ;  /* 0x000000040000780c */ /* 0x010fda0003f25270 */
[----:B------:R-:W-:Y:S05]  /*0a20*/  @P1 BRA `(.L_x_13) ;  /* 0x0000000000481947 */ /* 0x000fea0003800000 */
[----:B--23--:R-:W-:Y:S01]  /*0a30*/  UMOV UR6, 0x1a0 ;  /* 0x000001a000067882 */ /* 0x00cfe20000000000 */
[----:B------:R-:W-:Y:S01]  /*0a40*/  UMOV UR5, 0x400 ;  /* 0x0000040000057882 */ /* 0x000fe20000000000 */
[----:B------:R-:W-:Y:S01]  /*0a50*/  USEL UR6, UR6, 0x1e0, UP3 ;  /* 0x000001e006067887 */ /* 0x000fe20009800000 */
        /* <DEDUP_REMOVED lines=9> */
[----:B------:R-:W2:Y:S02]  /*0af0*/  FENCE.VIEW.ASYNC.S ;  /* 0x00000000000073c6 */ /* 0x000ea40000000000 */
[----:B--2---:R4:W2:Y:S08]  /*0b00*/  SYNCS.EXCH.64 URZ, [UR5+0x100], UR8 ;  /* 0x0001000805ff75b2 */ /* 0x0048b00008000100 */
[----:B------:R4:W3:Y:S01]  /*0b10*/  SYNCS.EXCH.64 URZ, [UR5+0x110], UR6 ;  /* 0x0001100605ff75b2 */ /* 0x0008e20008000100 */
[----:B------:R4:W1:Y:S01]  /*0b20*/  SYNCS.EXCH.64 URZ, [UR5+0x108], UR8 ;  /* 0x0001080805ff75b2 */ /* 0x0008620008000100 */
[----:B------:R4:W1:Y:S02]  /*0b30*/  SYNCS.EXCH.64 URZ, [UR5+0x118], UR6 ;  /* 0x0001180605ff75b2 */ /* 0x0008640008000100 */
[----:B----4-:R-:W-:Y:S01]  /*0b40*/  NOP ;  /* 0x0000000000007918 */ /* 0x010fe20000000000 */
.L_x_13:
[----:B------:R-:W4:Y:S01]  /*0b50*/  SHFL.IDX PT, R0, R5, RZ, 0x1f ;  /* 0x00001fff05007589 */ /* 0x000f2200000e0000 */
[----:B------:R-:W-:Y:S01]  /*0b60*/  NOP ;  /* 0x0000000000007918 */ /* 0x000fe20000000000 */
[----:B----4-:R-:W-:-:S13]  /*0b70*/  ISETP.NE.AND P1, PT, R0, 0x5, PT ;  /* 0x000000050000780c */ /* 0x010fda0003f25270 */
[----:B------:R-:W-:Y:S05]  /*0b80*/  @P1 BRA `(.L_x_14) ;  /* 0x0000000000441947 */ /* 0x000fea0003800000 */
[----:B--23--:R-:W-:Y:S01]  /*0b90*/  UMOV UR6, 0x400 ;  /* 0x0000040000067882 */ /* 0x00cfe20000000000 */
        /* <DEDUP_REMOVED lines=16> */
.L_x_14:
[----:B------:R-:W4:Y:S01]  /*0ca0*/  SHFL.IDX PT, R0, R5, RZ, 0x1f ;  /* 0x00001fff05007589 */ /* 0x000f2200000e0000 */
[----:B------:R-:W-:Y:S01]  /*0cb0*/  ISETP.NE.OR P0, PT, RZ, UR10, !P0 ;  /* 0x0000000aff007c0c */ /* 0x000fe2000c705670 */
[----:B------:R-:W-:Y:S01]  /*0cc0*/  NOP ;  /* 0x0000000000007918 */ /* 0x000fe20000000000 */
[----:B----4-:R-:W-:-:S13]  /*0cd0*/  ISETP.NE.AND P1, PT, R0, 0x3, PT ;  /* 0x000000030000780c */ /* 0x010fda0003f25270 */
[----:B------:R-:W-:Y:S05]  /*0ce0*/  @P1 BRA `(.L_x_15) ;  /* 0x0000000000341947 */ /* 0x000fea0003800000 */
[----:B--23--:R-:W-:Y:S01]  /*0cf0*/  UMOV UR5, 0x400 ;  /* 0x0000040000057882 */ /* 0x00cfe20000000000 */
[----:B------:R-:W-:Y:S01]  /*0d00*/  UMOV UR4, 0x20 ;  /* 0x0000002000047882 */ /* 0x000fe20000000000 */
[----:B------:R-:W-:Y:S02]  /*0d10*/  ULEA UR5, UR44, UR5, 0x18 ;  /* 0x000000052c057291 */ /* 0x000fe4000f8ec0ff */
[----:B------:R-:W-:-:S04]  /*0d20*/  UIADD3 UR6, UPT, UPT, -UR4, 0x100000, URZ ;  /* 0x0010000004067890 */ /* 0x000fc8000fffe1ff */
[----:B------:R-:W-:Y:S02]  /*0d30*/  USHF.L.U32 UR7, UR6, 0xb, URZ ;  /* 0x0000000b06077899 */ /* 0x000fe400080006ff */
[----:B------:R-:W-:Y:S01]  /*0d40*/  USHF.L.U32 UR6, UR6, 0x1, URZ ;  /* 0x0000000106067899 */ /* 0x000fe200080006ff */
[----:B------:R-:W-:Y:S01]  /*0d50*/  ELECT P1, URZ, PT ;  /* 0x0000000000ff782f */ /* 0x000fe20003820000 */
[----:B------:R-:W2:Y:S10]  /*0d60*/  FENCE.VIEW.ASYNC.S ;  /* 0x00000000000073c6 */ /* 0x000eb40000000000 */
[----:B--2---:R4:W2:Y:S01]  /*0d70*/  SYNCS.EXCH.64 URZ, [UR5+0x140], UR6 ;  /* 0x0001400605ff75b2 */ /* 0x0048a20008000100 */
[----:B------:R4:W3:Y:S01]  /*0d80*/  SYNCS.EXCH.64 URZ, [UR5+0x150], UR6 ;  /* 0x0001500605ff75b2 */ /* 0x0008e20008000100 */
[----:B------:R4:W1:Y:S01]  /*0d90*/  SYNCS.EXCH.64 URZ, [UR5+0x148], UR6 ;  /* 0x0001480605ff75b2 */ /* 0x0008620008000100 */
[----:B------:R4:W1:Y:S02]  /*0da0*/  SYNCS.EXCH.64 URZ, [UR5+0x158], UR6 ;  /* 0x0001580605ff75b2 */ /* 0x0008640008000100 */
[----:B----4-:R-:W-:Y:S01]  /*0db0*/  NOP ;  /* 0x0000000000007918 */ /* 0x010fe20000000000 */
.L_x_15:
[----:B------:R-:W-:Y:S01]  /*0dc0*/  VOTEU.ALL UP0, P0 ;  /* 0x0000000000ff7886 */ /* 0x000fe20000000000 */
[----:B--23--:R-:W-:Y:S01]  /*0dd0*/  UMOV UR6, 0x20 ;  /* 0x0000002000067882 */ /* 0x00cfe20000000000 */
[----:B------:R-:W2:Y:S01]  /*0de0*/  LDCU UR5, c[0x0][0x36c] ;  /* 0x00006d80ff0577ac */ /* 0x000ea20008000800 */
[----:B------:R-:W-:Y:S01]  /*0df0*/  NOP ;  /* 0x0000000000007918 */ /* 0x000fe20000000000 */
[----:B------:R-:W-:Y:S01]  /*0e00*/  LOP3.LUT R14, R4, 0x1f, RZ, 0xc0, !PT ;  /* 0x0000001f040e7812 */ /* 0x000fe200078ec0ff */
[----:B------:R-:W-:Y:S01]  /*0e10*/  @!UP0 UMOV UR4, 0x400 ;  /* 0x0000040000048882 */ /* 0x000fe20000000000 */
[----:B------:R-:W-:-:S04]  /*0e20*/  @!UP0 UIADD3 UR6, UPT, UPT, -UR6, 0x100000, URZ ;  /* 0x0010000006068890 */ /* 0x000fc8000fffe1ff */
[----:B------:R-:W-:Y:S02]  /*0e30*/  @!UP0 USHF.L.U32 UR7, UR6, 0xb, URZ ;  /* 0x0000000b06078899 */ /* 0x000fe400080006ff */
[----:B------:R-:W-:Y:S02]  /*0e40*/  @!UP0 USHF.L.U32 UR6, UR6, 0x1, URZ ;  /* 0x0000000106068899 */ /* 0x000fe400080006ff */
[----:B------:R-:W-:Y:S01]  /*0e50*/  @!UP0 ULEA UR4, UR44, UR4, 0x18 ;  /* 0x000000042c048291 */ /* 0x000fe2000f8ec0ff */
[----:B------:R-:W-:Y:S01]  /*0e60*/  VOTEU.ALL UP0, P0 ;  /* 0x0000000000ff7886 */ /* 0x000fe20000000000 */
[----:B------:R-:W-:Y:S02]  /*0e70*/  UISETP.NE.AND UP5, UPT, UR10, URZ, UPT ;  /* 0x000000ff0a00728c */ /* 0x000fe4000bfa5270 */
[----:B--2---:R-:W-:Y:S01]  /*0e80*/  UISETP.EQ.U32.AND UP6, UPT, UR5, 0x1, UPT ;  /* 0x000000010500788c */ /* 0x004fe2000bfc2070 */
[----:B------:R-:W2:Y:S07]  /*0e90*/  FENCE.VIEW.ASYNC.S ;  /* 0x00000000000073c6 */ /* 0x000eae0000000000 */
[----:B--2---:R2:W3:Y:S01]  /*0ea0*/  @!UP0 SYNCS.EXCH.64 URZ, [UR4+0x160], UR6 ;  /* 0x0001600604ff85b2 */ /* 0x0044e20008000100 */
[----:B------:R-:W-:Y:S05]  /*0eb0*/  BRA.U !UP6, `(.L_x_16) ;  /* 0x000000010e087547 */ /* 0x000fea000b800000 */
[----:B-1-3--:R-:W-:Y:S01]  /*0ec0*/  UCGABAR_ARV ;  /* 0x00000000000079c7 */ /* 0x00afe20008000000 */
[----:B------:R-:W-:Y:S05]  /*0ed0*/  BRA `(.L_x_17) ;  /* 0x0000000000047947 */ /* 0x000fea0003800000 */
.L_x_16:
[----:B-1-3--:R-:W-:Y:S01]  /*0ee0*/  NOP ;  /* 0x0000000000007918 */ /* 0x00afe20000000000 */
.L_x_17:
[----:B------:R-:W1:Y:S01]  /*0ef0*/  S2UR UR11, SR_CTAID.X ;  /* 0x00000000000b79c3 */ /* 0x000e620000002500 */
[----:B------:R-:W-:-:S05]  /*0f00*/  CS2R.32 R3, SR_CgaSize ;  /* 0x0000000000037805 */ /* 0x000fca0000008a00 */
[----:B------:R-:W-:-:S05]  /*0f10*/  IMAD R3, R3, -0xa0, RZ ;  /* 0xffffff6003037824 */ /* 0x000fca00078e02ff */
[----:B------:R-:W-:-:S14]  /*0f20*/  R2UR UR5, R3 ;  /* 0x00000000030572ca */ /* 0x000fdc00000e0000 */
[----:B------:R-:W3:Y:S01]  /*0f30*/  LDCU UR5, c[0x0][UR5+0x2b0] ;  /* 0x00005600050577ac */ /* 0x000ee20008000800 */
[----:B------:R-:W-:Y:S02]  /*0f40*/  PRMT R7, RZ, 0x7610, R7 ;  /* 0x00007610ff077816 */ /* 0x000fe40000000007 */
[----:B------:R-:W-:Y:S02]  /*0f50*/  PRMT R8, RZ, 0x7610, R8 ;  /* 0x00007610ff087816 */ /* 0x000fe40000000008 */
[----:B------:R-:W-:-:S05]  /*0f60*/  CS2R.32 R3, SR_CgaSize ;  /* 0x0000000000037805 */ /* 0x000fca0000008a00 */
[----:B------:R-:W-:-:S05]  /*0f70*/  IMAD R3, R3, -0xa0, RZ ;  /* 0xffffff6003037824 */ /* 0x000fca00078e02ff */
[----:B--2---:R-:W-:-:S14]  /*0f80*/  R2UR UR4, R3 ;  /* 0x00000000030472ca */ /* 0x004fdc00000e0000 */
[----:B------:R-:W2:Y:S01]  /*0f90*/  LDCU UR4, c[0x0][UR4+0x2b4] ;  /* 0x00005680040477ac */ /* 0x000ea20008000800 */
[----:B------:R-:W4:Y:S01]  /*0fa0*/  S2UR UR45, SR_CTAID.Y ;  /* 0x00000000002d79c3 */ /* 0x000f220000002600 */
[----:B------:R-:W3:Y:S01]  /*0fb0*/  LDCU UR15, c[0x0][0xb24] ;  /* 0x00016480ff0f77ac */ /* 0x000ee20008000800 */
[----:B------:R-:W2:Y:S06]  /*0fc0*/  LDCU UR37, c[0x0][0xb24] ;  /* 0x00016480ff2577ac */ /* 0x000eac0008000800 */
[----:B------:R-:W2:Y:S01]  /*0fd0*/  S2UR UR36, SR_CTAID.Z ;  /* 0x00000000002479c3 */ /* 0x000ea20000002700 */
[----:B------:R-:W2:Y:S01]  /*0fe0*/  LDCU UR14, c[0x0][0xb30] ;  /* 0x00016600ff0e77ac */ /* 0x000ea20008000800 */
[----:B-1----:R-:W-:Y:S01]  /*0ff0*/  I2FP.F32.U32 R0, UR11 ;  /* 0x0000000b00007c45 */ /* 0x002fe20008201000 */
[----:B------:R-:W-:Y:S01]  /*1000*/  UMOV UR48, UR11 ;  /* 0x0000000b00307c82 */ /* 0x000fe20008000000 */
[----:B---3--:R-:W-:-:S03]  /*1010*/  UISETP.GE.AND UP1, UPT, UR15, 0x1, UPT ;  /* 0x000000010f00788c */ /* 0x008fc6000bf26270 */
[----:B------:R-:W-:Y:S01]  /*1020*/  FMUL R0, R0, UR5 ;  /* 0x0000000500007c20 */ /* 0x000fe20008400000 */
[----:B------:R-:W-:-:S05]  /*1030*/  CS2R.32 R3, SR_CgaSize ;  /* 0x0000000000037805 */ /* 0x000fca0000008a00 */
[----:B------:R-:W-:-:S05]  /*1040*/  IMAD R3, R3, -0xa0, RZ ;  /* 0xffffff6003037824 */ /* 0x000fca00078e02ff */
[----:B------:R-:W-:-:S14]  /*1050*/  R2UR UR5, R3 ;  /* 0x00000000030572ca */ /* 0x000fdc00000e0000 */
[----:B------:R-:W1:Y:S01]  /*1060*/  LDCU UR5, c[0x0][UR5+0x2a0] ;  /* 0x00005400050577ac */ /* 0x000e620008000800 */
[----:B----4-:R-:W-:Y:S01]  /*1070*/  I2FP.F32.U32 R3, UR45 ;  /* 0x0000002d00037c45 */ /* 0x010fe20008201000 */
[----:B------:R2:W3:Y:S04]  /*1080*/  F2I.U32.TRUNC.NTZ R2, R0 ;  /* 0x0000000000027305 */ /* 0x0004e8000020f000 */
[----:B--2---:R-:W-:Y:S01]  /*1090*/  FMUL R0, R3, UR4 ;  /* 0x0000000403007c20 */ /* 0x004fe20008400000 */
[----:B------:R-:W-:-:S06]  /*10a0*/  RPCMOV.32 Rpc.LO, R3 ;  /* 0x0000000300007352 */ /* 0x000fcc0000000000 */
[----:B------:R-:W-:-:S05]  /*10b0*/  CS2R.32 R3, SR_CgaSize ;  /* 0x0000000000037805 */ /* 0x000fca0000008a00 */
[----:B------:R-:W-:-:S05]  /*10c0*/  IMAD R3, R3, -0xa0, RZ ;  /* 0xffffff6003037824 */ /* 0x000fca00078e02ff */
[----:B------:R-:W-:Y:S02]  /*10d0*/  R2UR UR4, R3 ;  /* 0x00000000030472ca */ /* 0x000fe400000e0000 */
[----:B------:R-:W-:-:S12]  /*10e0*/  RPCMOV.32 R3, Rpc.LO ;  /* 0x0000000000037353 */ /* 0x000fd80000000000 */
[----:B------:R-:W2:Y:S01]  /*10f0*/  LDCU UR4, c[0x0][UR4+0x2a4] ;  /* 0x00005480040477ac */ /* 0x000ea20008000800 */
[----:B---3--:R-:W-:Y:S01]  /*1100*/  R2UR UR39, R2 ;  /* 0x00000000022772ca */ /* 0x008fe200000e0000 */
[----:B------:R-:W3:-:S12]  /*1110*/  F2I.U32.TRUNC.NTZ R0, R0 ;  /* 0x0000000000007305 */ /* 0x000ed8000020f000 */
[----:B------:R-:W-:-:S04]  /*1120*/  UIADD3 UR39, UPT, UPT, -UR39, URZ, URZ ;  /* 0x000000ff27277290 */ /* 0x000fc8000fffe1ff */
[----:B-1----:R-:W-:Y:S01]  /*1130*/  UIMAD UR39, UR5, UR39, UR11 ;  /* 0x00000027052772a4 */ /* 0x002fe2000f8e020b */
[----:B---3--:R-:W-:-:S13]  /*1140*/  R2UR UR38, R0 ;  /* 0x00000000002672ca */ /* 0x008fda00000e0000 */
[----:B------:R-:W-:-:S04]  /*1150*/  UIADD3 UR38, UPT, UPT, -UR38, URZ, URZ ;  /* 0x000000ff26267290 */ /* 0x000fc8000fffe1ff */
[----:B--2---:R-:W-:Y:S01]  /*1160*/  UIMAD UR38, UR4, UR38, UR45 ;  /* 0x00000026042672a4 */ /* 0x004fe2000f8e022d */
[----:B------:R-:W-:Y:S11]  /*1170*/  BRA.U UP5, `(.L_x_18) ;  /* 0x0000000105307547 */ /* 0x000ff6000b800000 */
[----:B------:R-:W-:Y:S02]  /*1180*/  UISETP.NE.AND UP0, UPT, UR38, URZ, UPT ;  /* 0x000000ff2600728c */ /* 0x000fe4000bf05270 */
[----:B------:R-:W-:Y:S02]  /*1190*/  ULOP3.LUT UR5, UR39, 0xfffffffe, URZ, 0xc0, !UPT ;  /* 0xfffffffe27057892 */ /* 0x000fe4000f8ec0ff */
[----:B------:R-:W-:Y:S01]  /*11a0*/  UISETP.LT.U32.OR UP0, UPT, UR39, 0x2, !UP0 ;  /* 0x000000022700788c */ /* 0x000fe2000c701470 */
[----:B------:R-:W-:-:S03]  /*11b0*/  UMOV UR4, 0x3 ;  /* 0x0000000300047882 */ /* 0x000fc60000000000 */
[----:B------:R-:W-:Y:S02]  /*11c0*/  USEL UR7, URZ, 0x1, !UP0 ;  /* 0x00000001ff077887 */ /* 0x000fe4000c000000 */
[----:B------:R-:W-:Y:S02]  /*11d0*/  USEL UR6, URZ, 0x2, !UP0 ;  /* 0x00000002ff067887 */ /* 0x000fe4000c000000 */
[----:B------:R-:W-:Y:S02]  /*11e0*/  USHF.L.U32 UR4, UR4, UR5, URZ ;  /* 0x0000000504047299 */ /* 0x000fe400080006ff */
[----:B------:R-:W-:-:S04]  /*11f0*/  UIADD3 UR6, UPT, UPT, UR7, UR6, URZ ;  /* 0x0000000607067290 */ /* 0x000fc8000fffe0ff */
[----:B------:R-:W-:Y:S02]  /*1200*/  IMAD.U32 R0, RZ, RZ, UR4 ;  /* 0x00000004ff007e24 */ /* 0x000fe4000f8e00ff */
[----:B------:R-:W-:-:S03]  /*1210*/  IMAD.U32 R2, RZ, RZ, UR6 ;  /* 0x00000006ff027e24 */ /* 0x000fc6000f8e00ff */
[----:B------:R-:W-:Y:S02]  /*1220*/  PRMT R8, R0, 0x7610, R8 ;  /* 0x0000761000087816 */ /* 0x000fe40000000008 */
[----:B------:R-:W-:Y:S02]  /*1230*/  PRMT R7, R2, 0x7610, R7 ;  /* 0x0000761002077816 */ /* 0x000fe40000000007 */
.L_x_18:
[----:B------:R-:W-:Y:S05]  /*1240*/  BRA.U !UP1, `(.L_x_19) ;  /* 0x0000000109c07547 */ /* 0x000fea000b800000 */
[----:B------:R-:W1:Y:S01]  /*1250*/  LDCU.128 UR4, c[0x0][0xb10] ;  /* 0x00016200ff0477ac */ /* 0x000e620008000c00 */
[----:B------:R-:W2:Y:S01]  /*1260*/  LDCU UR48, c[0x0][0xb0c] ;  /* 0x00016180ff3077ac */ /* 0x000ea20008000800 */
[----:B------:R-:W3:Y:S01]  /*1270*/  LDCU UR18, c[0x0][0x370] ;  /* 0x00006e00ff1277ac */ /* 0x000ee20008000800 */
[----:B------:R-:W4:Y:S01]  /*1280*/  LDCU UR17, c[0x0][0x374] ;  /* 0x00006e80ff1177ac */ /* 0x000f220008000800 */
[----:B------:R-:W4:Y:S01]  /*1290*/  LDCU UR16, c[0x0][0xb20] ;  /* 0x00016400ff1077ac */ /* 0x000f220008000800 */
[----:B------:R-:W4:Y:S01]  /*12a0*/  LDCU.64 UR8, c[0x0][0xb28] ;  /* 0x00016500ff0877ac */ /* 0x000f220008000a00 */
[----:B-1----:R-:W-:Y:S02]  /*12b0*/  UIMAD.WIDE.U32 UR20, UR11, UR4, URZ ;  /* 0x000000040b1472a5 */ /* 0x002fe4000f8e00ff */
[----:B------:R-:W-:Y:S02]  /*12c0*/  UISETP.NE.AND UP4, UPT, UR6, 0x1, UPT ;  /* 0x000000010600788c */ /* 0x000fe4000bf85270 */
[----:B--2---:R-:W-:-:S02]  /*12d0*/  UISETP.NE.AND UP0, UPT, UR48, 0x1, UPT ;  /* 0x000000013000788c */ /* 0x004fc4000bf05270 */
[----:B---3--:R-:W-:Y:S01]  /*12e0*/  UIMAD.WIDE.U32 UR22, UR18, UR4, URZ ;  /* 0x00000004121672a5 */ /* 0x008fe2000f8e00ff */
[----:B------:R-:W-:Y:S01]  /*12f0*/  UMOV UR19, UR21 ;  /* 0x0000001500137c82 */ /* 0x000fe20008000000 */
[----:B----4-:R-:W-:Y:S02]  /*1300*/  UIMAD.WIDE.U32 UR20, UR17, UR7, URZ ;  /* 0x00000007111472a5 */ /* 0x010fe4000f8e00ff */
[----:B------:R-:W-:Y:S02]  /*1310*/  UISETP.NE.AND UP1, UPT, UR15, 0x1, UPT ;  /* 0x000000010f00788c */ /* 0x000fe4000bf25270 */
[----:B------:R-:W-:Y:S02]  /*1320*/  UIMAD.WIDE.U32 UR24, UR45, UR7, URZ ;  /* 0x000000072d1872a5 */ /* 0x000fe4000f8e00ff */
[----:B------:R-:W-:Y:S02]  /*1330*/  @UP4 USHF.R.U32.HI UR17, URZ, UR16, UR21 ;  /* 0x00000010ff114299 */ /* 0x000fe40008011615 */
[----:B------:R-:W-:-:S02]  /*1340*/  USHF.R.U32.HI UR4, URZ, UR5, UR19 ;  /* 0x00000005ff047299 */ /* 0x000fc40008011613 */
[----:B------:R-:W-:Y:S01]  /*1350*/  UIMAD.WIDE.U32 UR20, UR17, UR8, URZ ;  /* 0x00000008111472a5 */ /* 0x000fe2000f8e00ff */
[----:B------:R-:W-:Y:S01]  /*1360*/  UMOV UR19, UR23 ;  /* 0x0000001700137c82 */ /* 0x000fe20008000000 */
[----:B------:R-:W-:Y:S02]  /*1370*/  USEL UR4, UR11, UR4, !UP0 ;  /* 0x000000040b047287 */ /* 0x000fe4000c000000 */
[----:B------:R-:W-:Y:S02]  /*1380*/  @UP0 USHF.R.U32.HI UR18, URZ, UR5, UR19 ;  /* 0x00000005ff120299 */ /* 0x000fe40008011613 */
[----:B------:R-:W-:Y:S01]  /*1390*/  @UP1 USHF.R.U32.HI UR17, URZ, UR9, UR21 ;  /* 0x00000009ff111299 */ /* 0x000fe20008011615 */
[----:B------:R-:W-:Y:S01]  /*13a0*/  UMOV UR5, UR25 ;  /* 0x0000001900057c82 */ /* 0x000fe20008000000 */
[----:B------:R-:W-:Y:S02]  /*13b0*/  UIMAD.WIDE.U32 UR22, UR18, UR8, URZ ;  /* 0x00000008121672a5 */ /* 0x000fe4000f8e00ff */
[----:B------:R-:W-:-:S02]  /*13c0*/  USHF.R.U32.HI UR5, URZ, UR16, UR5 ;  /* 0x00000010ff057299 */ /* 0x000fc40008011605 */
[----:B------:R-:W-:Y:S02]  /*13d0*/  @UP1 USHF.R.U32.HI UR18, URZ, UR9, UR23 ;  /* 0x00000009ff121299 */ /* 0x000fe40008011617 */
[----:B------:R-:W-:Y:S02]  /*13e0*/  USEL UR5, UR45, UR5, !UP4 ;  /* 0x000000052d057287 */ /* 0x000fe4000e000000 */
[----:B------:R-:W-:Y:S02]  /*13f0*/  UIMAD UR17, UR17, UR15, URZ ;  /* 0x0000000f111172a4 */ /* 0x000fe4000f8e02ff */
[----:B------:R-:W-:Y:S02]  /*1400*/  UIMAD UR7, UR18, UR15, URZ ;  /* 0x0000000f120772a4 */ /* 0x000fe4000f8e02ff */
[----:B------:R-:W-:Y:S02]  /*1410*/  UISETP.GE.AND UP0, UPT, UR5, UR17, UPT ;  /* 0x000000110500728c */ /* 0x000fe4000bf06270 */
[----:B------:R-:W-:-:S02]  /*1420*/  UIMAD.WIDE.U32 UR20, UR5, UR8, URZ ;  /* 0x00000008051472a5 */ /* 0x000fc4000f8e00ff */
[----:B------:R-:W-:Y:S02]  /*1430*/  UISETP.GE.OR UP0, UPT, UR4, UR7, UP0 ;  /* 0x000000070400728c */ /* 0x000fe40008706670 */
[----:B------:R-:W-:Y:S02]  /*1440*/  USHF.R.U32.HI UR7, URZ, UR9, UR21 ;  /* 0x00000009ff077299 */ /* 0x000fe40008011615 */
[----:B------:R-:W-:Y:S02]  /*1450*/  UIMAD.WIDE.U32 UR16, UR4, UR8, URZ ;  /* 0x00000008041072a5 */ /* 0x000fe4000f8e00ff */
[----:B------:R-:W-:Y:S02]  /*1460*/  USEL UR7, UR5, UR7, !UP1 ;  /* 0x0000000705077287 */ /* 0x000fe4000c800000 */
[----:B------:R-:W-:-:S03]  /*1470*/  UIADD3 UR8, UPT, UPT, -UR5, URZ, URZ ;  /* 0x000000ff05087290 */ /* 0x000fc6000fffe1ff */
[----:B------:R-:W-:Y:S02]  /*1480*/  @!UP0 USHF.R.U32.HI UR16, URZ, UR9, UR17 ;  /* 0x00000009ff108299 */ /* 0x000fe40008011611 */
[----:B------:R-:W-:Y:S02]  /*1490*/  UIADD3 UR17, UPT, UPT, -UR7, URZ, URZ ;  /* 0x000000ff07117290 */ /* 0x000fe4000fffe1ff */
[----:B------:R-:W-:Y:S02]  /*14a0*/  @!UP0 USEL UR16, UR4, UR16, !UP1 ;  /* 0x0000001004108287 */ /* 0x000fe4000c800000 */
[----:B------:R-:W-:Y:S02]  /*14b0*/  UIMAD UR17, UR15, UR17, UR5 ;  /* 0x000000110f1172a4 */ /* 0x000fe4000f8e0205 */
[----:B------:R-:W-:Y:S02]  /*14c0*/  UIADD3 UR9, UPT, UPT, -UR4, URZ, URZ ;  /* 0x000000ff04097290 */ /* 0x000fe4000fffe1ff */
[----:B------:R-:W-:-:S02]  /*14d0*/  @!UP0 UIMAD UR17, UR17, UR18, UR16 ;  /* 0x00000012111182a4 */ /* 0x000fc4000f8e0210 */
[----:B------:R-:W-:Y:S02]  /*14e0*/  @!UP0 UIADD3 UR7, UPT, UPT, UR7, -UR16, URZ ;  /* 0x8000001007078290 */ /* 0x000fe4000fffe0ff */
[----:B------:R-:W-:Y:S02]  /*14f0*/  UIMAD UR8, UR6, UR8, UR45 ;  /* 0x00000008060872a4 */ /* 0x000fe4000f8e022d */
[----:B------:R-:W-:Y:S02]  /*1500*/  @!UP0 UIMAD UR5, UR7, UR15, UR4 ;  /* 0x0000000f070582a4 */ /* 0x000fe4000f8e0204 */
[----:B------:R-:W-:Y:S01]  /*1510*/  UIMAD UR9, UR48, UR9, UR11 ;  /* 0x00000009300972a4 */ /* 0x000fe2000f8e020b */
[----:B------:R-:W-:Y:S01]  /*1520*/  @!UP0 UMOV UR4, UR17 ;  /* 0x0000001100048c82 */ /* 0x000fe20008000000 */
[----:B------:R-:W-:Y:S02]  /*1530*/  UIMAD UR45, UR5, UR6, UR8 ;  /* 0x00000006052d72a4 */ /* 0x000fe4000f8e0208 */
[----:B------:R-:W-:-:S12]  /*1540*/  UIMAD UR48, UR4, UR48, UR9 ;  /* 0x00000030043072a4 */ /* 0x000fd8000f8e0209 */
.L_x_19:
[----:B------:R-:W-:Y:S02]  /*1550*/  UISETP.NE.AND UP1, UPT, UR14, 0x1, UPT ;  /* 0x000000010e00788c */ /* 0x000fe4000bf25270 */
[----:B------:R-:W-:-:S07]  /*1560*/  UISETP.NE.AND UP0, UPT, UR10, 0x2, UPT ;  /* 0x000000020a00788c */ /* 0x000fce000bf05270 */
[----:B------:R-:W-:Y:S05]  /*1570*/  BRA.U UP1, `(.L_x_20) ;  /* 0x0000000101407547 */ /* 0x000fea000b800000 */
[----:B------:R-:W1:Y:S01]  /*1580*/  LDCU.128 UR4, c[0x0][0xb10] ;  /* 0x00016200ff0477ac */ /* 0x000e620008000c00 */
[----:B------:R-:W2:Y:S01]  /*1590*/  LDCU UR9, c[0x0][0xb0c] ;  /* 0x00016180ff0977ac */ /* 0x000ea20008000800 */
[----:B------:R-:W3:Y:S01]  /*15a0*/  LDCU UR8, c[0x0][0xb20] ;  /* 0x00016400ff0877ac */ /* 0x000ee20008000800 */
[----:B-1----:R-:W-:Y:S02]  /*15b0*/  UIMAD.WIDE.U32 UR16, UR48, UR4, URZ ;  /* 0x00000004301072a5 */ /* 0x002fe4000f8e00ff */
[----:B------:R-:W-:Y:S02]  /*15c0*/  UIMAD.WIDE.U32 UR14, UR45, UR7, URZ ;  /* 0x000000072d0e72a5 */ /* 0x000fe4000f8e00ff */
[----:B--2---:R-:W-:-:S03]  /*15d0*/  UISETP.NE.AND UP1, UPT, UR9, 0x1, UPT ;  /* 0x000000010900788c */ /* 0x004fc6000bf25270 */
[----:B------:R-:W-:Y:S02]  /*15e0*/  UMOV UR7, UR17 ;  /* 0x0000001100077c82 */ /* 0x000fe40008000000 */
[----:B------:R-:W-:Y:S02]  /*15f0*/  USHF.R.U32.HI UR4, URZ, UR5, UR7 ;  /* 0x00000005ff047299 */ /* 0x000fe40008011607 */
[----:B---3--:R-:W-:Y:S02]  /*1600*/  USHF.R.U32.HI UR5, URZ, UR8, UR15 ;  /* 0x00000008ff057299 */ /* 0x008fe4000801160f */
[----:B------:R-:W-:Y:S02]  /*1610*/  USEL UR4, UR48, UR4, !UP1 ;  /* 0x0000000430047287 */ /* 0x000fe4000c800000 */
[----:B------:R-:W-:-:S04]  /*1620*/  UISETP.NE.AND UP1, UPT, UR6, 0x1, UPT ;  /* 0x000000010600788c */ /* 0x000fc8000bf25270 */
[----:B------:R-:W-:-:S04]  /*1630*/  USEL UR5, UR45, UR5, !UP1 ;  /* 0x000000052d057287 */ /* 0x000fc8000c800000 */
[----:B------:R-:W-:Y:S02]  /*1640*/  UIADD3 UR7, UPT, UPT, -UR5, UR4, URZ ;  /* 0x0000000405077290 */ /* 0x000fe4000fffe1ff */
[----:B------:R-:W-:Y:S02]  /*1650*/  UIADD3 UR4, UPT, UPT, UR5, -UR4, URZ ;  /* 0x8000000405047290 */ /* 0x000fe4000fffe0ff */
[----:B------:R-:W-:Y:S02]  /*1660*/  UIMAD UR45, UR7, UR6, UR45 ;  /* 0x00000006072d72a4 */ /* 0x000fe4000f8e022d */
[----:B------:R-:W-:-:S12]  /*1670*/  UIMAD UR48, UR4, UR9, UR48 ;  /* 0x00000009043072a4 */ /* 0x000fd8000f8e0230 */
.L_x_20:
[----:B------:R-:W-:Y:S05]  /*1680*/  BRA.U !UP6, `(.L_x_21) ;  /* 0x000000010e0c7547 */ /* 0x000fea000b800000 */
[----:B------:R-:W-:Y:S01]  /*1690*/  UCGABAR_WAIT ;  /* 0x0000000000007dc7 */ /* 0x000fe20008000000 */
[----:B------:R-:W-:Y:S01]  /*16a0*/  CCTL.IVALL ;  /* 0x00000000ff00798f */ /* 0x000fe20002000000 */
[----:B------:R-:W-:Y:S05]  /*16b0*/  BRA `(.L_x_22) ;  /* 0x0000000000047947 */ /* 0x000fea0003800000 */
.L_x_21:
[----:B------:R-:W-:Y:S06]  /*16c0*/  BAR.SYNC.DEFER_BLOCKING 0x0 ;  /* 0x0000000000007b1d */ /* 0x000fec0000010000 */
.L_x_22:
[----:B------:R-:W-:Y:S05]  /*16d0*/  BRA.U UP0, `(.L_x_23) ;  /* 0x0000001500a07547 */ /* 0x000fea000b800000 */
[----:B------:R-:W1:Y:S01]  /*16e0*/  LDCU UR15, c[0x0][0x38c] ;  /* 0x00007180ff0f77ac */ /* 0x000e620008000800 */
[----:B------:R-:W-:Y:S01]  /*16f0*/  HFMA2 R11, -RZ, RZ, 0, 0 ;  /* 0x00000000ff0b7431 */ /* 0x000fe200000001ff */
[----:B------:R-:W-:Y:S01]  /*1700*/  ISETP.NE.AND P2, PT, R14, RZ, P3 ;  /* 0x000000ff0e00720c */ /* 0x000fe20001f45270 */
[----:B------:R-:W-:Y:S01]  /*1710*/  IMAD.MOV.U32 R0, RZ, RZ, 0x1 ;  /* 0x00000001ff007424 */ /* 0x000fe200078e00ff */
[----:B------:R-:W-:Y:S01]  /*1720*/  USHF.L.U32 UR23, UR11, 0x7, URZ ;  /* 0x000000070b177899 */ /* 0x000fe200080006ff */
[----:B------:R-:W-:Y:S01]  /*1730*/  CS2R R8, SRZ ;  /* 0x0000000000087805 */ /* 0x000fe2000001ff00 */
[----:B------:R-:W-:Y:S01]  /*1740*/  UISETP.NE.AND UP1, UPT, UR10, URZ, UPT ;  /* 0x000000ff0a00728c */ /* 0x000fe2000bf25270 */
[----:B------:R-:W-:Y:S01]  /*1750*/  IMAD.MOV.U32 R10, RZ, RZ, 0x1 ;  /* 0x00000001ff0a7424 */ /* 0x000fe200078e00ff */
[----:B------:R-:W2:Y:S01]  /*1760*/  LDCU UR14, c[0x0][0x370] ;  /* 0x00006e00ff0e77ac */ /* 0x000ea20008000800 */
[----:B------:R-:W3:Y:S01]  /*1770*/  LDCU.64 UR26, c[0x0][0x348] ;  /* 0x00006900ff1a77ac */ /* 0x000ee20008000a00 */
[----:B------:R-:W-:-:S02]  /*1780*/  ULOP3.LUT UR23, UR23, 0x80, URZ, 0xc0, !UPT ;  /* 0x0000008017177892 */ /* 0x000fc4000f8ec0ff */
[----:B-1----:R-:W-:Y:S01]  /*1790*/  UIADD3 UR4, UPT, UPT, UR15, 0x3f, URZ ;  /* 0x0000003f0f047890 */ /* 0x002fe2000fffe0ff */
[----:B------:R-:W1:Y:S03]  /*17a0*/  LDCU UR13, c[0x0][0x374] ;  /* 0x00006e80ff0d77ac */ /* 0x000e660008000800 */
[----:B------:R-:W-:Y:S02]  /*17b0*/  USHF.R.S32.HI UR22, URZ, 0x1f, UR4 ;  /* 0x0000001fff167899 */ /* 0x000fe40008011404 */
[----:B------:R-:W-:Y:S02]  /*17c0*/  USEL UR52, UR52, 0x2, UP1 ;  /* 0x0000000234347887 */ /* 0x000fe40008800000 */
[----:B------:R-:W-:Y:S02]  /*17d0*/  ULEA.HI UR22, UR22, UR4, URZ, 0x6 ;  /* 0x0000000416167291 */ /* 0x000fe4000f8f30ff */
[----:B------:R-:W-:-:S02]  /*17e0*/  UIADD3 UR4, UPT, UPT, UR15, -0x1, URZ ;  /* 0xffffffff0f047890 */ /* 0x000fc4000fffe0ff */
[----:B------:R-:W-:Y:S02]  /*17f0*/  USHF.R.S32.HI UR22, URZ, 0x6, UR22 ;  /* 0x00000006ff167899 */ /* 0x000fe40008011416 */
[----:B------:R-:W-:Y:S02]  /*1800*/  UISETP.GE.U32.AND UP2, UPT, UR4, -0x7f, UPT ;  /* 0xffffff810400788c */ /* 0x000fe4000bf46070 */
[----:B------:R-:W-:Y:S02]  /*1810*/  UISETP.LT.U32.AND UP0, UPT, UR22, 0xb, UPT ;  /* 0x0000000b1600788c */ /* 0x000fe4000bf01070 */
[----:B------:R-:W-:Y:S02]  /*1820*/  UIADD3 UR15, UPT, UPT, UR15, 0x7e, URZ ;  /* 0x0000007e0f0f7890 */ /* 0x000fe4000fffe0ff */
[----:B------:R-:W-:Y:S01]  /*1830*/  USEL UR21, UR22, 0xb, UP0 ;  /* 0x0000000b16157887 */ /* 0x000fe20008000000 */
[----:B------:R-:W-:-:S03]  /*1840*/  UMOV UR31, URZ ;  /* 0x000000ff001f7c82 */ /* 0x000fc60008000000 */
[----:B------:R-:W-:Y:S02]  /*1850*/  UIADD3 UR28, UPT, UPT, UR21, -0x1, URZ ;  /* 0xffffffff151c7890 */ /* 0x000fe4000fffe0ff */
[----:B------:R-:W-:Y:S02]  /*1860*/  @UP2 UIADD3 UR28, UPT, UPT, UR21, URZ, URZ ;  /* 0x000000ff151c2290 */ /* 0x000fe4000fffe0ff */
[----:B------:R-:W-:Y:S02]  /*1870*/  UIADD3 UR40, UPT, UPT, UR22, -UR21, URZ ;  /* 0x8000001516287290 */ /* 0x000fe4000fffe0ff */
[----:B------:R-:W-:Y:S02]  /*1880*/  UIADD3 UR25, UPT, UPT, UR28, 0x1, URZ ;  /* 0x000000011c197890 */ /* 0x000fe4000fffe0ff */
[----:B-123--:R-:W-:-:S12]  /*1890*/  UIADD3 UR28, UPT, UPT, -UR28, URZ, URZ ;  /* 0x000000ff1c1c7290 */ /* 0x00efd8000fffe1ff */
.L_x_43:
[----:B------:R-:W-:Y:S01]  /*18a0*/  UISETP.NE.AND UP0, UPT, UR44, URZ, UPT ;  /* 0x000000ff2c00728c */ /* 0x000fe2000bf05270 */
[----:B------:R-:W1:Y:S08]  /*18b0*/  S2UR UR44, SR_CgaCtaId ;  /* 0x00000000002c79c3 */ /* 0x000e700000008800 */
[----:B------:R-:W-:Y:S05]  /*18c0*/  BRA.U UP0, `(.L_x_24) ;  /* 0x0000000100347547 */ /* 0x000fea000b800000 */
[----:B------:R-:W2:Y:S01]  /*18d0*/  S2R R2, SR_CgaCtaId ;  /* 0x0000000000027919 */ /* 0x000ea20000008800 */
[----:B------:R-:W-:-:S04]  /*18e0*/  MOV R3, 0x400 ;  /* 0x0000040000037802 */ /* 0x000fc80000000f00 */
[----:B--2---:R-:W-:Y:S02]  /*18f0*/  LEA R2, R2, R3, 0x18 ;  /* 0x0000000302027211 */ /* 0x004fe400078ec0ff */
[----:B------:R-:W-:-:S03]  /*1900*/  SHF.L.U32 R3, R10, 0x1f, RZ ;  /* 0x0000001f0a037819 */ /* 0x000fc600000006ff */
[----:B------:R-:W-:-:S04]  /*1910*/  IMAD R2, R9, 0x8, R2 ;  /* 0x0000000809027824 */ /* 0x000fc800078e0202 */
[----:B------:R-:W2:Y:S02]  /*1920*/  SYNCS.PHASECHK.TRANS64.TRYWAIT P0, [R2+URZ+0x150], R3 ;  /* 0x00015003020075a7 */ /* 0x000ea400080011ff */
[----:B--2---:R-:W-:Y:S05]  /*1930*/  @!P0 BRA `(.L_x_25) ;  /* 0x000000c800608947 */ /* 0x004fea0003800000 */
.L_x_325:
[----:B------:R2:W-:Y:S02]  /*1940*/  SYNCS.ARRIVE.TRANS64.A1T0 RZ, [R2+URZ+0x140], RZ ;  /* 0x000140ff02ff79a7 */ /* 0x0005e400081000ff */
[----:B--2---:R-:W-:-:S05]  /*1950*/  VIADD R2, R9, 0x1 ;  /* 0x0000000109027836 */ /* 0x004fca0000000000 */
[----:B------:R-:W-:-:S04]  /*1960*/  ISETP.NE.AND P0, PT, R2, 0x2, PT ;  /* 0x000000020200780c */ /* 0x000fc80003f05270 */
[----:B------:R-:W-:Y:S02]  /*1970*/  SEL R3, RZ, 0x1, P0 ;  /* 0x00000001ff037807 */ /* 0x000fe40000000000 */
[----:B------:R-:W-:Y:S02]  /*1980*/  SEL R9, R2, RZ, P0 ;  /* 0x000000ff02097207 */ /* 0x000fe40000000000 */
[----:B------:R-:W-:-:S07]  /*1990*/  LOP3.LUT R10, R10, R3, RZ, 0x3c, !PT ;  /* 0x000000030a0a7212 */ /* 0x000fce00078e3cff */
.L_x_24:
[----:B------:R-:W-:Y:S01]  /*19a0*/  UMOV UR24, 0x400 ;  /* 0x0000040000187882 */ /* 0x000fe20000000000 */
[----:B------:R-:W-:Y:S01]  /*19b0*/  UISETP.GE.U32.AND UP0, UPT, UR15, 0x7f, UPT ;  /* 0x0000007f0f00788c */ /* 0x000fe2000bf06070 */
[----:B------:R-:W-:Y:S01]  /*19c0*/  SHF.L.U32 R2, R0, 0x1f, RZ ;  /* 0x0000001f00027819 */ /* 0x000fe200000006ff */
[----:B-1----:R-:W-:Y:S02]  /*19d0*/  ULEA UR24, UR44, UR24, 0x18 ;  /* 0x000000182c187291 */ /* 0x002fe4000f8ec0ff */
[----:B------:R-:W-:Y:S02]  /*19e0*/  ULEA.HI UR35, UR48, UR48, URZ, 0x1 ;  /* 0x0000003030237291 */ /* 0x000fe4000f8f08ff */
[----:B------:R-:W-:Y:S02]  /*19f0*/  ULEA UR4, UR31, UR24, 0x3 ;  /* 0x000000181f047291 */ /* 0x000fe4000f8e18ff */
[----:B------:R-:W-:Y:S02]  /*1a00*/  USHF.L.U32 UR35, UR35, 0x7, URZ ;  /* 0x0000000723237899 */ /* 0x000fe400080006ff */
[----:B------:R-:W-:-:S02]  /*1a10*/  ULEA UR11, UR45, UR23, 0x8 ;  /* 0x000000172d0b7291 */ /* 0x000fc4000f8e40ff */
[----:B------:R-:W-:-:S03]  /*1a20*/  ULOP3.LUT UR35, UR23, 0xffffff00, UR35, 0xf8, !UPT ;  /* 0xffffff0017237892 */ /* 0x000fc6000f8ef823 */
[----:B------:R1:W2:Y:S01]  /*1a30*/  SYNCS.PHASECHK.TRANS64.TRYWAIT P0, [UR4+0x58], R2 ;  /* 0x00005802ff0075a7 */ /* 0x0002a20008001104 */
[----:B------:R-:W-:Y:S01]  /*1a40*/  UMOV UR4, URZ ;  /* 0x000000ff00047c82 */ /* 0x000fe20008000000 */
[----:B------:R-:W-:Y:S07]  /*1a50*/  BRA.U !UP0, `(.L_x_26) ;  /* 0x0000000108bc7547 */ /* 0x000fee000b800000 */
[----:B------:R-:W-:Y:S01]  /*1a60*/  UMOV UR5, UR28 ;  /* 0x0000001c00057c82 */ /* 0x000fe20008000000 */
[----:B------:R-:W-:Y:S01]  /*1a70*/  UMOV UR20, UR31 ;  /* 0x0000001f00147c82 */ /* 0x000fe20008000000 */
[----:B------:R-:W-:-:S05]  /*1a80*/  UMOV UR34, URZ ;  /* 0x000000ff00227c82 */ /* 0x000fca0008000000 */
.L_x_32:
[----:B------:R-:W-:Y:S01]  /*1a90*/  ULEA UR33, UR20, UR24, 0x3 ;  /* 0x0000001814217291 */ /* 0x000fe2000f8e18ff */
[----:B-1-3--:R-:W-:Y:S01]  /*1aa0*/  @P3 MOV R2, 0x8000 ;  /* 0x0000800000023802 */ /* 0x00afe20000000f00 */
[----:B--2-4-:R-:W-:Y:S10]  /*1ab0*/  @P0 BRA `(.L_x_27) ;  /* 0x00000000000c0947 */ /* 0x014ff40003800000 */
[----:B------:R-:W-:-:S04]  /*1ac0*/  SHF.L.U32 R4, R0, 0x1f, RZ ;  /* 0x0000001f00047819 */ /* 0x000fc800000006ff */
[----:B------:R-:W1:Y:S02]  /*1ad0*/  SYNCS.PHASECHK.TRANS64.TRYWAIT P0, [UR33+0x58], R4 ;  /* 0x00005804ff0075a7 */ /* 0x000e640008001121 */
[----:B-1----:R-:W-:Y:S05]  /*1ae0*/  @!P0 BRA `(.L_x_28) ;  /* 0x000000c800088947 */ /* 0x002fea0003800000 */
.L_x_27:
[----:B------:R2:W-:Y:S01]  /*1af0*/  @P3 SYNCS.ARRIVE.TRANS64 RZ, [UR33], R2 ;  /* 0x00000002ffff39a7 */ /* 0x0005e20008000021 */
[----:B------:R-:W-:Y:S02]  /*1b00*/  ULOP3.LUT UR4, UR52, 0x2, URZ, 0xfc, !UPT ;  /* 0x0000000234047892 */ /* 0x000fe4000f8efcff */
[----:B------:R-:W-:Y:S02]  /*1b10*/  UIADD3 UR5, UPT, UPT, UR5, 0x1, URZ ;  /* 0x0000000105057890 */ /* 0x000fe4000fffe0ff */
[----:B------:R-:W-:Y:S02]  /*1b20*/  UISETP.NE.AND UP0, UPT, UR4, 0x2, UPT ;  /* 0x000000020400788c */ /* 0x000fe4000bf05270 */
[----:B------:R-:W-:-:S07]  /*1b30*/  UISETP.NE.AND UP2, UPT, UR5, 0x1, UPT ;  /* 0x000000010500788c */ /* 0x000fce000bf45270 */
[----:B------:R-:W-:Y:S05]  /*1b40*/  BRA.U UP0, `(.L_x_29) ;  /* 0x0000000100047547 */ /* 0x000fea000b800000 */
[----:B------:R-:W-:Y:S05]  /*1b50*/  BPT.TRAP 0x1 ;  /* 0x000000040000795c */ /* 0x000fea0000300000 */
.L_x_29:
[----:B------:R-:W-:Y:S04]  /*1b60*/  BSSY.RECONVERGENT B0, `(.L_x_30) ;  /* 0x0000003000007945 */ /* 0x000fe80003800200 */
[----:B------:R-:W-:Y:S05]  /*1b70*/  @!P2 BRA `(.L_x_31) ;  /* 0x000000000004a947 */ /* 0x000fea0003800000 */
[----:B------:R-:W-:Y:S05]  /*1b80*/  BPT.TRAP 0x1 ;  /* 0x000000040000795c */ /* 0x000fea0000300000 */
.L_x_31:
[----:B------:R-:W-:Y:S05]  /*1b90*/  BSYNC.RECONVERGENT B0 ;  /* 0x0000000000007941 */ /* 0x000fea0003800200 */
.L_x_30:
[----:B------:R-:W-:Y:S02]  /*1ba0*/  UIADD3 UR31, UPT, UPT, UR20, 0x1, URZ ;  /* 0x00000001141f7890 */ /* 0x000fe4000fffe0ff */
[----:B------:R-:W-:Y:S02]  /*1bb0*/  ULEA UR8, UR20, UR24, 0xd ;  /* 0x0000001814087291 */ /* 0x000fe4000f8e68ff */
[----:B------:R-:W-:Y:S02]  /*1bc0*/  UISETP.NE.AND UP0, UPT, UR31, 0xb, UPT ;  /* 0x0000000b1f00788c */ /* 0x000fe4000bf05270 */
[----:B------:R-:W-:Y:S02]  /*1bd0*/  UIADD3 UR18, UP1, UPT, UR26, 0x80, URZ ;  /* 0x000000801a127890 */ /* 0x000fe4000ff3e0ff */
[----:B------:R-:W-:Y:S02]  /*1be0*/  USEL UR6, URZ, 0x1, UP0 ;  /* 0x00000001ff067887 */ /* 0x000fe40008000000 */
[----:B------:R-:W-:-:S02]  /*1bf0*/  USEL UR31, UR31, URZ, UP0 ;  /* 0x000000ff1f1f7287 */ /* 0x000fc40008000000 */
[----:B------:R-:W-:Y:S02]  /*1c00*/  UIADD3 UR16, UP0, UPT, UR26, 0x180, URZ ;  /* 0x000001801a107890 */ /* 0x000fe4000ff1e0ff */
[----:B------:R-:W-:Y:S01]  /*1c10*/  ULEA UR4, UR31, UR24, 0x3 ;  /* 0x000000181f047291 */ /* 0x000fe2000f8e18ff */
[----:B------:R-:W-:Y:S01]  /*1c20*/  LOP3.LUT R0, R0, UR6, RZ, 0x3c, !PT ;  /* 0x0000000600007c12 */ /* 0x000fe2000f8e3cff */
[----:B------:R-:W-:Y:S02]  /*1c30*/  ULOP3.LUT UR33, UR33, 0xfefffff8, URZ, 0xc0, !UPT ;  /* 0xfefffff821217892 */ /* 0x000fe4000f8ec0ff */
[----:B------:R-:W-:Y:S01]  /*1c40*/  UIADD3.X UR19, UPT, UPT, URZ, UR27, URZ, UP1, !UPT ;  /* 0x0000001bff137290 */ /* 0x000fe20008ffe4ff */
[----:B--2---:R-:W-:Y:S01]  /*1c50*/  SHF.L.U32 R2, R0, 0x1f, RZ ;  /* 0x0000001f00027819 */ /* 0x004fe200000006ff */
[----:B------:R-:W-:Y:S02]  /*1c60*/  UIADD3 UR32, UPT, UPT, UR8, 0xc400, URZ ;  /* 0x0000c40008207890 */ /* 0x000fe4000fffe0ff */
[----:B------:R-:W-:Y:S01]  /*1c70*/  UIADD3 UR8, UPT, UPT, UR8, 0x22400, URZ ;  /* 0x0002240008087890 */ /* 0x000fe2000fffe0ff */
[----:B------:R3:W4:Y:S01]  /*1c80*/  SYNCS.PHASECHK.TRANS64.TRYWAIT P0, [UR4+0x58], R2 ;  /* 0x00005802ff0075a7 */ /* 0x0007220008001104 */
[----:B------:R-:W-:Y:S01]  /*1c90*/  UIADD3.X UR17, UPT, UPT, URZ, UR27, URZ, UP0, !UPT ;  /* 0x0000001bff117290 */ /* 0x000fe200087fe4ff */
[----:B------:R-:W-:Y:S01]  /*1ca0*/  UMOV UR6, 0x0 ;  /* 0x0000000000067882 */ /* 0x000fe20000000000 */
[----:B------:R-:W-:Y:S01]  /*1cb0*/  UMOV UR7, 0x10000000 ;  /* 0x1000000000077882 */ /* 0x000fe20000000000 */
[----:B------:R-:W-:Y:S01]  /*1cc0*/  UMOV UR10, UR34 ;  /* 0x00000022000a7c82 */ /* 0x000fe20008000000 */
[----:B------:R-:W-:Y:S01]  /*1cd0*/  UMOV UR12, UR36 ;  /* 0x00000024000c7c82 */ /* 0x000fe20008000000 */
[----:B------:R-:W-:Y:S01]  /*1ce0*/  UMOV UR9, UR33 ;  /* 0x0000002100097c82 */ /* 0x000fe20008000000 */
[----:B------:R2:W-:Y:S01]  /*1cf0*/  UTMALDG.3D.2CTA [UR32], [UR18], desc[UR6] ;  /* 0x00000620120075b4 */ /* 0x0005e20008211000 */
[----:B------:R-:W-:Y:S01]  /*1d00*/  UMOV UR4, UR25 ;  /* 0x0000001900047c82 */ /* 0x000fe20008000000 */
[----:B------:R-:W-:Y:S01]  /*1d10*/  UMOV UR20, UR31 ;  /* 0x0000001f00147c82 */ /* 0x000fe20008000000 */
[----:B------:R3:W-:Y:S01]  /*1d20*/  UTMALDG.3D.2CTA [UR8], [UR16], desc[UR6] ;  /* 0x00000608100075b4 */ /* 0x0007e20008211000 */
[----:B--2---:R-:W-:Y:S01]  /*1d30*/  UIADD3 UR34, UPT, UPT, UR34, 0x40, URZ ;  /* 0x0000004022227890 */ /* 0x004fe2000fffe0ff */
[----:B------:R-:W-:Y:S11]  /*1d40*/  BRA.U UP2, `(.L_x_32) ;  /* 0xfffffffd02507547 */ /* 0x000ff6000b83ffff */
.L_x_26:
[----:B--2-4-:R-:W-:Y:S01]  /*1d50*/  PLOP3.LUT P0, PT, PT, PT, UP3, 0x80, 0x8 ;  /* 0x000000000008781c */ /* 0x014fe20003f0f038 */
[----:B------:R-:W-:Y:S01]  /*1d60*/  ULEA UR5, UR31, UR24, 0x3 ;  /* 0x000000181f057291 */ /* 0x000fe2000f8e18ff */
[----:B-1-3--:R-:W-:Y:S01]  /*1d70*/  SHF.L.U32 R2, R0, 0x1f, RZ ;  /* 0x0000001f00027819 */ /* 0x00afe200000006ff */
[----:B------:R-:W-:-:S10]  /*1d80*/  UISETP.GT.AND UP0, UPT, UR22, UR21, UPT ;  /* 0x000000151600728c */ /* 0x000fd4000bf04270 */
[----:B------:R-:W-:Y:S01]  /*1d90*/  @!P0 SYNCS.ARRIVE.TRANS64.A1T0 RZ, [UR24+0xf8], RZ ;  /* 0x0000f8ffffff89a7 */ /* 0x000fe20008100018 */
[----:B------:R1:W2:Y:S01]  /*1da0*/  SYNCS.PHASECHK.TRANS64.TRYWAIT P0, [UR5+0x58], R2 ;  /* 0x00005802ff0075a7 */ /* 0x0002a20008001105 */
[----:B------:R-:W-:Y:S05]  /*1db0*/  BRA.U !UP0, `(.L_x_33) ;  /* 0x0000000108bc7547 */ /* 0x000fea000b800000 */
[----:B------:R-:W-:Y:S01]  /*1dc0*/  UIADD3 UR5, UPT, UPT, UR40, UR4, URZ ;  /* 0x0000000428057290 */ /* 0x000fe2000fffe0ff */
[----:B------:R-:W-:-:S11]  /*1dd0*/  UMOV UR34, UR31 ;  /* 0x0000001f00227c82 */ /* 0x000fd60008000000 */
.L_x_39:
[----:B------:R-:W-:Y:S01]  /*1de0*/  ULEA UR17, UR34, UR24, 0x3 ;  /* 0x0000001822117291 */ /* 0x000fe2000f8e18ff */
[----:B-1----:R-:W-:Y:S01]  /*1df0*/  @P3 MOV R2, 0x8000 ;  /* 0x0000800000023802 */ /* 0x002fe20000000f00 */
[----:B--2-4-:R-:W-:Y:S10]  /*1e00*/  @P0 BRA `(.L_x_34) ;  /* 0x00000000000c0947 */ /* 0x014ff40003800000 */
[----:B------:R-:W-:-:S04]  /*1e10*/  SHF.L.U32 R4, R0, 0x1f, RZ ;  /* 0x0000001f00047819 */ /* 0x000fc800000006ff */
[----:B------:R-:W1:Y:S02]  /*1e20*/  SYNCS.PHASECHK.TRANS64.TRYWAIT P0, [UR17+0x58], R4 ;  /* 0x00005804ff0075a7 */ /* 0x000e640008001111 */
[----:B-1----:R-:W-:Y:S05]  /*1e30*/  @!P0 BRA `(.L_x_35) ;  /* 0x000000c4004c8947 */ /* 0x002fea0003800000 */
.L_x_34:
[----:B------:R2:W-:Y:S01]  /*1e40*/  @P3 SYNCS.ARRIVE.TRANS64 RZ, [UR17], R2 ;  /* 0x00000002ffff39a7 */ /* 0x0005e20008000011 */
[----:B------:R-:W-:-:S04]  /*1e50*/  ULOP3.LUT UR6, UR52, 0x2, URZ, 0xfc, !UPT ;  /* 0x0000000234067892 */ /* 0x000fc8000f8efcff */
[----:B------:R-:W-:-:S09]  /*1e60*/  UISETP.NE.AND UP0, UPT, UR6, 0x2, UPT ;  /* 0x000000020600788c */ /* 0x000fd2000bf05270 */
[----:B------:R-:W-:Y:S05]  /*1e70*/  BRA.U UP0, `(.L_x_36) ;  /* 0x0000000100047547 */ /* 0x000fea000b800000 */
[----:B------:R-:W-:Y:S05]  /*1e80*/  BPT.TRAP 0x1 ;  /* 0x000000040000795c */ /* 0x000fea0000300000 */
.L_x_36:
[----:B------:R-:W-:Y:S04]  /*1e90*/  BSSY.RECONVERGENT B0, `(.L_x_37) ;  /* 0x0000003000007945 */ /* 0x000fe80003800200 */
[----:B------:R-:W-:Y:S05]  /*1ea0*/  @!P2 BRA `(.L_x_38) ;  /* 0x000000000004a947 */ /* 0x000fea0003800000 */
[----:B------:R-:W-:Y:S05]  /*1eb0*/  BPT.TRAP 0x1 ;  /* 0x000000040000795c */ /* 0x000fea0000300000 */
.L_x_38:
[----:B------:R-:W-:Y:S05]  /*1ec0*/  BSYNC.RECONVERGENT B0 ;  /* 0x0000000000007941 */ /* 0x000fea0003800200 */
.L_x_37:
        /* <DEDUP_REMOVED lines=9> */
[----:B------:R-:W-:Y:S02]  /*1f60*/  USHF.L.U32 UR18, UR4, 0x6, URZ ;  /* 0x0000000604127899 */ /* 0x000fe400080006ff */
[----:B------:R-:W-:Y:S01]  /*1f70*/  ULOP3.LUT UR17, UR17, 0xfefffff8, URZ, 0xc0, !UPT ;  /* 0xfefffff811117892 */ /* 0x000fe2000f8ec0ff */
[----:B--2---:R-:W-:Y:S01]  /*1f80*/  SHF.L.U32 R2, R0, 0x1f, RZ ;  /* 0x0000001f00027819 */ /* 0x004fe200000006ff */
[----:B------:R-:W-:Y:S02]  /*1f90*/  UIADD3 UR16, UPT, UPT, UR8, 0xc400, URZ ;  /* 0x0000c40008107890 */ /* 0x000fe4000fffe0ff */
[----:B------:R-:W-:Y:S01]  /*1fa0*/  UIADD3.X UR43, UPT, UPT, URZ, UR27, URZ, UP1, !UPT ;  /* 0x0000001bff2b7290 */ /* 0x000fe20008ffe4ff */
[----:B------:R3:W4:Y:S01]  /*1fb0*/  SYNCS.PHASECHK.TRANS64.TRYWAIT P0, [UR6+0x58], R2 ;  /* 0x00005802ff0075a7 */ /* 0x0007220008001106 */
[----:B------:R-:W-:-:S02]  /*1fc0*/  UIADD3 UR8, UPT, UPT, UR8, 0x22400, URZ ;  /* 0x0002240008087890 */ /* 0x000fc4000fffe0ff */
[----:B------:R-:W-:Y:S01]  /*1fd0*/  UIADD3.X UR33, UPT, UPT, URZ, UR27, URZ, UP0, !UPT ;  /* 0x0000001bff217290 */ /* 0x000fe200087fe4ff */
[----:B------:R-:W-:Y:S01]  /*1fe0*/  UMOV UR6, 0x0 ;  /* 0x0000000000067882 */ /* 0x000fe20000000000 */
[----:B------:R-:W-:Y:S01]  /*1ff0*/  UMOV UR7, 0x10000000 ;  /* 0x1000000000077882 */ /* 0x000fe20000000000 */
[----:B------:R-:W-:Y:S01]  /*2000*/  UMOV UR19, UR35 ;  /* 0x0000002300137c82 */ /* 0x000fe20008000000 */
[----:B------:R-:W-:Y:S01]  /*2010*/  UMOV UR20, UR36 ;  /* 0x0000002400147c82 */ /* 0x000fe20008000000 */
[----:B------:R-:W-:Y:S01]  /*2020*/  UMOV UR12, UR36 ;  /* 0x00000024000c7c82 */ /* 0x000fe20008000000 */
[----:B------:R-:W-:Y:S01]  /*2030*/  UMOV UR9, UR17 ;  /* 0x0000001100097c82 */ /* 0x000fe20008000000 */
[----:B------:R-:W-:Y:S01]  /*2040*/  UMOV UR10, UR18 ;  /* 0x00000012000a7c82 */ /* 0x000fe20008000000 */
[----:B------:R3:W-:Y:S01]  /*2050*/  UTMALDG.3D.2CTA [UR16], [UR42], desc[UR6] ;  /* 0x000006102a0075b4 */ /* 0x0007e20008211000 */
[----:B------:R-:W-:Y:S01]  /*2060*/  UIADD3 UR4, UPT, UPT, UR4, 0x1, URZ ;  /* 0x0000000104047890 */ /* 0x000fe2000fffe0ff */
[----:B------:R-:W-:-:S03]  /*2070*/  UMOV UR34, UR31 ;  /* 0x0000001f00227c82 */ /* 0x000fc60008000000 */
[----:B------:R-:W-:Y:S01]  /*2080*/  UISETP.NE.AND UP0, UPT, UR4, UR5, UPT ;  /* 0x000000050400728c */ /* 0x000fe2000bf05270 */
[----:B------:R3:W-:Y:S08]  /*2090*/  UTMALDG.3D.2CTA [UR8], [UR32], desc[UR6] ;  /* 0x00000608200075b4 */ /* 0x0007f00008211000 */
[----:B---3--:R-:W-:Y:S05]  /*20a0*/  BRA.U UP0, `(.L_x_39) ;  /* 0xfffffffd004c7547 */ /* 0x008fea000b83ffff */
.L_x_33:
[C---:B-1----:R-:W-:Y:S01]  /*20b0*/  LEA R3, R8.reuse, UR24, 0x3 ;  /* 0x0000001808037c11 */ /* 0x042fe2000f8e18ff */
[----:B------:R-:W-:Y:S01]  /*20c0*/  NOP ;  /* 0x0000000000007918 */ /* 0x000fe20000000000 */
[----:B------:R-:W-:Y:S02]  /*20d0*/  SHF.L.U32 R2, R11, 0x1f, RZ ;  /* 0x0000001f0b027819 */ /* 0x000fe400000006ff */
[----:B------:R-:W-:Y:S02]  /*20e0*/  LEA R4, R8, UR24, 0x4 ;  /* 0x0000001808047c11 */ /* 0x000fe4000f8e20ff */
[----:B--2-4-:R-:W1:Y:S02]  /*20f0*/  SYNCS.PHASECHK.TRANS64.TRYWAIT P0, [R3+URZ+0x100], R2 ;  /* 0x00010002030075a7 */ /* 0x014e6400080011ff */
[----:B-1----:R-:W-:Y:S05]  /*2100*/  @!P0 BRA `(.L_x_40) ;  /* 0x000000c000b08947 */ /* 0x002fea0003800000 */
.L_x_328:
[----:B------:R-:W2:Y:S01]  /*2110*/  LDS.128 R4, [R4+0x170] ;  /* 0x0001700004047984 */ /* 0x000ea20000000c00 */
[----:B-1----:R-:W-:Y:S01]  /*2120*/  VIADD R3, R3, 0x110 ;  /* 0x0000011003037836 */ /* 0x002fe20000000000 */
[----:B------:R-:W-:Y:S01]  /*2130*/  UISETP.GE.AND UP0, UPT, UR37, 0x1, UPT ;  /* 0x000000012500788c */ /* 0x000fe2000bf06270 */
[----:B------:R-:W-:Y:S01]  /*2140*/  @!PT LDS RZ, [RZ] ;  /* 0x00000000fffff984 */ /* 0x000fe20000000800 */
[----:B------:R-:W-:Y:S01]  /*2150*/  @!PT LDS RZ, [RZ] ;  /* 0x00000000fffff984 */ /* 0x000fe20000000800 */
[----:B------:R-:W-:Y:S01]  /*2160*/  @!PT LDS RZ, [RZ] ;  /* 0x00000000fffff984 */ /* 0x000fe20000000800 */
[----:B------:R-:W-:Y:S01]  /*2170*/  @!PT LDS RZ, [RZ] ;  /* 0x00000000fffff984 */ /* 0x000fe20000000800 */
[----:B------:R1:W-:Y:S06]  /*2180*/  MEMBAR.ALL.CTA ;  /* 0x0000000000007992 */ /* 0x0003ec0000008000 */
[----:B-1----:R-:W1:Y:S01]  /*2190*/  FENCE.VIEW.ASYNC.S ;  /* 0x00000000000073c6 */ /* 0x002e620000000000 */
[----:B------:R-:W-:-:S04]  /*21a0*/  PRMT R3, RZ, 0x654, R3 ;  /* 0x00000654ff037816 */ /* 0x000fc80000000003 */
[----:B-1----:R1:W-:Y:S01]  /*21b0*/  SYNCS.ARRIVE.TRANS64.RED.A1T0 RZ, [R3+URZ], RZ ;  /* 0x000000ff03ff79a7 */ /* 0x0023e200081004ff */
[----:B--2---:R-:W-:-:S13]  /*21c0*/  LOP3.LUT P0, RZ, R6, 0x1, RZ, 0xc0, !PT ;  /* 0x0000000106ff7812 */ /* 0x004fda000780c0ff */
[----:B------:R-:W-:Y:S01]  /*21d0*/  VOTEU.ANY UP1, P0 ;  /* 0x0000000000ff7886 */ /* 0x000fe20000020100 */
[----:B------:R-:W-:Y:S02]  /*21e0*/  PLOP3.LUT P1, PT, PT, PT, UP1, 0x80, 0x8 ;  /* 0x000000000008781c */ /* 0x000fe40003f2f018 */
[----:B------:R-:W-:-:S11]  /*21f0*/  PLOP3.LUT P0, PT, PT, PT, UP1, 0x80, 0x8 ;  /* 0x000000000008781c */ /* 0x000fd60003f0f018 */
[----:B------:R-:W-:-:S04]  /*2200*/  @P1 LOP3.LUT R2, R5, 0xffff, RZ, 0xc0, !PT ;  /* 0x0000ffff05021812 */ /* 0x000fc800078ec0ff */
[----:B------:R-:W-:Y:S02]  /*2210*/  @P1 R2UR UR4, R2 ;  /* 0x00000000020412ca */ /* 0x000fe400000e0000 */
[----:B------:R-:W-:-:S04]  /*2220*/  @P1 MOV R2, R4 ;  /* 0x0000000400021202 */ /* 0x000fc80000000f00 */
[----:B------:R-:W-:Y:S02]  /*2230*/  @P0 R2UR UR30, R2 ;  /* 0x00000000021e02ca */ /* 0x000fe400000e0000 */
[----:B------:R-:W-:-:S05]  /*2240*/  PLOP3.LUT P0, PT, PT, PT, UP1, 0x80, 0x8 ;  /* 0x000000000008781c */ /* 0x000fca0003f0f018 */
[----:B------:R-:W-:Y:S01]  /*2250*/  @UP1 UMOV UR29, UR4 ;  /* 0x00000004001d1c82 */ /* 0x000fe20008000000 */
[----:B-1----:R-:W-:Y:S07]  /*2260*/  BRA.U !UP0, `(.L_x_41) ;  /* 0x0000000108b87547 */ /* 0x002fee000b800000 */
[----:B------:R-:W1:Y:S01]  /*2270*/  LDCU.128 UR4, c[0x0][0xb10] ;  /* 0x00016200ff0477ac */ /* 0x000e620008000c00 */
[----:B------:R-:W2:Y:S01]  /*2280*/  LDCU UR10, c[0x0][0xb20] ;  /* 0x00016400ff0a77ac */ /* 0x000ea20008000800 */
[----:B------:R-:W3:Y:S01]  /*2290*/  LDCU UR11, c[0x0][0xb0c] ;  /* 0x00016180ff0b77ac */ /* 0x000ee20008000800 */
[----:B------:R-:W4:Y:S01]  /*22a0*/  LDCU.64 UR8, c[0x0][0xb28] ;  /* 0x00016500ff0877ac */ /* 0x000f220008000a00 */
[----:B------:R-:W-:Y:S02]  /*22b0*/  UISETP.NE.AND UP3, UPT, UR37, 0x1, UPT ;  /* 0x000000012500788c */ /* 0x000fe4000bf65270 */
[----:B-1----:R-:W-:Y:S02]  /*22c0*/  UIMAD.WIDE.U32 UR32, UR13, UR7, URZ ;  /* 0x000000070d2072a5 */ /* 0x002fe4000f8e00ff */
[----:B------:R-:W-:Y:S02]  /*22d0*/  UIMAD.WIDE.U32 UR16, UR29, UR7, URZ ;  /* 0x000000071d1072a5 */ /* 0x000fe4000f8e00ff */
[----:B------:R-:W-:-:S02]  /*22e0*/  UIMAD.WIDE.U32 UR18, UR14, UR4, URZ ;  /* 0x000000040e1272a5 */ /* 0x000fc4000f8e00ff */
[----:B------:R-:W-:Y:S01]  /*22f0*/  UISETP.NE.AND UP0, UPT, UR6, 0x1, UPT ;  /* 0x000000010600788c */ /* 0x000fe2000bf05270 */
[----:B------:R-:W-:Y:S01]  /*2300*/  UMOV UR7, UR33 ;  /* 0x0000002100077c82 */ /* 0x000fe20008000000 */
[----:B---3--:R-:W-:Y:S02]  /*2310*/  UISETP.NE.AND UP2, UPT, UR11, 0x1, UPT ;  /* 0x000000010b00788c */ /* 0x008fe4000bf45270 */
[----:B--2---:R-:W-:Y:S02]  /*2320*/  USHF.R.U32.HI UR7, URZ, UR10, UR7 ;  /* 0x0000000aff077299 */ /* 0x004fe40008011607 */
[----:B------:R-:W-:Y:S02]  /*2330*/  USHF.R.U32.HI UR12, URZ, UR5, UR19 ;  /* 0x00000005ff0c7299 */ /* 0x000fe40008011613 */
[----:B------:R-:W-:Y:S02]  /*2340*/  USEL UR7, UR13, UR7, !UP0 ;  /* 0x000000070d077287 */ /* 0x000fe4000c000000 */
[----:B------:R-:W-:-:S02]  /*2350*/  USEL UR12, UR14, UR12, !UP2 ;  /* 0x0000000c0e0c7287 */ /* 0x000fc4000d000000 */
[----:B----4-:R-:W-:Y:S02]  /*2360*/  UIMAD.WIDE.U32 UR32, UR7, UR8, URZ ;  /* 0x00000008072072a5 */ /* 0x010fe4000f8e00ff */
[----:B------:R-:W-:Y:S02]  /*2370*/  UIMAD.WIDE.U32 UR18, UR30, UR4, URZ ;  /* 0x000000041e1272a5 */ /* 0x000fe4000f8e00ff */
[----:B------:R-:W-:Y:S02]  /*2380*/  USHF.R.U32.HI UR17, URZ, UR10, UR17 ;  /* 0x0000000aff117299 */ /* 0x000fe40008011611 */
[----:B------:R-:W-:Y:S02]  /*2390*/  UIMAD.WIDE.U32 UR34, UR12, UR8, URZ ;  /* 0x000000080c2272a5 */ /* 0x000fe4000f8e00ff */
[----:B------:R-:W-:Y:S02]  /*23a0*/  @UP3 USHF.R.U32.HI UR7, URZ, UR9, UR33 ;  /* 0x00000009ff073299 */ /* 0x000fe40008011621 */
[----:B------:R-:W-:-:S02]  /*23b0*/  USHF.R.U32.HI UR19, URZ, UR5, UR19 ;  /* 0x00000005ff137299 */ /* 0x000fc40008011613 */
[----:B------:R-:W-:Y:S02]  /*23c0*/  USEL UR17, UR29, UR17, !UP0 ;  /* 0x000000111d117287 */ /* 0x000fe4000c000000 */
[----:B------:R-:W-:Y:S02]  /*23d0*/  @UP3 USHF.R.U32.HI UR12, URZ, UR9, UR35 ;  /* 0x00000009ff0c3299 */ /* 0x000fe40008011623 */
[----:B------:R-:W-:Y:S02]  /*23e0*/  UIMAD UR7, UR37, UR7, URZ ;  /* 0x00000007250772a4 */ /* 0x000fe4000f8e02ff */
[----:B------:R-:W-:Y:S02]  /*23f0*/  USEL UR19, UR30, UR19, !UP2 ;  /* 0x000000131e137287 */ /* 0x000fe4000d000000 */
[----:B------:R-:W-:Y:S02]  /*2400*/  UIMAD UR4, UR37, UR12, URZ ;  /* 0x0000000c250472a4 */ /* 0x000fe4000f8e02ff */
[----:B------:R-:W-:-:S02]  /*2410*/  UISETP.GE.AND UP0, UPT, UR17, UR7, UPT ;  /* 0x000000071100728c */ /* 0x000fc4000bf06270 */
[----:B------:R-:W-:Y:S02]  /*2420*/  UIMAD.WIDE.U32 UR34, UR17, UR8, URZ ;  /* 0x00000008112272a5 */ /* 0x000fe4000f8e00ff */
[----:B------:R-:W-:Y:S02]  /*2430*/  UISETP.GE.OR UP0, UPT, UR19, UR4, UP0 ;  /* 0x000000041300728c */ /* 0x000fe40008706670 */
[----:B------:R-:W-:Y:S02]  /*2440*/  USHF.R.U32.HI UR4, URZ, UR9, UR35 ;  /* 0x00000009ff047299 */ /* 0x000fe40008011623 */
[----:B------:R-:W-:Y:S02]  /*2450*/  UIMAD.WIDE.U32 UR32, UR19, UR8, URZ ;  /* 0x00000008132072a5 */ /* 0x000fe4000f8e00ff */
[----:B------:R-:W-:Y:S02]  /*2460*/  USEL UR4, UR17, UR4, !UP3 ;  /* 0x0000000411047287 */ /* 0x000fe4000d800000 */
[----:B------:R-:W-:-:S02]  /*2470*/  UIADD3 UR5, UPT, UPT, -UR17, URZ, URZ ;  /* 0x000000ff11057290 */ /* 0x000fc4000fffe1ff */
[----:B------:R-:W-:Y:S02]  /*2480*/  UIADD3 UR8, UPT, UPT, -UR4, URZ, URZ ;  /* 0x000000ff04087290 */ /* 0x000fe4000fffe1ff */
[----:B------:R-:W-:Y:S02]  /*2490*/  @!UP0 USHF.R.U32.HI UR9, URZ, UR9, UR33 ;  /* 0x00000009ff098299 */ /* 0x000fe40008011621 */
[----:B------:R-:W-:Y:S02]  /*24a0*/  UIMAD UR8, UR37, UR8, UR17 ;  /* 0x00000008250872a4 */ /* 0x000fe4000f8e0211 */
[----:B------:R-:W-:Y:S02]  /*24b0*/  @!UP0 USEL UR9, UR19, UR9, !UP3 ;  /* 0x0000000913098287 */ /* 0x000fe4000d800000 */
        /* <DEDUP_REMOVED lines=9> */
.L_x_41:
[----:B------:R-:W1:Y:S01]  /*2550*/  LDCU UR4, c[0x0][0xb30] ;  /* 0x00016600ff0477ac */ /* 0x000e620008000800 */
[----:B------:R-:W-:-:S04]  /*2560*/  @P1 SHF.R.U32.HI R4, RZ, 0x10, R5 ;  /* 0x00000010ff041819 */ /* 0x000fc80000011605 */
[----:B------:R-:W-:Y:S01]  /*2570*/  @P0 R2UR UR36, R4 ;  /* 0x00000000042402ca */ /* 0x000fe200000e0000 */
[----:B-1----:R-:W-:-:S09]  /*2580*/  UISETP.NE.AND UP0, UPT, UR4, 0x1, UPT ;  /* 0x000000010400788c */ /* 0x002fd2000bf05270 */
[----:B------:R-:W-:Y:S05]  /*2590*/  BRA.U UP0, `(.L_x_42) ;  /* 0x0000000100407547 */ /* 0x000fea000b800000 */
[----:B------:R-:W1:Y:S01]  /*25a0*/  LDCU.128 UR4, c[0x0][0xb10] ;  /* 0x00016200ff0477ac */ /* 0x000e620008000c00 */
[----:B------:R-:W2:Y:S01]  /*25b0*/  LDCU UR9, c[0x0][0xb0c] ;  /* 0x00016180ff0977ac */ /* 0x000ea20008000800 */
[----:B------:R-:W3:Y:S01]  /*25c0*/  LDCU UR8, c[0x0][0xb20] ;  /* 0x00016400ff0877ac */ /* 0x000ee20008000800 */
[----:B-1----:R-:W-:Y:S02]  /*25d0*/  UIMAD.WIDE.U32 UR16, UR30, UR4, URZ ;  /* 0x000000041e1072a5 */ /* 0x002fe4000f8e00ff */
[----:B------:R-:W-:Y:S02]  /*25e0*/  UIMAD.WIDE.U32 UR10, UR29, UR7, URZ ;  /* 0x000000071d0a72a5 */ /* 0x000fe4000f8e00ff */
[----:B--2---:R-:W-:Y:S02]  /*25f0*/  UISETP.NE.AND UP2, UPT, UR9, 0x1, UPT ;  /* 0x000000010900788c */ /* 0x004fe4000bf45270 */
[----:B------:R-:W-:Y:S01]  /*2600*/  UISETP.NE.AND UP0, UPT, UR6, 0x1, UPT ;  /* 0x000000010600788c */ /* 0x000fe2000bf05270 */
[----:B------:R-:W-:Y:S01]  /*2610*/  UMOV UR7, UR17 ;  /* 0x0000001100077c82 */ /* 0x000fe20008000000 */
[----:B---3--:R-:W-:-:S02]  /*2620*/  USHF.R.U32.HI UR8, URZ, UR8, UR11 ;  /* 0x00000008ff087299 */ /* 0x008fc4000801160b */
[----:B------:R-:W-:Y:S02]  /*2630*/  USHF.R.U32.HI UR5, URZ, UR5, UR7 ;  /* 0x00000005ff057299 */ /* 0x000fe40008011607 */
[----:B------:R-:W-:Y:S02]  /*2640*/  USEL UR8, UR29, UR8, !UP0 ;  /* 0x000000081d087287 */ /* 0x000fe4000c000000 */
[----:B------:R-:W-:-:S04]  /*2650*/  USEL UR5, UR30, UR5, !UP2 ;  /* 0x000000051e057287 */ /* 0x000fc8000d000000 */
[----:B------:R-:W-:Y:S02]  /*2660*/  UIADD3 UR4, UPT, UPT, UR5, -UR8, URZ ;  /* 0x8000000805047290 */ /* 0x000fe4000fffe0ff */
[----:B------:R-:W-:Y:S02]  /*2670*/  UIADD3 UR5, UPT, UPT, -UR5, UR8, URZ ;  /* 0x0000000805057290 */ /* 0x000fe4000fffe1ff */
[----:B------:R-:W-:Y:S02]  /*2680*/  UIMAD UR29, UR4, UR6, UR29 ;  /* 0x00000006041d72a4 */ /* 0x000fe4000f8e021d */
[----:B------:R-:W-:-:S12]  /*2690*/  UIMAD UR30, UR5, UR9, UR30 ;  /* 0x00000009051e72a4 */ /* 0x000fd8000f8e021e */
.L_x_42:
[----:B------:R-:W-:Y:S01]  /*26a0*/  VIADD R2, R8, 0x1 ;  /* 0x0000000108027836 */ /* 0x000fe20000000000 */
[----:B------:R-:W-:Y:S02]  /*26b0*/  UIADD3 UR48, UPT, UPT, UR30, UR39, URZ ;  /* 0x000000271e307290 */ /* 0x000fe4000fffe0ff */
[----:B------:R-:W-:Y:S02]  /*26c0*/  UIADD3 UR45, UPT, UPT, UR29, UR38, URZ ;  /* 0x000000261d2d7290 */ /* 0x000fe4000fffe0ff */
[----:B------:R-:W-:Y:S01]  /*26d0*/  ISETP.NE.AND P0, PT, R2, 0x2, PT ;  /* 0x000000020200780c */ /* 0x000fe20003f05270 */
[----:B------:R-:W-:-:S03]  /*26e0*/  UPLOP3.LUT UP3, UPT, UPT, UPT, UPT, 0x80, 0x8 ;  /* 0x000000000008789c */ /* 0x000fc60003f6f070 */
[----:B------:R-:W-:Y:S02]  /*26f0*/  SEL R3, RZ, 0x1, P0 ;  /* 0x00000001ff037807 */ /* 0x000fe40000000000 */
[----:B------:R-:W-:Y:S02]  /*2700*/  SEL R8, R2, RZ, P0 ;  /* 0x000000ff02087207 */ /* 0x000fe40000000000 */
[----:B------:R-:W-:Y:S01]  /*2710*/  LOP3.LUT R11, R11, R3, RZ, 0x3c, !PT ;  /* 0x000000030b0b7212 */ /* 0x000fe200078e3cff */
[----:B------:R-:W-:Y:S06]  /*2720*/  BRA.U UP1, `(.L_x_43) ;  /* 0xfffffff1015c7547 */ /* 0x000fec000b83ffff */
[----:B------:R-:W-:Y:S01]  /*2730*/  UIADD3 UR24, UPT, UPT, UR24, 0x58, URZ ;  /* 0x0000005818187890 */ /* 0x000fe2000fffe0ff */
[----:B------:R-:W-:-:S03]  /*2740*/  SHF.L.U32 R2, R0, 0x1f, RZ ;  /* 0x0000001f00027819 */ /* 0x000fc600000006ff */
[----:B------:R-:W-:-:S09]  /*2750*/  ULEA UR4, UR31, UR24, 0x3 ;  /* 0x000000181f047291 */ /* 0x000fd2000f8e18ff */
[----:B------:R-:W1:Y:S02]  /*2760*/  SYNCS.PHASECHK.TRANS64.TRYWAIT P0, [UR4], R2 ;  /* 0x00000002ff0075a7 */ /* 0x000e640008001104 */
[----:B-1----:R-:W-:Y:S05]  /*2770*/  @!P0 BRA `(.L_x_44) ;  /* 0x000000bc00288947 */ /* 0x002fea0003800000 */
.L_x_330:
[----:B------:R-:W-:-:S04]  /*2780*/  UIADD3 UR5, UPT, UPT, UR31, 0x1, URZ ;  /* 0x000000011f057890 */ /* 0x000fc8000fffe0ff */
[----:B------:R-:W-:-:S04]  /*2790*/  UISETP.NE.AND UP0, UPT, UR5, 0xb, UPT ;  /* 0x0000000b0500788c */ /* 0x000fc8000bf05270 */
[----:B------:R-:W-:Y:S02]  /*27a0*/  USEL UR6, URZ, 0x1, UP0 ;  /* 0x00000001ff067887 */ /* 0x000fe40008000000 */
[----:B------:R-:W-:-:S04]  /*27b0*/  USEL UR5, UR5, URZ, UP0 ;  /* 0x000000ff05057287 */ /* 0x000fc80008000000 */
[----:B------:R-:W-:Y:S01]  /*27c0*/  ULEA UR4, UR5, UR24, 0x3 ;  /* 0x0000001805047291 */ /* 0x000fe2000f8e18ff */
[----:B------:R-:W-:-:S04]  /*27d0*/  LOP3.LUT R0, R0, UR6, RZ, 0x3c, !PT ;  /* 0x0000000600007c12 */ /* 0x000fc8000f8e3cff */
[----:B-1----:R-:W-:-:S04]  /*27e0*/  SHF.L.U32 R2, R0, 0x1f, RZ ;  /* 0x0000001f00027819 */ /* 0x002fc800000006ff */
[----:B------:R-:W1:Y:S02]  /*27f0*/  SYNCS.PHASECHK.TRANS64.TRYWAIT P0, [UR4], R2 ;  /* 0x00000002ff0075a7 */ /* 0x000e640008001104 */
[----:B-1----:R-:W-:Y:S05]  /*2800*/  @!P0 BRA `(.L_x_45) ;  /* 0x000000bc001c8947 */ /* 0x002fea0003800000 */
.L_x_332:
        /* <DEDUP_REMOVED lines=9> */
.L_x_334:
        /* <DEDUP_REMOVED lines=9> */
.L_x_336:
        /* <DEDUP_REMOVED lines=9> */
.L_x_338:
        /* <DEDUP_REMOVED lines=9> */
.L_x_340:
        /* <DEDUP_REMOVED lines=9> */
.L_x_342:
        /* <DEDUP_REMOVED lines=9> */
.L_x_344:
        /* <DEDUP_REMOVED lines=9> */
.L_x_346:
        /* <DEDUP_REMOVED lines=9> */
.L_x_348:
[----:B------:R-:W-:-:S04]  /*2c90*/  UIADD3 UR5, UPT, UPT, UR5, 0x1, URZ ;  /* 0x0000000105057890 */ /* 0x000fc8000fffe0ff */
[----:B------:R-:W-:-:S04]  /*2ca0*/  UISETP.NE.AND UP0, UPT, UR5, 0xb, UPT ;  /* 0x0000000b0500788c */ /* 0x000fc8000bf05270 */
[----:B------:R-:W-:Y:S02]  /*2cb0*/  USEL UR4, URZ, 0x1, UP0 ;  /* 0x00000001ff047887 */ /* 0x000fe40008000000 */
[----:B------:R-:W-:-:S04]  /*2cc0*/  USEL UR5, UR5, URZ, UP0 ;  /* 0x000000ff05057287 */ /* 0x000fc80008000000 */
[----:B------:R-:W-:Y:S01]  /*2cd0*/  ULEA UR5, UR5, UR24, 0x3 ;  /* 0x0000001805057291 */ /* 0x000fe2000f8e18ff */
[----:B-1----:R-:W-:-:S04]  /*2ce0*/  LOP3.LUT R2, R0, UR4, RZ, 0x3c, !PT ;  /* 0x0000000400027c12 */ /* 0x002fc8000f8e3cff */
[----:B------:R-:W-:Y:S01]  /*2cf0*/  SHF.L.U32 R2, R2, 0x1f, RZ ;  /* 0x0000001f02027819 */ /* 0x000fe200000006ff */
[----:B------:R-:W-:-:S07]  /*2d00*/  IMAD.U32 R0, RZ, RZ, UR5 ;  /* 0x00000005ff007e24 */ /* 0x000fce000f8e00ff */
.L_x_54:
[----:B-1----:R1:W2:Y:S02]  /*2d10*/  SYNCS.PHASECHK.TRANS64.TRYWAIT P0, [R0+URZ], R2 ;  /* 0x00000002000075a7 */ /* 0x0022a400080011ff */
[----:B--2---:R-:W-:Y:S05]  /*2d20*/  @!P0 NANOSLEEP.SYNCS 0x989680 ;  /* 0x009896800000895d */ /* 0x004fea0003900000 */
[----:B------:R-:W2:Y:S02]  /*2d30*/  @!P0 SYNCS.PHASECHK.TRANS64 P0, [R0+URZ], R2 ;  /* 0x00000002000085a7 */ /* 0x000ea400080010ff */
[----:B--2---:R-:W-:Y:S05]  /*2d40*/  @P0 EXIT ;  /* 0x000000000000094d */ /* 0x004fea0003800000 */
[----:B------:R-:W-:Y:S05]  /*2d50*/  BRA `(.L_x_54) ;  /* 0xfffffffc00ec7947 */ /* 0x000fea000383ffff */
.L_x_23:
[----:B------:R-:W-:-:S04]  /*2d60*/  UISETP.NE.AND UP0, UPT, UR44, URZ, UPT ;  /* 0x000000ff2c00728c */ /* 0x000fc8000bf05270 */
[----:B------:R-:W-:-:S09]  /*2d70*/  UISETP.NE.OR UP0, UPT, UR10, 0x1, UP0 ;  /* 0x000000010a00788c */ /* 0x000fd20008705670 */
[----:B------:R-:W-:Y:S05]  /*2d80*/  BRA.U UP0, `(.L_x_55) ;  /* 0x0000000500507547 */ /* 0x000fea000b800000 */
[----:B------:R-:W-:Y:S01]  /*2d90*/  HFMA2 R9, -RZ, RZ, 0, 0 ;  /* 0x00000000ff097431 */ /* 0x000fe200000001ff */
[----:B------:R-:W-:Y:S01]  /*2da0*/  ISETP.GE.U32.AND P2, PT, R14, 0x2, PT ;  /* 0x000000020e00780c */ /* 0x000fe20003f46070 */
[----:B------:R-:W-:Y:S01]  /*2db0*/  IMAD.MOV.U32 R10, RZ, RZ, 0x1 ;  /* 0x00000001ff0a7424 */ /* 0x000fe200078e00ff */
[----:B------:R-:W-:Y:S01]  /*2dc0*/  MOV R4, RZ ;  /* 0x000000ff00047202 */ /* 0x000fe20000000f00 */
[----:B------:R-:W-:Y:S01]  /*2dd0*/  IMAD.MOV.U32 R12, RZ, RZ, RZ ;  /* 0x000000ffff0c7224 */ /* 0x000fe200078e00ff */
[----:B------:R-:W-:Y:S01]  /*2de0*/  UMOV UR4, 0x400 ;  /* 0x0000040000047882 */ /* 0x000fe20000000000 */
[----:B------:R-:W-:Y:S01]  /*2df0*/  IMAD.MOV.U32 R11, RZ, RZ, RZ ;  /* 0x000000ffff0b7224 */ /* 0x000fe200078e00ff */
[----:B------:R-:W-:Y:S01]  /*2e00*/  ULEA UR44, UR44, UR4, 0x18 ;  /* 0x000000042c2c7291 */ /* 0x000fe2000f8ec0ff */
[----:B------:R-:W-:-:S11]  /*2e10*/  UMOV UR6, URZ ;  /* 0x000000ff00067c82 */ /* 0x000fd60008000000 */
.L_x_59:
[----:B------:R-:W-:Y:S02]  /*2e20*/  LEA R0, R4, UR44, 0x3 ;  /* 0x0000002c04007c11 */ /* 0x000fe4000f8e18ff */
[----:B------:R-:W-:-:S03]  /*2e30*/  SHF.L.U32 R2, R11, 0x1f, RZ ;  /* 0x0000001f0b027819 */ /* 0x000fc600000006ff */
[----:B------:R-:W-:Y:S01]  /*2e40*/  VIADD R3, R0, 0x150 ;  /* 0x0000015000037836 */ /* 0x000fe20000000000 */
[----:B------:R-:W1:Y:S02]  /*2e50*/  SYNCS.PHASECHK.TRANS64.TRYWAIT P0, [R0+URZ+0x140], R2 ;  /* 0x00014002000075a7 */ /* 0x000e6400080011ff */
[----:B-1----:R-:W-:Y:S05]  /*2e60*/  @!P0 BRA `(.L_x_56) ;  /* 0x000000b8005c8947 */ /* 0x002fea0003800000 */
.L_x_349:
[----:B------:R-:W-:Y:S01]  /*2e70*/  ULEA UR5, UR6, UR44, 0x3 ;  /* 0x0000002c06057291 */ /* 0x000fe2000f8e18ff */
[----:B-1----:R-:W-:Y:S01]  /*2e80*/  PRMT R0, RZ, 0x654, R3 ;  /* 0x00000654ff007816 */ /* 0x002fe20000000003 */
[----:B------:R-:W-:Y:S01]  /*2e90*/  @!P2 IMAD.MOV.U32 R5, RZ, RZ, 0x10 ;  /* 0x00000010ff05a424 */ /* 0x000fe200078e00ff */
[----:B------:R-:W-:Y:S01]  /*2ea0*/  SHF.L.U32 R2, R10, 0x1f, RZ ;  /* 0x0000001f0a027819 */ /* 0x000fe200000006ff */
[----:B------:R-:W-:Y:S01]  /*2eb0*/  UIADD3 UR4, UPT, UPT, UR5, 0x100, URZ ;  /* 0x0000010005047890 */ /* 0x000fe2000fffe0ff */
[----:B------:R1:W-:Y:S04]  /*2ec0*/  SYNCS.ARRIVE.TRANS64.RED.A1T0 RZ, [R0+URZ], RZ ;  /* 0x000000ff00ff79a7 */ /* 0x0003e800081004ff */
[----:B------:R-:W2:Y:S01]  /*2ed0*/  SYNCS.PHASECHK.TRANS64.TRYWAIT P0, [UR5+0x110], R2 ;  /* 0x00011002ff0075a7 */ /* 0x000ea20008001105 */
[----:B-1----:R-:W-:-:S05]  /*2ee0*/  IMAD.U32 R0, RZ, RZ, UR4 ;  /* 0x00000004ff007e24 */ /* 0x002fca000f8e00ff */
[----:B------:R-:W-:Y:S01]  /*2ef0*/  PRMT R0, R14, 0x654, R0 ;  /* 0x000006540e007816 */ /* 0x000fe20000000000 */
[----:B--2---:R-:W-:Y:S06]  /*2f00*/  @!P0 BRA `(.L_x_57) ;  /* 0x000000b800488947 */ /* 0x004fec0003800000 */
.L_x_351:
[----:B------:R-:W-:Y:S01]  /*2f10*/  ULEA UR4, UR6, UR44, 0x4 ;  /* 0x0000002c06047291 */ /* 0x000fe2000f8e20ff */
[----:B------:R-:W-:Y:S01]  /*2f20*/  SEL R13, R0, R13, !P2 ;  /* 0x0000000d000d7207 */ /* 0x000fe20005000000 */
[----:B------:R-:W-:Y:S01]  /*2f30*/  UIADD3 UR5, UPT, UPT, UR5, 0x100, URZ ;  /* 0x0000010005057890 */ /* 0x000fe2000fffe0ff */
[----:B------:R-:W-:Y:S01]  /*2f40*/  LEA R0, R9, UR44, 0x3 ;  /* 0x0000002c09007c11 */ /* 0x000fe2000f8e18ff */
[----:B------:R-:W-:Y:S01]  /*2f50*/  UIADD3 UR4, UPT, UPT, UR4, 0x170, URZ ;  /* 0x0000017004047890 */ /* 0x000fe2000fffe0ff */
[----:B-1----:R-:W-:Y:S01]  /*2f60*/  SHF.L.U32 R2, R12, 0x1f, RZ ;  /* 0x0000001f0c027819 */ /* 0x002fe200000006ff */
[----:B------:R1:W-:Y:S01]  /*2f70*/  @!P2 SYNCS.ARRIVE.TRANS64.RED RZ, [R13+URZ], R5 ;  /* 0x000000050dffa9a7 */ /* 0x0003e200080004ff */
[----:B------:R-:W-:Y:S01]  /*2f80*/  UIADD3 UR6, UPT, UPT, UR6, 0x1, URZ ;  /* 0x0000000106067890 */ /* 0x000fe2000fffe0ff */
[----:B------:R-:W-:-:S03]  /*2f90*/  VIADD R8, R4, 0x1 ;  /* 0x0000000104087836 */ /* 0x000fc60000000000 */
[----:B------:R-:W-:Y:S02]  /*2fa0*/  UISETP.NE.AND UP0, UPT, UR6, 0x2, UPT ;  /* 0x000000020600788c */ /* 0x000fe4000bf05270 */
[----:B------:R-:W-:Y:S06]  /*2fb0*/  UGETNEXTWORKID.BROADCAST [UR4], [UR5] ;  /* 0x00000000040073ca */ /* 0x000fec0008000100 */
[----:B------:R-:W-:Y:S01]  /*2fc0*/  USEL UR4, URZ, 0x1, UP0 ;  /* 0x00000001ff047887 */ /* 0x000fe20008000000 */
[----:B------:R-:W-:Y:S01]  /*2fd0*/  ISETP.NE.AND P0, PT, R8, 0x2, PT ;  /* 0x000000020800780c */ /* 0x000fe20003f05270 */
[----:B------:R-:W-:Y:S01]  /*2fe0*/  USEL UR6, UR6, URZ, UP0 ;  /* 0x000000ff06067287 */ /* 0x000fe20008000000 */
[----:B------:R-:W2:Y:S03]  /*2ff0*/  SYNCS.PHASECHK.TRANS64.TRYWAIT P1, [R0+URZ+0x100], R2 ;  /* 0x00010002000075a7 */ /* 0x000ea600080211ff */
[----:B------:R-:W-:Y:S01]  /*3000*/  LOP3.LUT R10, R10, UR4, RZ, 0x3c, !PT ;  /* 0x000000040a0a7c12 */ /* 0x000fe2000f8e3cff */
[----:B-12---:R-:W-:Y:S07]  /*3010*/  @!P1 BRA `(.L_x_58) ;  /* 0x000000b8001c9947 */ /* 0x006fee0003800000 */
.L_x_352:
[----:B-1----:R-:W-:Y:S01]  /*3020*/  LEA R2, R9, UR44, 0x4 ;  /* 0x0000002c09027c11 */ /* 0x002fe2000f8e20ff */
[----:B------:R-:W-:-:S04]  /*3030*/  VIADD R0, R0, 0x110 ;  /* 0x0000011000007836 */ /* 0x000fc80000000000 */
[----:B------:R1:W2:Y:S01]  /*3040*/  LDS.128 R4, [R2+0x170] ;  /* 0x0001700002047984 */ /* 0x0002a20000000c00 */
[----:B------:R-:W-:Y:S01]  /*3050*/  PRMT R0, RZ, 0x654, R0 ;  /* 0x00000654ff007816 */ /* 0x000fe20000000000 */
[----:B------:R-:W-:Y:S01]  /*3060*/  @!PT LDS RZ, [RZ] ;  /* 0x00000000fffff984 */ /* 0x000fe20000000800 */
[----:B------:R-:W-:Y:S01]  /*3070*/  @!PT LDS RZ, [RZ] ;  /* 0x00000000fffff984 */ /* 0x000fe20000000800 */
[----:B------:R-:W-:Y:S01]  /*3080*/  @!PT LDS RZ, [RZ] ;  /* 0x00000000fffff984 */ /* 0x000fe20000000800 */
[----:B------:R-:W-:Y:S01]  /*3090*/  @!PT LDS RZ, [RZ] ;  /* 0x00000000fffff984 */ /* 0x000fe20000000800 */
[----:B------:R3:W-:Y:S06]  /*30a0*/  MEMBAR.ALL.CTA ;  /* 0x0000000000007992 */ /* 0x0007ec0000008000 */
[----:B---3--:R-:W3:Y:S01]  /*30b0*/  FENCE.VIEW.ASYNC.S ;  /* 0x00000000000073c6 */ /* 0x008ee20000000000 */
[----:B-1----:R-:W-:-:S04]  /*30c0*/  SEL R2, RZ, 0x1, P0 ;  /* 0x00000001ff027807 */ /* 0x002fc80000000000 */
[----:B------:R-:W-:Y:S01]  /*30d0*/  LOP3.LUT R11, R11, R2, RZ, 0x3c, !PT ;  /* 0x000000020b0b7212 */ /* 0x000fe200078e3cff */
[----:B---3--:R1:W-:Y:S01]  /*30e0*/  SYNCS.ARRIVE.TRANS64.RED.A1T0 RZ, [R0+URZ], RZ ;  /* 0x000000ff00ff79a7 */ /* 0x0083e200081004ff */
[----:B--2---:R-:W-:Y:S02]  /*30f0*/  LOP3.LUT P3, RZ, R6, 0x1, RZ, 0xc0, !PT ;  /* 0x0000000106ff7812 */ /* 0x004fe4000786c0ff */
[----:B------:R-:W-:Y:S01]  /*3100*/  SEL R4, R8, RZ, P0 ;  /* 0x000000ff08047207 */ /* 0x000fe20000000000 */
[----:B-1----:R-:W-:-:S05]  /*3110*/  VIADD R0, R9, 0x1 ;  /* 0x0000000109007836 */ /* 0x002fca0000000000 */
[----:B------:R-:W-:-:S04]  /*3120*/  ISETP.NE.AND P1, PT, R0, 0x2, PT ;  /* 0x000000020000780c */ /* 0x000fc80003f25270 */
[----:B------:R-:W-:Y:S02]  /*3130*/  SEL R3, RZ, 0x1, P1 ;  /* 0x00000001ff037807 */ /* 0x000fe40000800000 */
[----:B------:R-:W-:Y:S02]  /*3140*/  SEL R9, R0, RZ, P1 ;  /* 0x000000ff00097207 */ /* 0x000fe40000800000 */
[----:B------:R-:W-:Y:S01]  /*3150*/  LOP3.LUT R12, R12, R3, RZ, 0x3c, !PT ;  /* 0x000000030c0c7212 */ /* 0x000fe200078e3cff */
[----:B------:R-:W-:Y:S06]  /*3160*/  @P3 BRA `(.L_x_59) ;  /* 0xfffffffc002c3947 */ /* 0x000fec000383ffff */
[----:B------:R-:W-:Y:S01]  /*3170*/  ULEA UR5, UR6, UR44, 0x3 ;  /* 0x0000002c06057291 */ /* 0x000fe2000f8e18ff */
[----:B------:R-:W-:-:S08]  /*3180*/  SHF.L.U32 R0, R10, 0x1f, RZ ;  /* 0x0000001f0a007819 */ /* 0x000fd000000006ff */
[----:B------:R-:W1:Y:S02]  /*3190*/  SYNCS.PHASECHK.TRANS64 P0, [UR5+0x110], R0 ;  /* 0x00011000ff0075a7 */ /* 0x000e640008001005 */
[----:B-1----:R-:W-:Y:S05]  /*31a0*/  @P0 BRA `(.L_x_60) ;  /* 0x0000000000080947 */ /* 0x002fea0003800000 */
[----:B------:R-:W1:Y:S02]  /*31b0*/  SYNCS.PHASECHK.TRANS64.TRYWAIT P0, [UR5+0x110], R0 ;  /* 0x00011000ff0075a7 */ /* 0x000e640008001105 */
[----:B-1----:R-:W-:Y:S05]  /*31c0*/  @!P0 BRA `(.L_x_61) ;  /* 0x000000b400c48947 */ /* 0x002fea0003800000 */
.L_x_60:
[----:B------:R-:W-:-:S04]  /*31d0*/  UIADD3 UR4, UPT, UPT, UR6, 0x1, URZ ;  /* 0x0000000106047890 */ /* 0x000fc8000fffe0ff */
[----:B------:R-:W-:-:S04]  /*31e0*/  UISETP.NE.AND UP0, UPT, UR4, 0x2, UPT ;  /* 0x000000020400788c */ /* 0x000fc8000bf05270 */
[----:B------:R-:W-:Y:S02]  /*31f0*/  USEL UR7, URZ, 0x1, UP0 ;  /* 0x00000001ff077887 */ /* 0x000fe40008000000 */
[----:B------:R-:W-:-:S04]  /*3200*/  USEL UR4, UR4, URZ, UP0 ;  /* 0x000000ff04047287 */ /* 0x000fc80008000000 */
[----:B------:R-:W-:Y:S01]  /*3210*/  ULEA UR4, UR4, UR44, 0x3 ;  /* 0x0000002c04047291 */ /* 0x000fe2000f8e18ff */
[----:B-1----:R-:W-:-:S04]  /*3220*/  LOP3.LUT R2, R10, UR7, RZ, 0x3c, !PT ;  /* 0x000000070a027c12 */ /* 0x002fc8000f8e3cff */
[----:B------:R-:W-:-:S04]  /*3230*/  SHF.L.U32 R0, R2, 0x1f, RZ ;  /* 0x0000001f02007819 */ /* 0x000fc800000006ff */
[----:B------:R-:W1:Y:S02]  /*3240*/  SYNCS.PHASECHK.TRANS64 P0, [UR4+0x110], R0 ;  /* 0x00011000ff0075a7 */ /* 0x000e640008001004 */
[----:B-1----:R-:W-:Y:S05]  /*3250*/  @P0 EXIT ;  /* 0x000000000000094d */ /* 0x002fea0003800000 */
[----:B------:R-:W-:Y:S02]  /*3260*/  SHF.L.U32 R2, R2, 0x1f, RZ ;  /* 0x0000001f02027819 */ /* 0x000fe400000006ff */
[----:B------:R-:W-:-:S07]  /*3270*/  MOV R0, UR4 ;  /* 0x0000000400007c02 */ /* 0x000fce0008000f00 */
.L_x_62:
[----:B-1----:R1:W2:Y:S02]  /*3280*/  SYNCS.PHASECHK.TRANS64.TRYWAIT P0, [R0+URZ+0x110], R2 ;  /* 0x00011002000075a7 */ /* 0x0022a400080011ff */
[----:B--2---:R-:W-:Y:S05]  /*3290*/  @!P0 NANOSLEEP.SYNCS 0x989680 ;  /* 0x009896800000895d */ /* 0x004fea0003900000 */
[----:B------:R-:W2:Y:S02]  /*32a0*/  @!P0 SYNCS.PHASECHK.TRANS64 P0, [R0+URZ+0x110], R2 ;  /* 0x00011002000085a7 */ /* 0x000ea400080010ff */
[----:B--2---:R-:W-:Y:S05]  /*32b0*/  @P0 EXIT ;  /* 0x000000000000094d */ /* 0x004fea0003800000 */
[----:B------:R-:W-:Y:S05]  /*32c0*/  BRA `(.L_x_62) ;  /* 0xfffffffc00ec7947 */ /* 0x000fea000383ffff */
.L_x_55:
[----:B------:R-:W-:Y:S05]  /*32d0*/  BRA.U UP5, `(.L_x_63) ;  /* 0x00000011055c7547 */ /* 0x000fea000b800000 */
[----:B------:R-:W-:Y:S01]  /*32e0*/  UMOV UR4, 0x40 ;  /* 0x0000004000047882 */ /* 0x000fe20000000000 */
[----:B------:R-:W-:Y:S01]  /*32f0*/  NOP ;  /* 0x0000000000007918 */ /* 0x000fe20000000000 */
[----:B------:R-:W-:Y:S01]  /*3300*/  ULEA UR4, UR44, UR4, 0x18 ;  /* 0x000000042c047291 */ /* 0x000fe2000f8ec0ff */
[----:B------:R-:W-:Y:S02]  /*3310*/  UMOV UR5, 0x400 ;  /* 0x0000040000057882 */ /* 0x000fe40000000000 */
[----:B------:R-:W-:-:S06]  /*3320*/  ULEA UR44, UR44, UR5, 0x18 ;  /* 0x000000052c2c7291 */ /* 0x000fcc000f8ec0ff */
[----:B------:R-:W1:Y:S02]  /*3330*/  LDS.U8 R0, [UR4+0x1c] ;  /* 0x00001c04ff007984 */ /* 0x000e640008000000 */
[----:B-1----:R-:W-:-:S13]  /*3340*/  ISETP.NE.AND P0, PT, R0, RZ, PT ;  /* 0x000000ff0000720c */ /* 0x002fda0003f05270 */
[----:B------:R-:W-:Y:S05]  /*3350*/  @P0 BRA `(.L_x_64) ;  /* 0x0000000400080947 */ /* 0x000fea0003800000 */
[----:B------:R-:W-:Y:S02]  /*3360*/  UISETP.NE.U32.AND UP1, UPT, UR13, 0x1, UPT ;  /* 0x000000010d00788c */ /* 0x000fe4000bf25070 */
[----:B------:R-:W-:-:S07]  /*3370*/  UIADD3 UR6, UPT, UPT, UR4, 0x8, URZ ;  /* 0x0000000804067890 */ /* 0x000fce000fffe0ff */
[----:B------:R-:W-:Y:S05]  /*3380*/  BRA.U !UP1, `(.L_x_65) ;  /* 0x00000001099c7547 */ /* 0x000fea000b800000 */
[----:B------:R-:W-:Y:S01]  /*3390*/  ELECT P0, URZ, PT ;  /* 0x0000000000ff782f */ /* 0x000fe20003800000 */
[----:B------:R-:W-:-:S12]  /*33a0*/  BSSY B0, `(.L_x_65) ;  /* 0x0000025000007945 */ /* 0x000fd80003800000 */
[----:B------:R-:W-:Y:S05]  /*33b0*/  @!P0 BRA `(.L_x_66) ;  /* 0x00000000008c8947 */ /* 0x000fea0003800000 */
[----:B------:R-:W-:-:S05]  /*33c0*/  UMOV UR5, 0x10 ;  /* 0x0000001000057882 */ /* 0x000fca0000000000 */
[----:B------:R-:W-:Y:S04]  /*33d0*/  DEPBAR.LE SB1, 0x36 ;  /* 0x00009d800000791a */ /* 0x000fe80000000000 */
[----:B------:R-:W1:Y:S02]  /*33e0*/  UTCATOMSWS.2CTA.FIND_AND_SET.ALIGN UP0, UR5, UR5 ;  /* 0x00000005000575e3 */ /* 0x000e640008200800 */
[----:B-1----:R-:W-:Y:S01]  /*33f0*/  MOV R0, UR5 ;  /* 0x0000000500007c02 */ /* 0x002fe20008000f00 */
[----:B------:R-:W-:Y:S06]  /*3400*/  BRA.U UP0, `(.L_x_67) ;  /* 0x0000000100187547 */ /* 0x000fec000b800000 */
.L_x_68:
[----:B------:R-:W-:Y:S05]  /*3410*/  NANOSLEEP 0x64 ;  /* 0x000000640000795d */ /* 0x000fea0003800000 */
[----:B------:R-:W-:-:S05]  /*3420*/  UMOV UR5, 0x10 ;  /* 0x0000001000057882 */ /* 0x000fca0000000000 */
[----:B------:R-:W-:Y:S04]  /*3430*/  DEPBAR.LE SB1, 0x36 ;  /* 0x00009d800000791a */ /* 0x000fe80000000000 */
[----:B------:R-:W1:Y:S02]  /*3440*/  UTCATOMSWS.2CTA.FIND_AND_SET.ALIGN UP0, UR5, UR5 ;  /* 0x00000005000575e3 */ /* 0x000e640008200800 */
[----:B-1----:R-:W-:Y:S01]  /*3450*/  MOV R0, UR5 ;  /* 0x0000000500007c02 */ /* 0x002fe20008000f00 */
[----:B------:R-:W-:Y:S05]  /*3460*/  BRA.U !UP0, `(.L_x_68) ;  /* 0xfffffffd08e87547 */ /* 0x000fea000b83ffff */
.L_x_67:
[----:B------:R-:W1:Y:S01]  /*3470*/  LDS R2, [UR4+0x10] ;  /* 0x00001004ff027984 */ /* 0x000e620008000800 */
[----:B------:R-:W-:Y:S01]  /*3480*/  IMAD.U32 R3, RZ, RZ, UR44 ;  /* 0x0000002cff037e24 */ /* 0x000fe2000f8e00ff */
[----:B------:R-:W-:-:S03]  /*3490*/  MOV R4, UR12 ;  /* 0x0000000c00047c02 */ /* 0x000fc60008000f00 */
[----:B------:R-:W-:Y:S01]  /*34a0*/  VIADD R3, R3, 0x190 ;  /* 0x0000019003037836 */ /* 0x000fe20000000000 */
[----:B-1----:R-:W-:-:S04]  /*34b0*/  SHF.L.U32 R2, R2, 0x1f, RZ ;  /* 0x0000001f02027819 */ /* 0x002fc800000006ff */
[----:B------:R-:W1:Y:S02]  /*34c0*/  SYNCS.PHASECHK.TRANS64.TRYWAIT P0, [UR4+0x8], R2 ;  /* 0x00000802ff0075a7 */ /* 0x000e640008001104 */
[----:B-1----:R-:W-:Y:S05]  /*34d0*/  @P0 BRA `(.L_x_69) ;  /* 0x0000000000080947 */ /* 0x002fea0003800000 */
[----:B------:R-:W1:Y:S02]  /*34e0*/  SYNCS.PHASECHK.TRANS64.TRYWAIT P0, [UR4+0x8], R2 ;  /* 0x00000802ff0075a7 */ /* 0x000e640008001104 */
[----:B-1----:R-:W-:Y:S05]  /*34f0*/  @!P0 BRA `(.L_x_70) ;  /* 0x000000b400108947 */ /* 0x002fea0003800000 */
.L_x_69:
[----:B------:R-:W-:Y:S01]  /*3500*/  HFMA2 R9, -RZ, RZ, 0, 5.9604644775390625e-08 ;  /* 0x00000001ff097431 */ /* 0x000fe200000001ff */
[----:B------:R-:W-:Y:S01]  /*3510*/  UPRMT UR5, UR12, 0x654, UR6 ;  /* 0x000006540c057896 */ /* 0x000fe20008000006 */
[----:B------:R-:W-:Y:S01]  /*3520*/  PRMT R4, R4, 0x654, R3 ;  /* 0x0000065404047816 */ /* 0x000fe20000000003 */
[----:B------:R-:W-:Y:S02]  /*3530*/  IMAD.MOV.U32 R3, RZ, RZ, 0xffff ;  /* 0x0000ffffff037424 */ /* 0x000fe400078e00ff */
[----:B------:R-:W-:Y:S02]  /*3540*/  IMAD.MOV.U32 R10, RZ, RZ, 0x4 ;  /* 0x00000004ff0a7424 */ /* 0x000fe400078e00ff */
[----:B------:R-:W-:Y:S01]  /*3550*/  IMAD.SHL.U32 R6, R0, 0x20, RZ ;  /* 0x0000002000067824 */ /* 0x000fe200078e00ff */
[----:B-1----:R-:W-:Y:S02]  /*3560*/  MOV R5, UR5 ;  /* 0x0000000500057c02 */ /* 0x002fe40008000f00 */
[-C--:B------:R-:W-:Y:S01]  /*3570*/  SHF.L.U32 R3, R3, R0.reuse, RZ ;  /* 0x0000000003037219 */ /* 0x080fe200000006ff */
[----:B------:R1:W-:Y:S01]  /*3580*/  SYNCS.ARRIVE.TRANS64.RED RZ, [UR5], R10 ;  /* 0x0000000affff79a7 */ /* 0x0003e20008000405 */
[----:B------:R-:W-:Y:S01]  /*3590*/  SHF.L.U32 R2, R9, R0, RZ ;  /* 0x0000000009027219 */ /* 0x000fe200000006ff */
[----:B------:R1:W-:Y:S04]  /*35a0*/  STS [UR44+0x190], R6 ;  /* 0x00019006ff007988 */ /* 0x0003e8000800082c */
[----:B------:R1:W-:Y:S04]  /*35b0*/  STAS [R4.64], R0 ;  /* 0x0000000004007dbd */ /* 0x0003e8000c0008ff */
[----:B------:R1:W-:Y:S04]  /*35c0*/  ATOMS.OR RZ, [UR4+0x14], R3 ;  /* 0x00001403ffff798c */ /* 0x0003e8000b000004 */
[----:B------:R1:W-:Y:S04]  /*35d0*/  ATOMS.OR RZ, [UR4+0x18], R2 ;  /* 0x00001802ffff798c */ /* 0x0003e8000b000004 */
[----:B------:R1:W-:Y:S02]  /*35e0*/  ATOMS.XOR RZ, [UR4+0x10], R9 ;  /* 0x00001009ffff798c */ /* 0x0003e4000b800004 */
.L_x_66:
[----:B------:R-:W-:Y:S05]  /*35f0*/  BSYNC B0 ;  /* 0x0000000000007941 */ /* 0x000fea0003800000 */
.L_x_65:
[----:B------:R-:W-:Y:S05]  /*3600*/  BRA.U UP1, `(.L_x_71) ;  /* 0x00000001016c7547 */ /* 0x000fea000b800000 */
[----:B------:R-:W-:-:S03]  /*3610*/  UMOV UR5, 0xffffffff ;  /* 0xffffffff00057882 */ /* 0x000fc60000000000 */
[----:B------:R-:W-:Y:S05]  /*3620*/  BRA.DIV UR5, `(.L_x_72) ;  /* 0x000000b205dc7947 */ /* 0x000fea000b800000 */
[----:B------:R-:W-:-:S13]  /*3630*/  ELECT P6, URZ, PT ;  /* 0x0000000000ff782f */ /* 0x000fda00038c0000 */
.L_x_356:
[----:B------:R-:W-:Y:S05]  /*3640*/  @!P6 BRA `(.L_x_71) ;  /* 0x00000000005ce947 */ /* 0x000fea0003800000 */
[----:B-1----:R-:W1:Y:S02]  /*3650*/  LDS R0, [UR4+0x10] ;  /* 0x00001004ff007984 */ /* 0x002e640008000800 */
[----:B-1----:R-:W-:-:S04]  /*3660*/  SHF.L.U32 R0, R0, 0x1f, RZ ;  /* 0x0000001f00007819 */ /* 0x002fc800000006ff */
[----:B------:R-:W1:Y:S02]  /*3670*/  SYNCS.PHASECHK.TRANS64.TRYWAIT P0, [UR4+0x8], R0 ;  /* 0x00000800ff0075a7 */ /* 0x000e640008001104 */
[----:B-1----:R-:W-:Y:S05]  /*3680*/  @P0 BRA `(.L_x_73) ;  /* 0x0000000000080947 */ /* 0x002fea0003800000 */
[----:B------:R-:W1:Y:S02]  /*3690*/  SYNCS.PHASECHK.TRANS64.TRYWAIT P0, [UR4+0x8], R0 ;  /* 0x00000800ff0075a7 */ /* 0x000e640008001104 */
[----:B-1----:R-:W-:Y:S05]  /*36a0*/  @!P0 BRA `(.L_x_74) ;  /* 0x000000b000dc8947 */ /* 0x002fea0003800000 */
.L_x_73:
[----:B-1----:R-:W1:Y:S01]  /*36b0*/  LDS R0, [UR44+0x190] ;  /* 0x0001902cff007984 */ /* 0x002e620008000800 */
[----:B------:R-:W-:Y:S02]  /*36c0*/  HFMA2 R4, -RZ, RZ, 0, 5.9604644775390625e-08 ;  /* 0x00000001ff047431 */ /* 0x000fe400000001ff */
[----:B------:R-:W-:Y:S01]  /*36d0*/  IMAD.MOV.U32 R2, RZ, RZ, 0xffff ;  /* 0x0000ffffff027424 */ /* 0x000fe200078e00ff */
[----:B------:R-:W-:Y:S01]  /*36e0*/  UPRMT UR5, UR12, 0x654, UR6 ;  /* 0x000006540c057896 */ /* 0x000fe20008000006 */
[----:B-1----:R-:W-:-:S03]  /*36f0*/  IMAD.SHL.U32 R3, R0, 0x20, RZ ;  /* 0x0000002000037824 */ /* 0x002fc600078e00ff */
[-C--:B------:R-:W-:Y:S02]  /*3700*/  SHF.L.U32 R2, R2, R0.reuse, RZ ;  /* 0x0000000002027219 */ /* 0x080fe400000006ff */
[----:B------:R-:W-:Y:S01]  /*3710*/  SHF.L.U32 R0, R4, R0, RZ ;  /* 0x0000000004007219 */ /* 0x000fe200000006ff */
[----:B------:R2:W-:Y:S04]  /*3720*/  STS [UR44+0x190], R3 ;  /* 0x00019003ff007988 */ /* 0x0005e8000800082c */
[----:B------:R2:W-:Y:S04]  /*3730*/  ATOMS.OR RZ, [UR4+0x14], R2 ;  /* 0x00001402ffff798c */ /* 0x0005e8000b000004 */
[----:B------:R2:W-:Y:S01]  /*3740*/  ATOMS.OR RZ, [UR4+0x18], R0 ;  /* 0x00001800ffff798c */ /* 0x0005e2000b000004 */
[----:B------:R-:W-:Y:S03]  /*3750*/  SYNCS.ARRIVE.TRANS64.RED.A1T0 RZ, [UR5], RZ ;  /* 0x000000ffffff79a7 */ /* 0x000fe60008100405 */
[----:B------:R2:W-:Y:S01]  /*3760*/  ATOMS.XOR RZ, [UR4+0x10], R4 ;  /* 0x00001004ffff798c */ /* 0x0005e2000b800004 */
[----:B------:R-:W-:Y:S05]  /*3770*/  BRA `(.L_x_71) ;  /* 0x0000000000107947 */ /* 0x000fea0003800000 */
.L_x_64:
[----:B------:R-:W-:Y:S02]  /*3780*/  MOV R0, 0xffffffff ;  /* 0xffffffff00007802 */ /* 0x000fe40000000f00 */
[----:B------:R-:W-:-:S03]  /*3790*/  MOV R2, 0x37c0 ;  /* 0x000037c000027802 */ /* 0x000fc60000000f00 */
[----:B------:R1:W-:Y:S04]  /*37a0*/  STS [UR44+0x190], R0 ;  /* 0x00019000ff007988 */ /* 0x0003e8000800082c */
[----:B-1---5:R-:W-:Y:S05]  /*37b0*/  CALL.REL.NOINC `($__internal_1_$__cuda_sm10x_tcgen05_guardrail_trap_phase_invalid_during_alloc) ;  /* 0x000000b800447944 */ /* 0x022fea0003c00000 */
.L_x_71:
[----:B------:R-:W-:Y:S05]  /*37c0*/  WARPSYNC.ALL ;  /* 0x0000000000007948 */ /* 0x000fea0003800000 */
[----:B------:R-:W3:Y:S01]  /*37d0*/  S2UR UR6, SR_CgaCtaId ;  /* 0x00000000000679c3 */ /* 0x000ee20000008800 */
[----:B------:R-:W-:Y:S01]  /*37e0*/  UMOV UR4, 0x400 ;  /* 0x0000040000047882 */ /* 0x000fe20000000000 */
[----:B------:R-:W-:-:S06]  /*37f0*/  NOP ;  /* 0x0000000000007918 */ /* 0x000fcc0000000000 */
[----:B------:R-:W-:Y:S06]  /*3800*/  BAR.ARV 0x6, 0xa0 ;  /* 0x0182800000007b1d */ /* 0x000fec0000002000 */
[----:B-12---:R-:W-:Y:S01]  /*3810*/  LOP3.LUT R2, R7, 0xffff, RZ, 0xc0, !PT ;  /* 0x0000ffff07027812 */ /* 0x006fe200078ec0ff */
[----:B------:R-:W-:Y:S01]  /*3820*/  IMAD.MOV.U32 R6, RZ, RZ, 0x1 ;  /* 0x00000001ff067424 */ /* 0x000fe200078e00ff */
[----:B------:R-:W-:Y:S01]  /*3830*/  LOP3.LUT R0, R8, 0xffff, RZ, 0xc0, !PT ;  /* 0x0000ffff08007812 */ /* 0x000fe200078ec0ff */
[----:B------:R-:W-:Y:S01]  /*3840*/  IMAD.MOV.U32 R7, RZ, RZ, RZ ;  /* 0x000000ffff077224 */ /* 0x000fe200078e00ff */
[----:B------:R-:W-:Y:S01]  /*3850*/  R2UR UR11, R2 ;  /* 0x00000000020b72ca */ /* 0x000fe200000e0000 */
[----:B------:R-:W-:Y:S01]  /*3860*/  IMAD.MOV.U32 R2, RZ, RZ, RZ ;  /* 0x000000ffff027224 */ /* 0x000fe200078e00ff */
[----:B------:R-:W-:Y:S01]  /*3870*/  R2UR UR10, R0 ;  /* 0x00000000000a72ca */ /* 0x000fe200000e0000 */
[----:B------:R-:W-:Y:S01]  /*3880*/  IMAD.MOV.U32 R0, RZ, RZ, RZ ;  /* 0x000000ffff007224 */ /* 0x000fe200078e00ff */
[----:B------:R-:W-:Y:S01]  /*3890*/  UMOV UR22, URZ ;  /* 0x000000ff00167c82 */ /* 0x000fe20008000000 */
[----:B------:R-:W-:Y:S01]  /*38a0*/  UMOV UR21, URZ ;  /* 0x000000ff00157c82 */ /* 0x000fe20008000000 */
[----:B---3--:R-:W-:Y:S01]  /*38b0*/  ULEA UR6, UR6, UR4, 0x18 ;  /* 0x0000000406067291 */ /* 0x008fe2000f8ec0ff */
[----:B------:R-:W1:Y:S03]  /*38c0*/  LDCU UR4, c[0x0][0x38c] ;  /* 0x00007180ff0477ac */ /* 0x000e660008000800 */
[----:B------:R-:W-:-:S02]  /*38d0*/  UIADD3 UR14, UPT, UPT, UR6, 0xc400, URZ ;  /* 0x0000c400060e7890 */ /* 0x000fc4000fffe0ff */
[----:B------:R-:W-:-:S03]  /*38e0*/  UIADD3 UR15, UPT, UPT, UR6, 0x22400, URZ ;  /* 0x00022400060f7890 */ /* 0x000fc6000fffe0ff */
[----:B------:R-:W2:Y:S01]  /*38f0*/  LDS R3, [UR6+0x190] ;  /* 0x00019006ff037984 */ /* 0x000ea20008000800 */
[----:B------:R-:W-:Y:S02]  /*3900*/  USHF.R.U32.HI UR14, URZ, 0x4, UR14 ;  /* 0x00000004ff0e7899 */ /* 0x000fe4000801160e */
[----:B------:R-:W-:Y:S02]  /*3910*/  USHF.R.U32.HI UR15, URZ, 0x4, UR15 ;  /* 0x00000004ff0f7899 */ /* 0x000fe4000801160f */
[----:B------:R-:W-:Y:S02]  /*3920*/  ULOP3.LUT UR14, UR14, 0x3fff, URZ, 0xc0, !UPT ;  /* 0x00003fff0e0e7892 */ /* 0x000fe4000f8ec0ff */
[----:B------:R-:W-:Y:S01]  /*3930*/  ULOP3.LUT UR15, UR15, 0x3fff, URZ, 0xc0, !UPT ;  /* 0x00003fff0f0f7892 */ /* 0x000fe2000f8ec0ff */
[----:B------:R-:W-:Y:S01]  /*3940*/  UMOV UR20, URZ ;  /* 0x000000ff00147c82 */ /* 0x000fe20008000000 */
[----:B------:R-:W-:Y:S02]  /*3950*/  ULOP3.LUT UR14, UR14, 0x10000, URZ, 0xfc, !UPT ;  /* 0x000100000e0e7892 */ /* 0x000fe4000f8efcff */
[----:B-1----:R-:W-:-:S02]  /*3960*/  UIADD3 UR4, UPT, UPT, UR4, 0x3f, URZ ;  /* 0x0000003f04047890 */ /* 0x002fc4000fffe0ff */
[----:B------:R-:W-:Y:S02]  /*3970*/  ULOP3.LUT UR15, UR15, 0x10000, URZ, 0xfc, !UPT ;  /* 0x000100000f0f7892 */ /* 0x000fe4000f8efcff */
[----:B------:R-:W-:Y:S02]  /*3980*/  USHF.R.S32.HI UR5, URZ, 0x1f, UR4 ;  /* 0x0000001fff057899 */ /* 0x000fe40008011404 */
[----:B------:R-:W-:Y:S02]  /*3990*/  UISETP.NE.AND UP3, UPT, UR13, URZ, UPT ;  /* 0x000000ff0d00728c */ /* 0x000fe4000bf65270 */
[----:B------:R-:W-:Y:S01]  /*39a0*/  ULEA.HI UR5, UR5, UR4, URZ, 0x6 ;  /* 0x0000000405057291 */ /* 0x000fe2000f8f30ff */
[----:B------:R-:W-:Y:S01]  /*39b0*/  UMOV UR28, 0x0 ;  /* 0x00000000001c7882 */ /* 0x000fe20000000000 */
[----:B------:R-:W-:Y:S02]  /*39c0*/  UMOV UR29, 0x10400010 ;  /* 0x10400010001d7882 */ /* 0x000fe40000000000 */
[----:B------:R-:W-:Y:S01]  /*39d0*/  USHF.R.S32.HI UR5, URZ, 0x6, UR5 ;  /* 0x00000006ff057899 */ /* 0x000fe20008011405 */
[----:B------:R-:W-:Y:S01]  /*39e0*/  UMOV UR26, 0x0 ;  /* 0x00000000001a7882 */ /* 0x000fe20000000000 */
[----:B------:R-:W-:-:S02]  /*39f0*/  UMOV UR27, 0x10400010 ;  /* 0x10400010001b7882 */ /* 0x000fc40000000000 */
[----:B------:R-:W-:-:S04]  /*3a00*/  UISETP.LT.AND UP0, UPT, UR5, 0x1, UPT ;  /* 0x000000010500788c */ /* 0x000fc8000bf01270 */
[----:B------:R-:W-:Y:S01]  /*3a10*/  USEL UR23, UR5, 0x1, !UP0 ;  /* 0x0000000105177887 */ /* 0x000fe2000c000000 */
[----:B--2---:R-:W-:-:S15]  /*3a20*/  R2UR UR24, R3 ;  /* 0x00000000031872ca */ /* 0x004fde00000e0000 */
.L_x_82:
[C---:B------:R-:W-:Y:S02]  /*3a30*/  LEA R3, R2.reuse, UR6, 0x3 ;  /* 0x0000000602037c11 */ /* 0x040fe4000f8e18ff */
[----:B------:R-:W-:Y:S02]  /*3a40*/  SHF.L.U32 R4, R7, 0x1f, RZ ;  /* 0x0000001f07047819 */ /* 0x000fe400000006ff */
[----:B------:R-:W-:Y:S02]  /*3a50*/  LEA R5, R2, UR6, 0x4 ;  /* 0x0000000602057c11 */ /* 0x000fe4000f8e20ff */
[----:B------:R-:W1:Y:S02]  /*3a60*/  SYNCS.PHASECHK.TRANS64.TRYWAIT P0, [R3+URZ+0x100], R4 ;  /* 0x00010004030075a7 */ /* 0x000e6400080011ff */
[----:B-1----:R-:W-:Y:S05]  /*3a70*/  @!P0 BRA `(.L_x_75) ;  /* 0x000000b000008947 */ /* 0x002fea0003800000 */
.L_x_357:
[----:B------:R2:W3:Y:S01]  /*3a80*/  LDS.128 R8, [R5+0x170] ;  /* 0x0001700005087984 */ /* 0x0004e20000000c00 */
[----:B-1----:R-:W-:Y:S01]  /*3a90*/  VIADD R3, R3, 0x110 ;  /* 0x0000011003037836 */ /* 0x002fe20000000000 */
[----:B------:R-:W-:Y:S01]  /*3aa0*/  IADD3 R4, PT, PT, R2, 0x1, RZ ;  /* 0x0000000102047810 */ /* 0x000fe20007ffe0ff */
        /* <DEDUP_REMOVED lines=8> */
[----:B------:R-:W-:Y:S05]  /*3b30*/  BRA.U UP3, `(.L_x_76) ;  /* 0x0000000103e07547 */ /* 0x000fea000b800000 */
[----:B------:R-:W1:Y:S01]  /*3b40*/  LDCU UR4, c[0x0][0x38c] ;  /* 0x00007180ff0477ac */ /* 0x000e620008000800 */
[----:B------:R-:W-:Y:S02]  /*3b50*/  PLOP3.LUT P1, PT, PT, PT, PT, 0x80, 0x8 ;  /* 0x000000000008781c */ /* 0x000fe40003f2f070 */
[----:B------:R-:W-:Y:S01]  /*3b60*/  SHF.L.U32 R2, R6, 0x1f, RZ ;  /* 0x0000001f06027819 */ /* 0x000fe200000006ff */
[----:B------:R-:W-:Y:S02]  /*3b70*/  ULEA UR8, UR22, UR6, 0x3 ;  /* 0x0000000616087291 */ /* 0x000fe4000f8e18ff */
[----:B------:R-:W-:Y:S02]  /*3b80*/  ULEA UR9, UR22, UR24, 0x8 ;  /* 0x0000001816097291 */ /* 0x000fe4000f8e40ff */
[----:B-1----:R-:W-:-:S06]  /*3b90*/  UISETP.GE.AND UP0, UPT, UR4, 0x1, UPT ;  /* 0x000000010400788c */ /* 0x002fcc000bf06270 */
[----:B------:R-:W-:-:S05]  /*3ba0*/  PLOP3.LUT P0, PT, PT, PT, UP0, 0x80, 0x8 ;  /* 0x000000000008781c */ /* 0x000fca0003f0f008 */
[----:B------:R-:W-:-:S08]  /*3bb0*/  @UP0 ULEA UR4, UR21, UR6, 0x3 ;  /* 0x0000000615040291 */ /* 0x000fd0000f8e18ff */
[----:B--2---:R-:W-:-:S04]  /*3bc0*/  @P0 SHF.L.U32 R3, R0, 0x1f, RZ ;  /* 0x0000001f00030819 */ /* 0x004fc800000006ff */
[----:B------:R1:W2:Y:S01]  /*3bd0*/  @P0 SYNCS.PHASECHK.TRANS64.TRYWAIT P1, [UR4], R3 ;  /* 0x00000003ff0005a7 */ /* 0x0002a20008021104 */
[----:B------:R-:W4:Y:S02]  /*3be0*/  SYNCS.PHASECHK.TRANS64.TRYWAIT P0, [UR8+0x130], R2 ;  /* 0x00013002ff0075a7 */ /* 0x000f240008001108 */
[----:B-12-4-:R-:W-:Y:S05]  /*3bf0*/  @!P0 BRA `(.L_x_77) ;  /* 0x000000ac00b48947 */ /* 0x016fea0003800000 */
.L_x_359:
[----:B------:R-:W-:Y:S01]  /*3c00*/  UMOV UR19, UR20 ;  /* 0x0000001400137c82 */ /* 0x000fe20008000000 */
[----:B------:R-:W-:Y:S05]  /*3c10*/  BRA.U !UP0, `(.L_x_78) ;  /* 0x0000000108987547 */ /* 0x000fea000b800000 */
[----:B------:R-:W-:Y:S02]  /*3c20*/  UIADD3 UR19, UPT, UPT, UR23, UR20, URZ ;  /* 0x0000001417137290 */ /* 0x000fe4000fffe0ff */
[----:B------:R-:W-:Y:S01]  /*3c30*/  UPLOP3.LUT UP2, UPT, UPT, UPT, UPT, 0x40, 0x4 ;  /* 0x000000000004789c */ /* 0x000fe20003f4e870 */
[----:B------:R-:W-:Y:S01]  /*3c40*/  UMOV UR18, UR5 ;  /* 0x0000000500127c82 */ /* 0x000fe20008000000 */
[----:B------:R-:W-:-:S09]  /*3c50*/  UMOV UR17, UR21 ;  /* 0x0000001500117c82 */ /* 0x000fd20008000000 */
.L_x_81:
[----:B--2---:R-:W-:Y:S01]  /*3c60*/  ULEA UR7, UR17, UR6, 0x3 ;  /* 0x0000000611077291 */ /* 0x004fe2000f8e18ff */
[----:B----4-:R-:W-:Y:S11]  /*3c70*/  @P1 BRA `(.L_x_79) ;  /* 0x00000000000c1947 */ /* 0x010ff60003800000 */
[----:B-1----:R-:W-:Y:S04]  /*3c80*/  SHF.L.U32 R3, R0, 0x1f, RZ ;  /* 0x0000001f00037819 */ /* 0x002fe800000006ff */
[----:B------:R-:W1:Y:S02]  /*3c90*/  SYNCS.PHASECHK.TRANS64.TRYWAIT P0, [UR7], R3 ;  /* 0x00000003ff0075a7 */ /* 0x000e640008001107 */
[----:B-1----:R-:W-:Y:S05]  /*3ca0*/  @!P0 BRA `(.L_x_80) ;  /* 0x000000ac00a08947 */ /* 0x002fea0003800000 */
.L_x_79:
[----:B------:R-:W-:Y:S01]  /*3cb0*/  UISETP.NE.AND UP0, UPT, UR18, 0x1, UPT ;  /* 0x000000011200788c */ /* 0x000fe2000bf05270 */
[----:B------:R-:W-:Y:S01]  /*3cc0*/  PLOP3.LUT P1, PT, PT, PT, PT, 0x80, 0x8 ;  /* 0x000000000008781c */ /* 0x000fe20003f2f070 */
[----:B------:R-:W-:Y:S02]  /*3cd0*/  UIADD3 UR21, UPT, UPT, UR17, 0x1, URZ ;  /* 0x0000000111157890 */ /* 0x000fe4000fffe0ff */
[----:B------:R-:W-:Y:S02]  /*3ce0*/  ULEA UR30, UR17, UR15, 0x9 ;  /* 0x0000000f111e7291 */ /* 0x000fe4000f8e48ff */
[----:B------:R-:W-:Y:S01]  /*3cf0*/  UISETP.NE.AND UP1, UPT, UR21, 0xb, UPT ;  /* 0x0000000b1500788c */ /* 0x000fe2000bf25270 */
[----:B------:R-:W-:Y:S01]  /*3d00*/  PLOP3.LUT P0, PT, PT, PT, UP0, 0x80, 0x8 ;  /* 0x000000000008781c */ /* 0x000fe20003f0f008 */
[----:B------:R-:W-:Y:S02]  /*3d10*/  ULEA UR32, UR17, UR14, 0x9 ;  /* 0x0000000e11207291 */ /* 0x000fe4000f8e48ff */
[----:B------:R-:W-:Y:S02]  /*3d20*/  USEL UR16, URZ, 0x1, UP1 ;  /* 0x00000001ff107887 */ /* 0x000fe40008800000 */
[----:B------:R-:W-:Y:S02]  /*3d30*/  USEL UR21, UR21, URZ, UP1 ;  /* 0x000000ff15157287 */ /* 0x000fe40008800000 */
[----:B------:R-:W-:Y:S02]  /*3d40*/  UIADD3 UR36, UPT, UPT, UR30, 0x2, URZ ;  /* 0x000000021e247890 */ /* 0x000fe4000fffe0ff */
[----:B------:R-:W-:Y:S01]  /*3d50*/  @UP0 ULEA UR4, UR21, UR6, 0x3 ;  /* 0x0000000615040291 */ /* 0x000fe2000f8e18ff */
[----:B------:R-:W-:Y:S01]  /*3d60*/  LOP3.LUT R0, R0, UR16, RZ, 0x3c, !PT ;  /* 0x0000001000007c12 */ /* 0x000fe2000f8e3cff */
[----:B------:R-:W-:Y:S02]  /*3d70*/  UIADD3 UR34, UPT, UPT, UR32, 0x2, URZ ;  /* 0x0000000220227890 */ /* 0x000fe4000fffe0ff */
[----:B------:R-:W-:Y:S01]  /*3d80*/  UIADD3 UR7, UPT, UPT, UR7, 0x58, URZ ;  /* 0x0000005807077890 */ /* 0x000fe2000fffe0ff */
[----:B-1----:R-:W-:Y:S01]  /*3d90*/  @P0 SHF.L.U32 R2, R0, 0x1f, RZ ;  /* 0x0000001f00020819 */ /* 0x002fe200000006ff */
[----:B------:R-:W-:Y:S01]  /*3da0*/  UMOV UR31, 0x80004020 ;  /* 0x80004020001f7882 */ /* 0x000fe20000000000 */
[----:B------:R-:W-:Y:S01]  /*3db0*/  UMOV UR33, 0x80004020 ;  /* 0x8000402000217882 */ /* 0x000fe20000000000 */
[----:B------:R-:W-:Y:S01]  /*3dc0*/  UMOV UR37, 0x80004020 ;  /* 0x8000402000257882 */ /* 0x000fe20000000000 */
[----:B------:R2:W4:Y:S01]  /*3dd0*/  @P0 SYNCS.PHASECHK.TRANS64.TRYWAIT P1, [UR4], R2 ;  /* 0x00000002ff0005a7 */ /* 0x0005220008021104 */
[----:B------:R-:W-:Y:S01]  /*3de0*/  UIADD3 UR20, UPT, UPT, UR20, 0x1, URZ ;  /* 0x0000000114147890 */ /* 0x000fe2000fffe0ff */
[----:B------:R2:W-:Y:S01]  /*3df0*/  UTCQMMA.2CTA gdesc[UR32], gdesc[UR30], tmem[UR9], tmem[UR28], idesc[UR29], UP2 ;  /* 0x00ff1c1e200075ea */ /* 0x0005e20009200309 */
[----:B------:R-:W-:Y:S02]  /*3e00*/  UIADD3 UR18, UPT, UPT, UR18, -0x1, URZ ;  /* 0xffffffff12127890 */ /* 0x000fe4000fffe0ff */
[----:B------:R-:W-:Y:S02]  /*3e10*/  UISETP.NE.AND UP0, UPT, UR20, UR19, UPT ;  /* 0x000000131400728c */ /* 0x000fe4000bf05270 */
[----:B------:R-:W-:Y:S01]  /*3e20*/  UPLOP3.LUT UP2, UPT, UPT, UPT, UPT, 0x80, 0x8 ;  /* 0x000000000008789c */ /* 0x000fe20003f4f070 */
[----:B------:R-:W-:Y:S01]  /*3e30*/  UMOV UR35, 0x80004020 ;  /* 0x8000402000237882 */ /* 0x000fe20000000000 */
[----:B------:R-:W-:Y:S01]  /*3e40*/  UMOV UR17, UR21 ;  /* 0x0000001500117c82 */ /* 0x000fe20008000000 */
[----:B------:R2:W-:Y:S01]  /*3e50*/  UTCQMMA.2CTA gdesc[UR34], gdesc[UR36], tmem[UR9], tmem[UR26], idesc[UR27], UPT ;  /* 0x00ff1a24220075ea */ /* 0x0005e2000ba00309 */
[----:B------:R2:W-:Y:S03]  /*3e60*/  UTCBAR.2CTA.MULTICAST [UR7], URZ, UR11 ;  /* 0x000000ff070073e9 */ /* 0x0005e6000820080b */
[----:B------:R-:W-:Y:S05]  /*3e70*/  BRA.U UP0, `(.L_x_81) ;  /* 0xfffffffd00787547 */ /* 0x000fea000b83ffff */
.L_x_78:
[----:B------:R-:W-:Y:S01]  /*3e80*/  UIADD3 UR8, UPT, UPT, UR8, 0x120, URZ ;  /* 0x0000012008087890 */ /* 0x000fe2000fffe0ff */
[----:B------:R-:W-:-:S08]  /*3e90*/  UMOV UR20, UR19 ;  /* 0x0000001300147c82 */ /* 0x000fd00008000000 */
[----:B------:R1:W-:Y:S01]  /*3ea0*/  UTCBAR.2CTA.MULTICAST [UR8], URZ, UR10 ;  /* 0x000000ff080073e9 */ /* 0x0003e2000820080a */
[----:B------:R-:W-:Y:S02]  /*3eb0*/  NOP ;  /* 0x0000000000007918 */ /* 0x000fe40000000000 */
.L_x_76:
[----:B------:R-:W-:Y:S01]  /*3ec0*/  UIADD3 UR22, UPT, UPT, UR22, 0x1, URZ ;  /* 0x0000000116167890 */ /* 0x000fe2000fffe0ff */
[----:B---3--:R-:W-:Y:S02]  /*3ed0*/  LOP3.LUT P0, RZ, R10, 0x1, RZ, 0xc0, !PT ;  /* 0x000000010aff7812 */ /* 0x008fe4000780c0ff */
[----:B----4-:R-:W-:Y:S01]  /*3ee0*/  ISETP.NE.AND P1, PT, R4, 0x2, PT ;  /* 0x000000020400780c */ /* 0x010fe20003f25270 */
[----:B------:R-:W-:-:S03]  /*3ef0*/  UISETP.NE.AND UP0, UPT, UR22, 0x2, UPT ;  /* 0x000000021600788c */ /* 0x000fc6000bf05270 */
[----:B-12---:R-:W-:Y:S01]  /*3f00*/  SEL R2, RZ, 0x1, P1 ;  /* 0x00000001ff027807 */ /* 0x006fe20000800000 */
[----:B------:R-:W-:Y:S02]  /*3f10*/  USEL UR4, URZ, 0x1, UP0 ;  /* 0x00000001ff047887 */ /* 0x000fe40008000000 */
[----:B------:R-:W-:Y:S01]  /*3f20*/  USEL UR22, UR22, URZ, UP0 ;  /* 0x000000ff16167287 */ /* 0x000fe20008000000 */
[----:B------:R-:W-:Y:S02]  /*3f30*/  LOP3.LUT R7, R7, R2, RZ, 0x3c, !PT ;  /* 0x0000000207077212 */ /* 0x000fe400078e3cff */
[----:B------:R-:W-:Y:S02]  /*3f40*/  SEL R2, R4, RZ, P1 ;  /* 0x000000ff04027207 */ /* 0x000fe40000800000 */
[----:B------:R-:W-:Y:S01]  /*3f50*/  LOP3.LUT R6, R6, UR4, RZ, 0x3c, !PT ;  /* 0x0000000406067c12 */ /* 0x000fe2000f8e3cff */
[----:B------:R-:W-:Y:S06]  /*3f60*/  @P0 BRA `(.L_x_82) ;  /* 0xfffffff800b00947 */ /* 0x000fec000383ffff */
[----:B------:R-:W1:Y:S01]  /*3f70*/  S2UR UR4, SR_CgaCtaId ;  /* 0x00000000000479c3 */ /* 0x000e620000008800 */
[----:B------:R-:W-:Y:S01]  /*3f80*/  ELECT P0, URZ, PT ;  /* 0x0000000000ff782f */ /* 0x000fe20003800000 */
[----:B------:R-:W-:Y:S01]  /*3f90*/  HFMA2 R0, -RZ, RZ, 0, 5.9604644775390625e-08 ;  /* 0x00000001ff007431 */ /* 0x000fe200000001ff */
[----:B------:R-:W-:-:S05]  /*3fa0*/  UMOV UR5, 0x40 ;  /* 0x0000004000057882 */ /* 0x000fca0000000000 */
[----:B------:R-:W-:Y:S01]  /*3fb0*/  UVIRTCOUNT.DEALLOC.SMPOOL 0x80 ;  /* 0x000000800000784c */ /* 0x000fe20000000000 */
[----:B------:R-:W-:Y:S02]  /*3fc0*/  UISETP.NE.AND UP0, UPT, UR13, URZ, UPT ;  /* 0x000000ff0d00728c */ /* 0x000fe4000bf05270 */
[----:B-1----:R-:W-:-:S09]  /*3fd0*/  ULEA UR4, UR4, UR5, 0x18 ;  /* 0x0000000504047291 */ /* 0x002fd2000f8ec0ff */
[----:B------:R1:W-:Y:S01]  /*3fe0*/  @P0 STS.U8 [UR4+0x1c], R0 ;  /* 0x00001c00ff000988 */ /* 0x0003e20008000004 */
[----:B------:R-:W-:Y:S05]  /*3ff0*/  BRA.U UP0, `(.L_x_83) ;  /* 0x0000000100587547 */ /* 0x000fea000b800000 */
[----:B------:R-:W-:Y:S01]  /*4000*/  UIADD3 UR7, UPT, UPT, UR6, 0x130, URZ ;  /* 0x0000013006077890 */ /* 0x000fe2000fffe0ff */
[----:B-1----:R-:W-:-:S03]  /*4010*/  SHF.L.U32 R0, R6, 0x1f, RZ ;  /* 0x0000001f06007819 */ /* 0x002fc600000006ff */
[----:B------:R-:W-:-:S09]  /*4020*/  ULEA UR5, UR22, UR7, 0x3 ;  /* 0x0000000716057291 */ /* 0x000fd2000f8e18ff */
[----:B------:R-:W1:Y:S02]  /*4030*/  SYNCS.PHASECHK.TRANS64.TRYWAIT P0, [UR5], R0 ;  /* 0x00000000ff0075a7 */ /* 0x000e640008001105 */
[----:B-1----:R-:W-:Y:S05]  /*4040*/  @!P0 BRA `(.L_x_84) ;  /* 0x000000a800d08947 */ /* 0x002fea0003800000 */
.L_x_362:
[----:B------:R-:W-:-:S04]  /*4050*/  UIADD3 UR8, UPT, UPT, UR22, 0x1, URZ ;  /* 0x0000000116087890 */ /* 0x000fc8000fffe0ff */
[----:B------:R-:W-:-:S04]  /*4060*/  UISETP.NE.AND UP1, UPT, UR8, 0x2, UPT ;  /* 0x000000020800788c */ /* 0x000fc8000bf25270 */
[----:B------:R-:W-:Y:S02]  /*4070*/  USEL UR5, URZ, 0x1, UP1 ;  /* 0x00000001ff057887 */ /* 0x000fe40008800000 */
[----:B------:R-:W-:-:S04]  /*4080*/  USEL UR8, UR8, URZ, UP1 ;  /* 0x000000ff08087287 */ /* 0x000fc80008800000 */
[----:B------:R-:W-:Y:S01]  /*4090*/  ULEA UR8, UR8, UR7, 0x3 ;  /* 0x0000000708087291 */ /* 0x000fe2000f8e18ff */
[----:B-1----:R-:W-:-:S04]  /*40a0*/  LOP3.LUT R2, R6, UR5, RZ, 0x3c, !PT ;  /* 0x0000000506027c12 */ /* 0x002fc8000f8e3cff */
[----:B------:R-:W-:Y:S01]  /*40b0*/  SHF.L.U32 R2, R2, 0x1f, RZ ;  /* 0x0000001f02027819 */ /* 0x000fe200000006ff */
[----:B------:R-:W-:-:S04]  /*40c0*/  IMAD.U32 R0, RZ, RZ, UR8 ;  /* 0x00000008ff007e24 */ /* 0x000fc8000f8e00ff */
[----:B------:R1:W2:Y:S03]  /*40d0*/  SYNCS.PHASECHK.TRANS64.TRYWAIT P0, [R0+URZ], R2 ;  /* 0x00000002000075a7 */ /* 0x0002a600080011ff */
[----:B--2---:R-:W-:Y:S05]  /*40e0*/  @!P0 NANOSLEEP.SYNCS 0x989680 ;  /* 0x009896800000895d */ /* 0x004fea0003900000 */
[----:B------:R-:W2:Y:S02]  /*40f0*/  @!P0 SYNCS.PHASECHK.TRANS64 P0, [R0+URZ], R2 ;  /* 0x00000002000085a7 */ /* 0x000ea400080010ff */
[----:B--2---:R-:W-:Y:S05]  /*4100*/  @P0 BRA `(.L_x_85) ;  /* 0x0000000000200947 */ /* 0x004fea0003800000 */
.L_x_86:
[----:B--2---:R2:W3:Y:S02]  /*4110*/  SYNCS.PHASECHK.TRANS64.TRYWAIT P0, [R0+URZ], R2 ;  /* 0x00000002000075a7 */ /* 0x0044e400080011ff */
[----:B---3--:R-:W-:Y:S05]  /*4120*/  @!P0 NANOSLEEP.SYNCS 0x989680 ;  /* 0x009896800000895d */ /* 0x008fea0003900000 */
[----:B------:R-:W3:Y:S02]  /*4130*/  @!P0 SYNCS.PHASECHK.TRANS64 P0, [R0+URZ], R2 ;  /* 0x00000002000085a7 */ /* 0x000ee400080010ff */
[----:B---3--:R-:W-:Y:S05]  /*4140*/  @!P0 BRA `(.L_x_86) ;  /* 0xfffffffc00f08947 */ /* 0x008fea000383ffff */
[----:B------:R-:W-:Y:S05]  /*4150*/  BRA `(.L_x_85) ;  /* 0x00000000000c7947 */ /* 0x000fea0003800000 */
.L_x_83:
[----:B------:R-:W-:-:S04]  /*4160*/  UIADD3 UR5, UPT, UPT, UR6, 0x160, URZ ;  /* 0x0000016006057890 */ /* 0x000fc8000fffe0ff */
[----:B------:R-:W-:-:S09]  /*4170*/  UPRMT UR5, UR12, 0x654, UR5 ;  /* 0x000006540c057896 */ /* 0x000fd20008000005 */
[----:B------:R-:W-:Y:S03]  /*4180*/  SYNCS.ARRIVE.TRANS64.RED.A1T0 RZ, [UR5], RZ ;  /* 0x000000ffffff79a7 */ /* 0x000fe60008100405 */
.L_x_85:
[----:B-12---:R-:W-:Y:S01]  /*4190*/  SHF.L.U32 R2, RZ, 0x1f, RZ ;  /* 0x0000001fff027819 */ /* 0x006fe200000006ff */
[----:B------:R-:W-:Y:S01]  /*41a0*/  UIADD3 UR5, UPT, UPT, UR6, 0x160, URZ ;  /* 0x0000016006057890 */ /* 0x000fe2000fffe0ff */
[----:B------:R-:W-:Y:S02]  /*41b0*/  PLOP3.LUT P0, PT, PT, PT, UP0, 0x80, 0x8 ;  /* 0x000000000008781c */ /* 0x000fe40003f0f008 */
[----:B------:R-:W1:Y:S02]  /*41c0*/  SYNCS.PHASECHK.TRANS64.TRYWAIT P1, [UR6+0x160], R2 ;  /* 0x00016002ff0075a7 */ /* 0x000e640008021106 */
[----:B-1----:R-:W-:Y:S09]  /*41d0*/  @!P1 BRA `(.L_x_87) ;  /* 0x000000a800849947 */ /* 0x002ff20003800000 */
.L_x_364:
[----:B------:R-:W-:Y:S02]  /*41e0*/  @!UP0 UPRMT UR5, UR12, 0x654, UR5 ;  /* 0x000006540c058896 */ /* 0x000fe40008000005 */
[----:B------:R-:W-:Y:S01]  /*41f0*/  ULOP3.LUT UR6, UR24, 0xffff, URZ, 0xc0, !UPT ;  /* 0x0000ffff18067892 */ /* 0x000fe2000f8ec0ff */
[----:B------:R-:W-:-:S03]  /*4200*/  UMOV UR8, 0xffff ;  /* 0x0000ffff00087882 */ /* 0x000fc60000000000 */
[----:B------:R-:W-:-:S03]  /*4210*/  USHF.R.U32.HI UR6, URZ, 0x5, UR6 ;  /* 0x00000005ff067899 */ /* 0x000fc60008011606 */
[----:B------:R-:W-:Y:S01]  /*4220*/  @!P0 SYNCS.ARRIVE.TRANS64.RED.A1T0 RZ, [UR5], RZ ;  /* 0x000000ffffff89a7 */ /* 0x000fe20008100405 */
[----:B------:R-:W-:Y:S01]  /*4230*/  NOP ;  /* 0x0000000000007918 */ /* 0x000fe20000000000 */
[----:B-1----:R-:W1:Y:S01]  /*4240*/  LDS R0, [UR4+0x14] ;  /* 0x00001404ff007984 */ /* 0x002e620008000800 */
[----:B------:R-:W-:Y:S01]  /*4250*/  USHF.L.U32 UR8, UR8, UR6, URZ ;  /* 0x0000000608087299 */ /* 0x000fe200080006ff */
[----:B------:R-:W-:Y:S02]  /*4260*/  UMOV UR5, 0x1 ;  /* 0x0000000100057882 */ /* 0x000fe40000000000 */
[----:B------:R-:W-:-:S03]  /*4270*/  USHF.L.U32 UR5, UR5, UR6, URZ ;  /* 0x0000000605057299 */ /* 0x000fc600080006ff */
[----:B-1----:R-:W-:-:S04]  /*4280*/  LOP3.LUT R0, R0, UR8, RZ, 0xc0, !PT ;  /* 0x0000000800007c12 */ /* 0x002fc8000f8ec0ff */
[----:B------:R-:W-:-:S13]  /*4290*/  ISETP.NE.AND P0, PT, R0, UR8, PT ;  /* 0x0000000800007c0c */ /* 0x000fda000bf05270 */
[----:B------:R-:W-:Y:S05]  /*42a0*/  @P0 BRA `(.L_x_88) ;  /* 0x0000000000580947 */ /* 0x000fea0003800000 */
[----:B------:R-:W1:Y:S02]  /*42b0*/  LDS R0, [UR4+0x18] ;  /* 0x00001804ff007984 */ /* 0x000e640008000800 */
[----:B-1----:R-:W-:-:S04]  /*42c0*/  LOP3.LUT R0, R0, UR5, RZ, 0xc0, !PT ;  /* 0x0000000500007c12 */ /* 0x002fc8000f8ec0ff */
[----:B------:R-:W-:-:S13]  /*42d0*/  ISETP.NE.AND P0, PT, R0, UR5, PT ;  /* 0x0000000500007c0c */ /* 0x000fda000bf05270 */
[----:B------:R-:W-:Y:S05]  /*42e0*/  @P0 BRA `(.L_x_89) ;  /* 0x00000000003c0947 */ /* 0x000fea0003800000 */
[----:B------:R-:W1:Y:S01]  /*42f0*/  S2R R2, SR_LANEID ;  /* 0x0000000000027919 */ /* 0x000e620000000000 */
[----:B------:R-:W-:Y:S01]  /*4300*/  ULOP3.LUT UR8, URZ, UR8, URZ, 0x33, !UPT ;  /* 0x00000008ff087292 */ /* 0x000fe2000f8e33ff */
[----:B------:R-:W-:Y:S02]  /*4310*/  VOTEU.ANY UR7, UPT, PT ;  /* 0x0000000000077886 */ /* 0x000fe400038e0100 */
[----:B------:R-:W-:-:S03]  /*4320*/  UFLO.U32 UR7, UR7 ;  /* 0x00000007000772bd */ /* 0x000fc600080e0000 */
[----:B------:R-:W-:-:S04]  /*4330*/  IMAD.U32 R0, RZ, RZ, UR8 ;  /* 0x00000008ff007e24 */ /* 0x000fc8000f8e00ff */
[----:B------:R2:W3:Y:S02]  /*4340*/  REDUX UR6, R0 ;  /* 0x00000000000673c4 */ /* 0x0004e40000000000 */
[----:B------:R4:W-:Y:S01]  /*4350*/  UTCATOMSWS.AND URZ, UR8 ;  /* 0x0000000800ff79e3 */ /* 0x0009e20008000000 */
[----:B-1----:R-:W-:Y:S02]  /*4360*/  ISETP.EQ.U32.AND P0, PT, R2, UR7, PT ;  /* 0x0000000702007c0c */ /* 0x002fe4000bf02070 */
[----:B--2---:R-:W-:Y:S02]  /*4370*/  LOP3.LUT R0, RZ, UR5, RZ, 0x33, !PT ;  /* 0x00000005ff007c12 */ /* 0x004fe4000f8e33ff */
[----:B---3--:R-:W-:Y:S02]  /*4380*/  MOV R2, UR6 ;  /* 0x0000000600027c02 */ /* 0x008fe40008000f00 */
[----:B------:R-:W1:Y:S07]  /*4390*/  REDUX UR5, R0 ;  /* 0x00000000000573c4 */ /* 0x000e6e0000000000 */
[----:B------:R4:W-:Y:S01]  /*43a0*/  @P0 ATOMS.AND RZ, [UR4+0x14], R2 ;  /* 0x00001402ffff098c */ /* 0x0009e2000a800004 */
[----:B-1----:R-:W-:-:S05]  /*43b0*/  IMAD.U32 R0, RZ, RZ, UR5 ;  /* 0x00000005ff007e24 */ /* 0x002fca000f8e00ff */
[----:B------:R4:W-:Y:S01]  /*43c0*/  @P0 ATOMS.AND RZ, [UR4+0x18], R0 ;  /* 0x00001800ffff098c */ /* 0x0009e2000a800004 */
[----:B------:R-:W-:Y:S05]  /*43d0*/  BRA `(.L_x_90) ;  /* 0x0000000000147947 */ /* 0x000fea0003800000 */
.L_x_89:
[----:B------:R-:W-:Y:S02]  /*43e0*/  MOV R2, 0x4400 ;  /* 0x0000440000027802 */ /* 0x000fe40000000f00 */
[----:B-----5:R-:W-:Y:S05]  /*43f0*/  CALL.REL.NOINC `($__internal_0_$__cuda_sm10x_tcgen05_guardrail_trap_col_being_dealloced_not_returned_by_alloc) ;  /* 0x000000ac00287944 */ /* 0x020fea0003c00000 */
[----:B------:R-:W-:Y:S05]  /*4400*/  BRA `(.L_x_90) ;  /* 0x0000000000087947 */ /* 0x000fea0003800000 */
.L_x_88:
[----:B------:R-:W-:Y:S02]  /*4410*/  MOV R2, 0x4430 ;  /* 0x0000443000027802 */ /* 0x000fe40000000f00 */
[----:B-----5:R-:W-:Y:S05]  /*4420*/  CALL.REL.NOINC `($__internal_2_$__cuda_sm10x_tcgen05_guardrail_trap_unallocated_columns_being_dealloced) ;  /* 0x000000ac00347944 */ /* 0x020fea0003c00000 */
.L_x_90:
[----:B------:R-:W-:Y:S01]  /*4430*/  NOP ;  /* 0x0000000000007918 */ /* 0x000fe20000000000 */
[----:B----4-:R-:W-:Y:S05]  /*4440*/  EXIT ;  /* 0x000000000000794d */ /* 0x010fea0003800000 */
.L_x_63:
[----:B------:R-:W-:-:S09]  /*4450*/  UISETP.NE.OR UP3, UPT, UR10, 0x3, UP3 ;  /* 0x000000030a00788c */ /* 0x000fd20009f65670 */
[----:B------:R-:W-:Y:S05]  /*4460*/  BRA.U UP3, `(.L_x_91) ;  /* 0x0000000d03ec7547 */ /* 0x000fea000b800000 */
[----:B------:R-:W1:Y:S01]  /*4470*/  LDCU.64 UR4, c[0x0][0x888] ;  /* 0x00011100ff0477ac */ /* 0x000e620008000a00 */
[----:B------:R-:W-:Y:S02]  /*4480*/  HFMA2 R10, -RZ, RZ, 0, 0 ;  /* 0x00000000ff0a7431 */ /* 0x000fe400000001ff */
[----:B------:R-:W-:Y:S01]  /*4490*/  IMAD.MOV.U32 R9, RZ, RZ, 0x1 ;  /* 0x00000001ff097424 */ /* 0x000fe200078e00ff */
[----:B------:R-:W-:Y:S01]  /*44a0*/  MOV R12, 0x2000 ;  /* 0x00002000000c7802 */ /* 0x000fe20000000f00 */
[----:B------:R-:W2:Y:S01]  /*44b0*/  LDCU.64 UR22, c[0x0][0x890] ;  /* 0x00011200ff1677ac */ /* 0x000ea20008000a00 */
[----:B------:R-:W-:Y:S01]  /*44c0*/  IMAD.MOV.U32 R8, RZ, RZ, RZ ;  /* 0x000000ffff087224 */ /* 0x000fe200078e00ff */
[----:B------:R-:W3:Y:S01]  /*44d0*/  LDCU UR31, c[0x0][0x370] ;  /* 0x00006e00ff1f77ac */ /* 0x000ee20008000800 */
[----:B------:R-:W4:Y:S01]  /*44e0*/  LDCU UR13, c[0x0][0xb0c] ;  /* 0x00016180ff0d77ac */ /* 0x000f220008000800 */
[----:B------:R-:W3:Y:S01]  /*44f0*/  LDCU.128 UR40, c[0x0][0xb10] ;  /* 0x00016200ff2877ac */ /* 0x000ee20008000c00 */
[----:B------:R-:W4:Y:S01]  /*4500*/  LDCU UR30, c[0x0][0x374] ;  /* 0x00006e80ff1e77ac */ /* 0x000f220008000800 */
[----:B-1----:R-:W-:Y:S01]  /*4510*/  UISETP.NE.U32.AND UP0, UPT, UR4, URZ, UPT ;  /* 0x000000ff0400728c */ /* 0x002fe2000bf05070 */
[----:B------:R-:W1:Y:S01]  /*4520*/  LDCU UR4, c[0x0][0xb30] ;  /* 0x00016600ff0477ac */ /* 0x000e620008000800 */
[----:B------:R-:W1:Y:S02]  /*4530*/  LDCU UR21, c[0x0][0xb20] ;  /* 0x00016400ff1577ac */ /* 0x000e640008000800 */
[----:B------:R-:W-:-:S02]  /*4540*/  UISETP.NE.AND.EX UP6, UPT, UR5, URZ, UPT, UP0 ;  /* 0x000000ff0500728c */ /* 0x000fc4000bfc5300 */
[----:B------:R-:W-:Y:S02]  /*4550*/  UISETP.GE.AND UP3, UPT, UR37, 0x1, UPT ;  /* 0x000000012500788c */ /* 0x000fe4000bf66270 */
[----:B------:R-:W-:Y:S02]  /*4560*/  UISETP.NE.AND UP0, UPT, UR37, 0x1, UPT ;  /* 0x000000012500788c */ /* 0x000fe4000bf05270 */
[----:B------:R-:W-:Y:S01]  /*4570*/  UP2UR UR5, UPR, URZ, 0x8 ;  /* 0x00000008ff057883 */ /* 0x000fe20008000000 */
[----:B------:R-:W-:Y:S01]  /*4580*/  UMOV UR29, 0x400 ;  /* 0x00000400001d7882 */ /* 0x000fe20000000000 */
[----:B------:R-:W-:Y:S02]  /*4590*/  UP2UR UR5, UPR, URZ, 0x1 ;  /* 0x00000001ff057883 */ /* 0x000fe40008000000 */
[----:B--2---:R-:W-:Y:S02]  /*45a0*/  UISETP.NE.U32.AND UP0, UPT, UR22, URZ, UPT ;  /* 0x000000ff1600728c */ /* 0x004fe4000bf05070 */
[----:B------:R-:W-:-:S02]  /*45b0*/  ULEA UR29, UR44, UR29, 0x18 ;  /* 0x0000001d2c1d7291 */ /* 0x000fc4000f8ec0ff */
[----:B------:R-:W-:Y:S02]  /*45c0*/  UISETP.NE.AND.EX UP5, UPT, UR23, URZ, UPT, UP0 ;  /* 0x000000ff1700728c */ /* 0x000fe4000bfa5300 */
[----:B---3--:R-:W-:Y:S02]  /*45d0*/  UIMAD.WIDE.U32 UR50, UR31, UR40, URZ ;  /* 0x000000281f3272a5 */ /* 0x008fe4000f8e00ff */
[----:B----4-:R-:W-:Y:S02]  /*45e0*/  UISETP.NE.AND UP3, UPT, UR13, 0x1, UPT ;  /* 0x000000010d00788c */ /* 0x010fe4000bf65270 */
[----:B------:R-:W-:Y:S02]  /*45f0*/  UIADD3 UR49, UPT, UPT, UR29, 0xc8, URZ ;  /* 0x000000c81d317890 */ /* 0x000fe4000fffe0ff */
[----:B------:R-:W-:Y:S02]  /*4600*/  UIMAD.WIDE.U32 UR8, UR30, UR43, URZ ;  /* 0x0000002b1e0872a5 */ /* 0x000fe4000f8e00ff */
[----:B------:R-:W-:-:S02]  /*4610*/  UISETP.NE.AND UP0, UPT, UR42, 0x1, UPT ;  /* 0x000000012a00788c */ /* 0x000fc4000bf05270 */
[----:B-1----:R-:W-:Y:S01]  /*4620*/  UISETP.NE.AND UP4, UPT, UR4, 0x1, UPT ;  /* 0x000000010400788c */ /* 0x002fe2000bf85270 */
[----:B------:R-:W1:Y:S01]  /*4630*/  LDCU.64 UR54, c[0x0][0x348] ;  /* 0x00006900ff3677ac */ /* 0x000e620008000a00 */
[----:B------:R-:W-:Y:S01]  /*4640*/  UPLOP3.LUT UP1, UPT, UPT, UPT, UPT, 0x40, 0x4 ;  /* 0x000000000004789c */ /* 0x000fe20003f2e870 */
[----:B------:R-:W2:Y:S01]  /*4650*/  LDCU.64 UR6, c[0x0][0xb28] ;  /* 0x00016500ff0677ac */ /* 0x000ea20008000a00 */
[----:B------:R-:W-:Y:S02]  /*4660*/  UP2UR UR5, UPR, URZ, 0x8 ;  /* 0x00000008ff057883 */ /* 0x000fe40008000000 */
[----:B------:R-:W-:Y:S02]  /*4670*/  UIADD3 UR33, UPT, UPT, UR29, 0xb0, URZ ;  /* 0x000000b01d217890 */ /* 0x000fe4000fffe0ff */
[----:B------:R-:W-:Y:S02]  /*4680*/  UIADD3 UR25, UPT, UPT, UR29, 0xb8, URZ ;  /* 0x000000b81d197890 */ /* 0x000fe4000fffe0ff */
[----:B------:R-:W-:-:S02]  /*4690*/  UIADD3 UR17, UPT, UPT, UR29, 0xc0, URZ ;  /* 0x000000c01d117890 */ /* 0x000fc4000fffe0ff */
[----:B------:R-:W-:Y:S02]  /*46a0*/  UPRMT UR49, UR44, 0x654, UR49 ;  /* 0x000006542c317896 */ /* 0x000fe40008000031 */
[----:B------:R-:W-:Y:S02]  /*46b0*/  USHF.R.U32.HI UR51, URZ, UR41, UR51 ;  /* 0x00000029ff337299 */ /* 0x000fe40008011633 */
[----:B------:R-:W-:Y:S02]  /*46c0*/  USHF.R.U32.HI UR50, URZ, UR21, UR9 ;  /* 0x00000015ff327299 */ /* 0x000fe40008011609 */
[----:B------:R-:W-:-:S12]  /*46d0*/  UP2UR UR4, UPR, URZ, 0x1 ;  /* 0x00000001ff047883 */ /* 0x000fd80008000000 */
.L_x_102:
[----:B------:R-:W-:Y:S02]  /*46e0*/  LEA R2, R8, UR29, 0x3 ;  /* 0x0000001d08027c11 */ /* 0x000fe4000f8e18ff */
[----:B------:R-:W-:Y:S02]  /*46f0*/  SHF.L.U32 R0, R10, 0x1f, RZ ;  /* 0x0000001f0a007819 */ /* 0x000fe400000006ff */
[----:B------:R-:W-:Y:S02]  /*4700*/  LEA R4, R8, UR29, 0x4 ;  /* 0x0000001d08047c11 */ /* 0x000fe4000f8e20ff */
[----:B---3--:R-:W3:Y:S02]  /*4710*/  SYNCS.PHASECHK.TRANS64.TRYWAIT P0, [R2+URZ+0x100], R0 ;  /* 0x00010000020075a7 */ /* 0x008ee400080011ff */
[----:B---3--:R-:W-:Y:S05]  /*4720*/  @!P0 BRA `(.L_x_92) ;  /* 0x000000a400488947 */ /* 0x008fea0003800000 */
.L_x_365:
[----:B------:R-:W4:Y:S01]  /*4730*/  LDS.128 R4, [R4+0x170] ;  /* 0x0001700004047984 */ /* 0x000f220000000c00 */
[----:B---3--:R-:W-:Y:S01]  /*4740*/  VIADD R2, R2, 0x110 ;  /* 0x0000011002027836 */ /* 0x008fe20000000000 */
[----:B------:R-:W-:Y:S04]  /*4750*/  UISETP.GE.AND UP0, UPT, UR37, 0x1, UPT ;  /* 0x000000012500788c */ /* 0x000fe8000bf06270 */
[----:B------:R-:W-:Y:S01]  /*4760*/  PRMT R2, RZ, 0x654, R2 ;  /* 0x00000654ff027816 */ /* 0x000fe20000000002 */
[----:B------:R-:W-:Y:S01]  /*4770*/  @!PT LDS RZ, [RZ] ;  /* 0x00000000fffff984 */ /* 0x000fe20000000800 */
[----:B------:R-:W-:Y:S01]  /*4780*/  @!PT LDS RZ, [RZ] ;  /* 0x00000000fffff984 */ /* 0x000fe20000000800 */
[----:B------:R-:W-:Y:S01]  /*4790*/  @!PT LDS RZ, [RZ] ;  /* 0x00000000fffff984 */ /* 0x000fe20000000800 */
[----:B------:R-:W-:Y:S01]  /*47a0*/  @!PT LDS RZ, [RZ] ;  /* 0x00000000fffff984 */ /* 0x000fe20000000800 */
[----:B------:R3:W-:Y:S06]  /*47b0*/  MEMBAR.ALL.CTA ;  /* 0x0000000000007992 */ /* 0x0007ec0000008000 */
[----:B---3--:R-:W3:Y:S02]  /*47c0*/  FENCE.VIEW.ASYNC.S ;  /* 0x00000000000073c6 */ /* 0x008ee40000000000 */
[----:B---3--:R3:W-:Y:S01]  /*47d0*/  SYNCS.ARRIVE.TRANS64.RED.A1T0 RZ, [R2+URZ], RZ ;  /* 0x000000ff02ff79a7 */ /* 0x0087e200081004ff */
[----:B----4-:R-:W-:Y:S11]  /*47e0*/  LOP3.LUT P0, RZ, R6, 0x1, RZ, 0xc0, !PT ;  /* 0x0000000106ff7812 */ /* 0x010ff6000780c0ff */
[----:B------:R-:W-:Y:S02]  /*47f0*/  @!UPT UIADD3 URZ, UPT, UPT, URZ, URZ, URZ ;  /* 0x000000fffffff290 */ /* 0x000fe4000fffe0ff */
[----:B------:R-:W-:Y:S01]  /*4800*/  VOTEU.ANY UP3, P0 ;  /* 0x0000000000ff7886 */ /* 0x000fe20000060100 */
[----:B------:R-:W-:Y:S02]  /*4810*/  PLOP3.LUT P0, PT, PT, PT, UP3, 0x80, 0x8 ;  /* 0x000000000008781c */ /* 0x000fe40003f0f038 */
[----:B------:R-:W-:Y:S11]  /*4820*/  PLOP3.LUT P1, PT, PT, PT, UP3, 0x80, 0x8 ;  /* 0x000000000008781c */ /* 0x000ff60003f2f038 */
[----:B------:R-:W-:Y:S04]  /*4830*/  @P0 LOP3.LUT R0, R5, 0xffff, RZ, 0xc0, !PT ;  /* 0x0000ffff05000812 */ /* 0x000fe800078ec0ff */
[----:B------:R-:W-:Y:S02]  /*4840*/  @P0 R2UR UR4, R0 ;  /* 0x00000000000402ca */ /* 0x000fe400000e0000 */
[----:B------:R-:W-:Y:S04]  /*4850*/  @P0 MOV R0, R4 ;  /* 0x0000000400000202 */ /* 0x000fe80000000f00 */
[----:B------:R-:W-:Y:S07]  /*4860*/  @P1 R2UR UR15, R0 ;  /* 0x00000000000f12ca */ /* 0x000fee00000e0000 */
[----:B------:R-:W-:Y:S01]  /*4870*/  @UP3 UMOV UR14, UR4 ;  /* 0x00000004000e3c82 */ /* 0x000fe20008000000 */
[----:B---3--:R-:W-:Y:S07]  /*4880*/  BRA.U !UP0, `(.L_x_93) ;  /* 0x0000000108b47547 */ /* 0x008fee000b800000 */
[----:B------:R-:W-:Y:S02]  /*4890*/  UIMAD.WIDE.U32 UR60, UR14, UR43, URZ ;  /* 0x0000002b0e3c72a5 */ /* 0x000fe4000f8e00ff */
[----:B------:R-:W-:Y:S02]  /*48a0*/  UP2UR UR26, UPR, URZ, 0x4 ;  /* 0x00000004ff1a7883 */ /* 0x000fe40008000000 */
[----:B------:R-:W-:Y:S02]  /*48b0*/  UISETP.NE.AND UP2, UPT, UR42, 0x1, UPT ;  /* 0x000000012a00788c */ /* 0x000fe4000bf45270 */
[----:B------:R-:W-:Y:S02]  /*48c0*/  UIMAD.WIDE.U32 UR58, UR15, UR40, URZ ;  /* 0x000000280f3a72a5 */ /* 0x000fe4000f8e00ff */
[----:B------:R-:W-:Y:S02]  /*48d0*/  USEL UR4, UR30, UR50, !UP2 ;  /* 0x000000321e047287 */ /* 0x000fe4000d000000 */
[----:B------:R-:W-:Y:S02]  /*48e0*/  UP2UR UR20, UPR, URZ, 0x2 ;  /* 0x00000002ff147883 */ /* 0x000fe40008000000 */
[----:B------:R-:W-:Y:S02]  /*48f0*/  UISETP.NE.AND UP1, UPT, UR37, 0x1, UPT ;  /* 0x000000012500788c */ /* 0x000fe4000bf25270 */
[----:B--2---:R-:W-:Y:S02]  /*4900*/  UIMAD.WIDE.U32 UR56, UR4, UR6, URZ ;  /* 0x00000006043872a5 */ /* 0x004fe4000f8e00ff */
[----:B------:R-:W-:Y:S01]  /*4910*/  UISETP.NE.AND UP0, UPT, UR13, 0x1, UPT ;  /* 0x000000010d00788c */ /* 0x000fe2000bf05270 */
[----:B------:R-:W-:Y:S02]  /*4920*/  UMOV UR27, UR61 ;  /* 0x0000003d001b7c82 */ /* 0x000fe40008000000 */
[----:B------:R-:W-:Y:S02]  /*4930*/  USHF.R.U32.HI UR28, URZ, UR21, UR27 ;  /* 0x00000015ff1c7299 */ /* 0x000fe4000801161b */
[----:B------:R-:W-:Y:S02]  /*4940*/  USEL UR9, UR31, UR51, !UP0 ;  /* 0x000000331f097287 */ /* 0x000fe4000c000000 */
[----:B------:R-:W-:Y:S02]  /*4950*/  USEL UR8, UR14, UR28, !UP2 ;  /* 0x0000001c0e087287 */ /* 0x000fe4000d000000 */
[----:B------:R-:W-:Y:S02]  /*4960*/  UIMAD.WIDE.U32 UR34, UR9, UR6, URZ ;  /* 0x00000006092272a5 */ /* 0x000fe4000f8e00ff */
[----:B------:R-:W-:Y:S02]  /*4970*/  UIMAD.WIDE.U32 UR18, UR8, UR6, URZ ;  /* 0x00000006081272a5 */ /* 0x000fe4000f8e00ff */
[----:B------:R-:W-:Y:S02]  /*4980*/  @UP1 USHF.R.U32.HI UR9, URZ, UR7, UR35 ;  /* 0x00000007ff091299 */ /* 0x000fe40008011623 */
[----:B------:R-:W-:Y:S02]  /*4990*/  USHF.R.U32.HI UR18, URZ, UR7, UR19 ;  /* 0x00000007ff127299 */ /* 0x000fe40008011613 */
[----:B------:R-:W-:Y:S02]  /*49a0*/  UIMAD UR10, UR37, UR9, URZ ;  /* 0x00000009250a72a4 */ /* 0x000fe4000f8e02ff */
[----:B------:R-:W-:Y:S02]  /*49b0*/  USEL UR18, UR8, UR18, !UP1 ;  /* 0x0000001208127287 */ /* 0x000fe4000c800000 */
[----:B------:R-:W-:Y:S02]  /*49c0*/  UISETP.NE.AND UP2, UPT, UR26, URZ, UPT ;  /* 0x000000ff1a00728c */ /* 0x000fe4000bf45270 */
[----:B------:R-:W-:Y:S01]  /*49d0*/  UIADD3 UR16, UPT, UPT, -UR18, URZ, URZ ;  /* 0x000000ff12107290 */ /* 0x000fe2000fffe1ff */
[----:B------:R-:W-:Y:S02]  /*49e0*/  UMOV UR27, UR59 ;  /* 0x0000003b001b7c82 */ /* 0x000fe40008000000 */
[----:B------:R-:W-:Y:S02]  /*49f0*/  USHF.R.U32.HI UR24, URZ, UR41, UR27 ;  /* 0x00000029ff187299 */ /* 0x000fe4000801161b */
[----:B------:R-:W-:Y:S02]  /*4a00*/  UIMAD UR16, UR37, UR16, UR8 ;  /* 0x00000010251072a4 */ /* 0x000fe4000f8e0208 */
[----:B------:R-:W-:Y:S01]  /*4a10*/  USEL UR5, UR15, UR24, !UP0 ;  /* 0x000000180f057287 */ /* 0x000fe2000c000000 */
[----:B------:R-:W-:Y:S02]  /*4a20*/  UMOV UR27, UR57 ;  /* 0x00000039001b7c82 */ /* 0x000fe40008000000 */
[----:B------:R-:W-:Y:S04]  /*4a30*/  @UP1 USHF.R.U32.HI UR4, URZ, UR7, UR27 ;  /* 0x00000007ff041299 */ /* 0x000fe8000801161b */
[----:B------:R-:W-:Y:S04]  /*4a40*/  UIMAD UR4, UR37, UR4, URZ ;  /* 0x00000004250472a4 */ /* 0x000fe8000f8e02ff */
[----:B------:R-:W-:Y:S04]  /*4a50*/  UISETP.GE.AND UP0, UPT, UR8, UR4, UPT ;  /* 0x000000040800728c */ /* 0x000fe8000bf06270 */
[----:B------:R-:W-:Y:S02]  /*4a60*/  UISETP.GE.OR UP0, UPT, UR5, UR10, UP0 ;  /* 0x0000000a0500728c */ /* 0x000fe40008706670 */
[----:B------:R-:W-:Y:S09]  /*4a70*/  UIMAD.WIDE.U32 UR10, UR5, UR6, URZ ;  /* 0x00000006050a72a5 */ /* 0x000ff2000f8e00ff */
[----:B------:R-:W-:Y:S04]  /*4a80*/  @!UP0 USHF.R.U32.HI UR4, URZ, UR7, UR11 ;  /* 0x00000007ff048299 */ /* 0x000fe8000801160b */
[----:B------:R-:W-:Y:S02]  /*4a90*/  @!UP0 USEL UR4, UR5, UR4, !UP1 ;  /* 0x0000000405048287 */ /* 0x000fe4000c800000 */
[----:B------:R-:W-:Y:S02]  /*4aa0*/  UISETP.NE.AND UP1, UPT, UR20, URZ, UPT ;  /* 0x000000ff1400728c */ /* 0x000fe4000bf25270 */
[----:B------:R-:W-:Y:S02]  /*4ab0*/  @!UP0 UIMAD UR12, UR9, UR16, UR4 ;  /* 0x00000010090c82a4 */ /* 0x000fe4000f8e0204 */
[----:B------:R-:W-:Y:S02]  /*4ac0*/  @!UP0 UIADD3 UR16, UPT, UPT, UR18, -UR4, URZ ;  /* 0x8000000412108290 */ /* 0x000fe4000fffe0ff */
[----:B------:R-:W-:Y:S02]  /*4ad0*/  UIADD3 UR9, UPT, UPT, -UR5, URZ, URZ ;  /* 0x000000ff05097290 */ /* 0x000fe4000fffe1ff */
[----:B------:R-:W-:Y:S02]  /*4ae0*/  UIADD3 UR4, UPT, UPT, -UR8, URZ, URZ ;  /* 0x000000ff08047290 */ /* 0x000fe4000fffe1ff */
[----:B------:R-:W-:Y:S02]  /*4af0*/  @!UP0 UIMAD UR8, UR16, UR37, UR5 ;  /* 0x00000025100882a4 */ /* 0x000fe4000f8e0205 */
[----:B------:R-:W-:Y:S02]  /*4b00*/  UIMAD UR15, UR13, UR9, UR15 ;  /* 0x000000090d0f72a4 */ /* 0x000fe4000f8e020f */
[----:B------:R-:W-:Y:S01]  /*4b10*/  UIMAD UR14, UR42, UR4, UR14 ;  /* 0x000000042a0e72a4 */ /* 0x000fe2000f8e020e */
[----:B------:R-:W-:Y:S02]  /*4b20*/  @!UP0 UMOV UR5, UR12 ;  /* 0x0000000c00058c82 */ /* 0x000fe40008000000 */
[----:B------:R-:W-:Y:S02]  /*4b30*/  UIMAD UR15, UR5, UR13, UR15 ;  /* 0x0000000d050f72a4 */ /* 0x000fe4000f8e020f */
[----:B------:R-:W-:Y:S11]  /*4b40*/  UIMAD UR14, UR8, UR42, UR14 ;  /* 0x0000002a080e72a4 */ /* 0x000ff6000f8e020e */
[----:B------:R-:W-:Y:S01]  /*4b50*/  @!UPT UIADD3 URZ, UPT, UPT, URZ, URZ, URZ ;  /* 0x000000fffffff290 */ /* 0x000fe2000fffe0ff */
.L_x_93:
[----:B------:R-:W3:Y:S01]  /*4b60*/  @!UP4 LDCU.128 UR8, c[0x0][0xb10] ;  /* 0x00016200ff08c7ac */ /* 0x000ee20008000c00 */
[----:B------:R-:W-:Y:S02]  /*4b70*/  ISETP.NE.U32.AND P1, PT, RZ, UR22, PT ;  /* 0x00000016ff007c0c */ /* 0x000fe4000bf25070 */
[----:B------:R-:W-:Y:S02]  /*4b80*/  SHF.L.U32 R0, R9, 0x1f, RZ ;  /* 0x0000001f09007819 */ /* 0x000fe400000006ff */
[----:B------:R-:W-:Y:S01]  /*4b90*/  ISETP.NE.AND.EX P1, PT, RZ, UR23, PT, P1 ;  /* 0x00000017ff007c0c */ /* 0x000fe2000bf25310 */
[----:B------:R-:W4:Y:S01]  /*4ba0*/  @!UP4 LDCU UR5, c[0x0][0xb0c] ;  /* 0x00016180ff05c7ac */ /* 0x000f220008000800 */
[----:B------:R-:W-:Y:S02]  /*4bb0*/  USHF.L.U32 UR35, UR48, 0x7, URZ ;  /* 0x0000000730237899 */ /* 0x000fe400080006ff */
[----:B------:R-:W-:Y:S02]  /*4bc0*/  USHF.L.U32 UR34, UR45, 0x8, URZ ;  /* 0x000000082d227899 */ /* 0x000fe400080006ff */
[----:B---3--:R-:W-:Y:S04]  /*4bd0*/  UIMAD.WIDE.U32 UR18, UR15, UR8, URZ ;  /* 0x000000080f1272a5 */ /* 0x008fe8000f8e00ff */
[----:B------:R-:W-:Y:S02]  /*4be0*/  @!UP4 USHF.R.U32.HI UR4, URZ, UR9, UR19 ;  /* 0x00000009ff04c299 */ /* 0x000fe40008011613 */
[----:B------:R-:W-:Y:S02]  /*4bf0*/  UIMAD.WIDE.U32 UR18, UR14, UR11, URZ ;  /* 0x0000000b0e1272a5 */ /* 0x000fe4000f8e00ff */
[----:B----4-:R-:W-:Y:S04]  /*4c00*/  @!UP4 UISETP.NE.AND UP0, UPT, UR5, 0x1, UPT ;  /* 0x000000010500c88c */ /* 0x010fe8000bf05270 */
[----:B------:R-:W-:Y:S02]  /*4c10*/  @!UP4 USEL UR8, UR15, UR4, !UP0 ;  /* 0x000000040f08c287 */ /* 0x000fe4000c000000 */
[----:B------:R-:W-:Y:S01]  /*4c20*/  @!UP4 UISETP.NE.AND UP0, UPT, UR10, 0x1, UPT ;  /* 0x000000010a00c88c */ /* 0x000fe2000bf05270 */
[----:B------:R-:W3:Y:S02]  /*4c30*/  @!UP4 LDCU UR4, c[0x0][0xb20] ;  /* 0x00016400ff04c7ac */ /* 0x000ee40008000800 */
[----:B---3--:R-:W-:Y:S04]  /*4c40*/  @!UP4 USHF.R.U32.HI UR4, URZ, UR4, UR19 ;  /* 0x00000004ff04c299 */ /* 0x008fe80008011613 */
[----:B------:R-:W-:Y:S04]  /*4c50*/  @!UP4 USEL UR9, UR14, UR4, !UP0 ;  /* 0x000000040e09c287 */ /* 0x000fe8000c000000 */
[----:B------:R-:W-:Y:S02]  /*4c60*/  @!UP4 UIADD3 UR4, UPT, UPT, -UR8, UR9, URZ ;  /* 0x000000090804c290 */ /* 0x000fe4000fffe1ff */
[----:B------:R-:W-:Y:S02]  /*4c70*/  @!UP4 UIADD3 UR8, UPT, UPT, UR8, -UR9, URZ ;  /* 0x800000090808c290 */ /* 0x000fe4000fffe0ff */
[----:B------:R-:W-:Y:S02]  /*4c80*/  @!UP4 UIMAD UR15, UR4, UR5, UR15 ;  /* 0x00000005040fc2a4 */ /* 0x000fe4000f8e020f */
[----:B------:R-:W-:Y:S01]  /*4c90*/  @!UP4 UIMAD UR14, UR8, UR10, UR14 ;  /* 0x0000000a080ec2a4 */ /* 0x000fe2000f8e020e */
[----:B------:R-:W-:Y:S11]  /*4ca0*/  BRA.U UP1, `(.L_x_94) ;  /* 0x0000000101107547 */ /* 0x000ff6000b800000 */
[----:B------:R-:W-:Y:S04]  /*4cb0*/  MOV R2, UR52 ;  /* 0x0000003400027c02 */ /* 0x000fe80008000f00 */
[----:B------:R-:W-:Y:S04]  /*4cc0*/  SHF.L.U32 R2, R2, 0x1f, RZ ;  /* 0x0000001f02027819 */ /* 0x000fe800000006ff */
[----:B------:R-:W3:Y:S02]  /*4cd0*/  SYNCS.PHASECHK.TRANS64.TRYWAIT P2, [UR29+0xf8], R2 ;  /* 0x0000f802ff0075a7 */ /* 0x000ee4000804111d */
[----:B---3--:R-:W-:Y:S05]  /*4ce0*/  @!P2 BRA `(.L_x_95) ;  /* 0x0000009c00eca947 */ /* 0x008fea0003800000 */
.L_x_94:
[----:B------:R-:W-:Y:S05]  /*4cf0*/  BRA.U !UP5, `(.L_x_96) ;  /* 0x000000010d347547 */ /* 0x000fea000b800000 */
[----:B------:R-:W-:Y:S01]  /*4d00*/  UPLOP3.LUT UP2, UPT, UPT, UPT, UP6, 0x80, 0x8 ;  /* 0x000000000008789c */ /* 0x000fe20003f4f060 */
[----:B------:R-:W-:Y:S05]  /*4d10*/  IMAD.MOV.U32 R251, RZ, RZ, 0x1 ;  /* 0x00000001fffb7424 */ /* 0x000fea00078e00ff */
[----:B------:R-:W-:Y:S05]  /*4d20*/  PLOP3.LUT P2, PT, PT, PT, UP2, 0x80, 0x8 ;  /* 0x000000000008781c */ /* 0x000fea0003f4f028 */
[----:B------:R-:W4:Y:S01]  /*4d30*/  @UP2 LDCU.64 UR8, c[0x0][0x888] ;  /* 0x00011100ff0827ac */ /* 0x000f220008000a00 */
[----:B------:R-:W-:Y:S04]  /*4d40*/  @UP2 UIMAD UR4, UR36, UR22, URZ ;  /* 0x00000016240422a4 */ /* 0x000fe8000f8e02ff */
[----:B----4-:R-:W-:Y:S07]  /*4d50*/  @UP2 UIMAD.WIDE UR8, UR4, 0x4, UR8 ;  /* 0x00000004040828a5 */ /* 0x010fee000f8e0208 */
[----:B------:R-:W4:Y:S01]  /*4d60*/  @!UP2 LDCU UR4, c[0x0][0x880] ;  /* 0x00011000ff04a7ac */ /* 0x000f220008000800 */
[----:B---3--:R-:W-:Y:S01]  /*4d70*/  IMAD.U32 R2, RZ, RZ, UR8 ;  /* 0x00000008ff027e24 */ /* 0x008fe2000f8e00ff */
[----:B------:R-:W-:Y:S05]  /*4d80*/  MOV R3, UR9 ;  /* 0x0000000900037c02 */ /* 0x000fea0008000f00 */
[----:B-----5:R3:W5:Y:S02]  /*4d90*/  @P2 LDG.E R175, desc[UR46][R2.64] ;  /* 0x0000002e02af2981 */ /* 0x020764000c1e1900 */
[----:B---3--:R-:W-:Y:S05]  /*4da0*/  HFMA2 R2, -RZ, RZ, 0, 5.9604644775390625e-08 ;  /* 0x00000001ff027431 */ /* 0x008fea00000001ff */
[----:B------:R-:W-:Y:S01]  /*4db0*/  @!P2 PRMT R251, R2, 0x7610, R251 ;  /* 0x0000761002fba816 */ /* 0x000fe200000000fb */
[----:B----4-:R-:W-:Y:S07]  /*4dc0*/  @!P2 IMAD.U32 R175, RZ, RZ, UR4 ;  /* 0x00000004ffafae24 */ /* 0x010fee000f8e00ff */
.L_x_96:
[----:B-----5:R-:W-:Y:S01]  /*4dd0*/  @!P1 FSETP.EQ.AND P3, PT, R175, RZ, PT ;  /* 0x000000ffaf00920b */ /* 0x020fe20003f62000 */
[----:B------:R-:W-:Y:S01]  /*4de0*/  @!UPT UIADD3 URZ, UPT, UPT, URZ, URZ, URZ ;  /* 0x000000fffffff290 */ /* 0x000fe2000fffe0ff */
[----:B------:R-:W-:Y:S11]  /*4df0*/  @!P1 BRA `(.L_x_97) ;  /* 0x0000000000149947 */ /* 0x000ff60003800000 */
[----:B------:R-:W-:Y:S02]  /*4e00*/  LOP3.LUT P1, RZ, R251, 0xff, RZ, 0xc0, !PT ;  /* 0x000000fffbff7812 */ /* 0x000fe4000782c0ff */
[----:B------:R-:W-:Y:S04]  /*4e10*/  PLOP3.LUT P3, PT, PT, PT, UP2, 0x80, 0x8 ;  /* 0x000000000008781c */ /* 0x000fe80003f6f028 */
[----:B------:R-:W-:Y:S07]  /*4e20*/  PLOP3.LUT P3, PT, P3, PT, PT, 0x8, 0x80 ;  /* 0x000000000080781c */ /* 0x000fee0001f6e170 */
[----:B------:R-:W-:Y:S11]  /*4e30*/  @P1 FSETP.EQ.AND P3, PT, R175, RZ, PT ;  /* 0x000000ffaf00120b */ /* 0x000ff60003f62000 */
[----:B------:R-:W-:Y:S02]  /*4e40*/  @!UPT UIADD3 URZ, UPT, UPT, URZ, URZ, URZ ;  /* 0x000000fffffff290 */ /* 0x000fe4000fffe0ff */
.L_x_97:
[----:B------:R-:W4:Y:S01]  /*4e50*/  SYNCS.PHASECHK.TRANS64.TRYWAIT P1, [UR29+0xd0], R0 ;  /* 0x0000d000ff0075a7 */ /* 0x000f22000802111d */
[----:B------:R-:W-:Y:S04]  /*4e60*/  ELECT P2, URZ, PT ;  /* 0x0000000000ff782f */ /* 0x000fe80003840000 */
[----:B------:R-:W-:Y:S01]  /*4e70*/  PLOP3.LUT P2, PT, P3, P2, PT, 0xf2, 0x2f ;  /* 0x00000000002f781c */ /* 0x000fe20001f45e72 */
[----:B------:R-:W-:Y:S01]  /*4e80*/  @!UPT UIADD3 URZ, UPT, UPT, URZ, URZ, URZ ;  /* 0x000000fffffff290 */ /* 0x000fe2000fffe0ff */
[----:B----4-:R-:W-:Y:S11]  /*4e90*/  @!P1 BRA `(.L_x_98) ;  /* 0x0000009c00989947 */ /* 0x010ff60003800000 */
.L_x_368:
[----:B------:R-:W-:Y:S01]  /*4ea0*/  VOTEU.ALL UP0, P2 ;  /* 0x0000000000ff7886 */ /* 0x000fe20001000000 */
[----:B---3--:R-:W-:Y:S01]  /*4eb0*/  @!P2 MOV R2, 0x2000 ;  /* 0x000020000002a802 */ /* 0x008fe20000000f00 */
[----:B------:R-:W-:Y:S01]  /*4ec0*/  UMOV UR4, 0x0 ;  /* 0x0000000000047882 */ /* 0x000fe20000000000 */
[----:B------:R-:W-:Y:S01]  /*4ed0*/  UMOV UR5, 0x10000000 ;  /* 0x1000000000057882 */ /* 0x000fe20000000000 */
[----:B------:R-:W-:Y:S02]  /*4ee0*/  UPRMT UR10, UR44, 0x654, UR33 ;  /* 0x000006542c0a7896 */ /* 0x000fe40008000021 */
[----:B-1----:R-:W-:Y:S02]  /*4ef0*/  @!UP0 UIADD3 UR8, UP1, UPT, UR54, 0x580, URZ ;  /* 0x0000058036088890 */ /* 0x002fe4000ff3e0ff */
[----:B------:R-:W-:Y:S02]  /*4f00*/  @!UP0 UIADD3 UR32, UPT, UPT, UR29, 0x200, URZ ;  /* 0x000002001d208890 */ /* 0x000fe4000fffe0ff */
[----:B------:R-:W-:Y:S01]  /*4f10*/  @!UP0 UIADD3.X UR9, UPT, UPT, URZ, UR55, URZ, UP1, !UPT ;  /* 0x00000037ff098290 */ /* 0x000fe20008ffe4ff */
[----:B------:R-:W-:Y:S08]  /*4f20*/  VOTEU.ALL UP0, P2 ;  /* 0x0000000000ff7886 */ /* 0x000ff00001000000 */
[----:B------:R1:W-:Y:S01]  /*4f30*/  @!UP0 UTMALDG.3D [UR32], [UR8], desc[UR4] ;  /* 0x00000420080085b4 */ /* 0x0003e20008011000 */
[----:B------:R1:W-:Y:S01]  /*4f40*/  @!P2 SYNCS.ARRIVE.TRANS64.RED.A0TR RZ, [UR29+0xb0], R2 ;  /* 0x0000b002ffffa9a7 */ /* 0x0003e2000830041d */
[----:B------:R-:W-:Y:S01]  /*4f50*/  SYNCS.ARRIVE.TRANS64.RED.A1T0 RZ, [UR10], RZ ;  /* 0x000000ffffff79a7 */ /* 0x000fe2000810040a */
[----:B------:R-:W3:Y:S02]  /*4f60*/  SYNCS.PHASECHK.TRANS64.TRYWAIT P1, [UR29+0xd8], R0 ;  /* 0x0000d800ff0075a7 */ /* 0x000ee4000802111d */
[----:B-1-3--:R-:W-:Y:S05]  /*4f70*/  @!P1 BRA `(.L_x_99) ;  /* 0x0000009c00789947 */ /* 0x00afea0003800000 */
.L_x_370:
[----:B------:R-:W-:Y:S01]  /*4f80*/  VOTEU.ALL UP0, P2 ;  /* 0x0000000000ff7886 */ /* 0x000fe20001000000 */
[----:B-1----:R-:W-:Y:S01]  /*4f90*/  @!P2 MOV R2, 0x2000 ;  /* 0x000020000002a802 */ /* 0x002fe20000000f00 */
[----:B------:R-:W-:Y:S01]  /*4fa0*/  UMOV UR4, 0x0 ;  /* 0x0000000000047882 */ /* 0x000fe20000000000 */
[----:B------:R-:W-:Y:S01]  /*4fb0*/  UMOV UR5, 0x10000000 ;  /* 0x1000000000057882 */ /* 0x000fe20000000000 */
[----:B------:R-:W-:Y:S01]  /*4fc0*/  UMOV UR27, UR35 ;  /* 0x00000023001b7c82 */ /* 0x000fe20008000000 */
[----:B------:R-:W-:Y:S02]  /*4fd0*/  @!UP0 UIADD3 UR8, UP1, UPT, UR54, 0x580, URZ ;  /* 0x0000058036088890 */ /* 0x000fe4000ff3e0ff */
[----:B------:R-:W-:Y:S02]  /*4fe0*/  @!UP0 UIADD3 UR26, UPT, UPT, UR34, 0x40, URZ ;  /* 0x00000040221a8890 */ /* 0x000fe4000fffe0ff */
[----:B------:R-:W-:Y:S02]  /*4ff0*/  @!UP0 UIADD3.X UR9, UPT, UPT, URZ, UR55, URZ, UP1, !UPT ;  /* 0x00000037ff098290 */ /* 0x000fe40008ffe4ff */
[----:B------:R-:W-:Y:S01]  /*5000*/  @!UP0 UIADD3 UR24, UPT, UPT, UR29, 0x2200, URZ ;  /* 0x000022001d188890 */ /* 0x000fe2000fffe0ff */
[----:B------:R-:W-:Y:S01]  /*5010*/  VOTEU.ALL UP0, P2 ;  /* 0x0000000000ff7886 */ /* 0x000fe20001000000 */
[----:B------:R-:W-:Y:S01]  /*5020*/  UMOV UR28, UR36 ;  /* 0x00000024001c7c82 */ /* 0x000fe20008000000 */
[----:B------:R-:W-:Y:S06]  /*5030*/  UPRMT UR10, UR44, 0x654, UR25 ;  /* 0x000006542c0a7896 */ /* 0x000fec0008000019 */
[----:B------:R1:W-:Y:S01]  /*5040*/  @!UP0 UTMALDG.3D [UR24], [UR8], desc[UR4] ;  /* 0x00000418080085b4 */ /* 0x0003e20008011000 */
[----:B------:R1:W-:Y:S02]  /*5050*/  @!P2 SYNCS.ARRIVE.TRANS64.RED.A0TR RZ, [UR29+0xb8], R2 ;  /* 0x0000b802ffffa9a7 */ /* 0x0003e4000830041d */
[----:B------:R-:W-:Y:S01]  /*5060*/  SYNCS.ARRIVE.TRANS64.RED.A1T0 RZ, [UR10], RZ ;  /* 0x000000ffffff79a7 */ /* 0x000fe2000810040a */
[----:B------:R-:W3:Y:S02]  /*5070*/  SYNCS.PHASECHK.TRANS64.TRYWAIT P1, [UR29+0xe0], R0 ;  /* 0x0000e000ff0075a7 */ /* 0x000ee4000802111d */
[----:B-1-3--:R-:W-:Y:S05]  /*5080*/  @!P1 BRA `(.L_x_100) ;  /* 0x0000009c004c9947 */ /* 0x00afea0003800000 */
.L_x_372:
[----:B------:R-:W-:Y:S01]  /*5090*/  VOTEU.ALL UP0, P2 ;  /* 0x0000000000ff7886 */ /* 0x000fe20001000000 */
[----:B-1----:R-:W-:Y:S01]  /*50a0*/  @!P2 IMAD.MOV.U32 R2, RZ, RZ, 0x2000 ;  /* 0x00002000ff02a424 */ /* 0x002fe200078e00ff */
[----:B------:R-:W-:Y:S01]  /*50b0*/  UMOV UR4, 0x0 ;  /* 0x0000000000047882 */ /* 0x000fe20000000000 */
[----:B------:R-:W-:Y:S01]  /*50c0*/  UMOV UR5, 0x10000000 ;  /* 0x1000000000057882 */ /* 0x000fe20000000000 */
[----:B------:R-:W-:Y:S01]  /*50d0*/  UMOV UR19, UR35 ;  /* 0x0000002300137c82 */ /* 0x000fe20008000000 */
[----:B------:R-:W-:Y:S01]  /*50e0*/  @!UP0 UIADD3 UR8, UP1, UPT, UR54, 0x580, URZ ;  /* 0x0000058036088890 */ /* 0x000fe2000ff3e0ff */
[----:B------:R-:W-:Y:S01]  /*50f0*/  @P0 SHF.R.U32.HI R11, RZ, 0x10, R5 ;  /* 0x00000010ff0b0819 */ /* 0x000fe20000011605 */
        /* <DEDUP_REMOVED lines=9> */
[----:B---3--:R-:W-:Y:S01]  /*5190*/  IADD3 R2, PT, PT, R8, 0x1, RZ ;  /* 0x0000000108027810 */ /* 0x008fe20007ffe0ff */
[----:B------:R-:W3:Y:S02]  /*51a0*/  SYNCS.PHASECHK.TRANS64.TRYWAIT P1, [UR29+0xe8], R0 ;  /* 0x0000e800ff0075a7 */ /* 0x000ee4000802111d */
[----:B-1-3--:R-:W-:Y:S05]  /*51b0*/  @!P1 BRA `(.L_x_101) ;  /* 0x0000009c00189947 */ /* 0x00afea0003800000 */
.L_x_374:
[----:B------:R-:W-:Y:S01]  /*51c0*/  VOTEU.ALL UP0, P2 ;  /* 0x0000000000ff7886 */ /* 0x000fe20001000000 */
[----:B------:R-:W-:Y:S01]  /*51d0*/  UMOV UR18, 0x0 ;  /* 0x0000000000127882 */ /* 0x000fe20000000000 */
[----:B------:R-:W-:Y:S01]  /*51e0*/  UMOV UR19, 0x10000000 ;  /* 0x1000000000137882 */ /* 0x000fe20000000000 */
[----:B------:R-:W-:Y:S01]  /*51f0*/  UMOV UR11, UR35 ;  /* 0x00000023000b7c82 */ /* 0x000fe20008000000 */
[----:B------:R-:W-:Y:S01]  /*5200*/  UMOV UR12, UR36 ;  /* 0x00000024000c7c82 */ /* 0x000fe20008000000 */
[----:B------:R-:W-:Y:S01]  /*5210*/  @!UP0 UIADD3 UR4, UP1, UPT, UR54, 0x580, URZ ;  /* 0x0000058036048890 */ /* 0x000fe2000ff3e0ff */
[----:B------:R-:W-:Y:S01]  /*5220*/  @P0 R2UR UR36, R11 ;  /* 0x000000000b2402ca */ /* 0x000fe200000e0000 */
[----:B------:R-:W-:Y:S01]  /*5230*/  @!UP0 UIADD3 UR10, UPT, UPT, UR34, 0xc0, URZ ;  /* 0x000000c0220a8890 */ /* 0x000fe2000fffe0ff */
[C---:B------:R-:W-:Y:S01]  /*5240*/  ISETP.NE.AND P1, PT, R2.reuse, 0x2, PT ;  /* 0x000000020200780c */ /* 0x040fe20003f25270 */
[----:B------:R-:W-:Y:S01]  /*5250*/  @!UP0 UIADD3.X UR5, UPT, UPT, URZ, UR55, URZ, UP1, !UPT ;  /* 0x00000037ff058290 */ /* 0x000fe20008ffe4ff */
[----:B------:R-:W-:Y:S01]  /*5260*/  LOP3.LUT R9, R9, 0x1, RZ, 0x3c, !PT ;  /* 0x0000000109097812 */ /* 0x000fe200078e3cff */
[----:B------:R-:W-:Y:S01]  /*5270*/  @!UP0 UIADD3 UR8, UPT, UPT, UR29, 0x6200, URZ ;  /* 0x000062001d088890 */ /* 0x000fe2000fffe0ff */
[----:B-1----:R-:W-:Y:S01]  /*5280*/  SEL R0, RZ, 0x1, P1 ;  /* 0x00000001ff007807 */ /* 0x002fe20000800000 */
[----:B------:R-:W-:Y:S01]  /*5290*/  @!UP0 UIADD3 UR9, UPT, UPT, UR29, 0xc8, URZ ;  /* 0x000000c81d098890 */ /* 0x000fe2000fffe0ff */
[----:B------:R-:W-:Y:S01]  /*52a0*/  SEL R8, R2, RZ, P1 ;  /* 0x000000ff02087207 */ /* 0x000fe20000800000 */
[----:B------:R-:W-:Y:S01]  /*52b0*/  VOTEU.ALL UP0, P2 ;  /* 0x0000000000ff7886 */ /* 0x000fe20001000000 */
[----:B------:R-:W-:Y:S01]  /*52c0*/  LOP3.LUT R10, R10, R0, RZ, 0x3c, !PT ;  /* 0x000000000a0a7212 */ /* 0x000fe200078e3cff */
[----:B------:R-:W-:Y:S02]  /*52d0*/  UIADD3 UR45, UPT, UPT, UR14, UR38, URZ ;  /* 0x000000260e2d7290 */ /* 0x000fe4000fffe0ff */
[----:B------:R-:W-:Y:S02]  /*52e0*/  UIADD3 UR48, UPT, UPT, UR15, UR39, URZ ;  /* 0x000000270f307290 */ /* 0x000fe4000fffe0ff */
[----:B------:R-:W-:Y:S01]  /*52f0*/  UPLOP3.LUT UP1, UPT, UPT, UPT, UPT, 0x80, 0x8 ;  /* 0x000000000008789c */ /* 0x000fe20003f2f070 */
[----:B------:R3:W-:Y:S01]  /*5300*/  @!UP0 UTMALDG.3D [UR8], [UR4], desc[UR18] ;  /* 0x00001208040085b4 */ /* 0x0007e20008011000 */
[----:B------:R3:W-:Y:S01]  /*5310*/  @!P2 SYNCS.ARRIVE.TRANS64.RED.A0TR RZ, [UR29+0xc8], R12 ;  /* 0x0000c80cffffa9a7 */ /* 0x0007e2000830041d */
[----:B------:R-:W-:Y:S01]  /*5320*/  SYNCS.ARRIVE.TRANS64.RED.A1T0 RZ, [UR49], RZ ;  /* 0x000000ffffff79a7 */ /* 0x000fe20008100431 */
[----:B------:R-:W-:Y:S07]  /*5330*/  BRA.U UP3, `(.L_x_102) ;  /* 0xfffffff103e87547 */ /* 0x000fee000b83ffff */
[----:B------:R-:W-:-:S04]  /*5340*/  SHF.L.U32 R0, R9, 0x1f, RZ ;  /* 0x0000001f09007819 */ /* 0x000fc800000006ff */
[----:B------:R-:W1:Y:S02]  /*5350*/  SYNCS.PHASECHK.TRANS64.TRYWAIT P0, [UR29+0xd0], R0 ;  /* 0x0000d000ff0075a7 */ /* 0x000e64000800111d */
[----:B-1----:R-:W-:Y:S05]  /*5360*/  @!P0 BRA `(.L_x_103) ;  /* 0x0000009800c48947 */ /* 0x002fea0003800000 */
.L_x_376:
[----:B------:R-:W4:Y:S02]  /*5370*/  SYNCS.PHASECHK.TRANS64.TRYWAIT P0, [UR29+0xd8], R0 ;  /* 0x0000d800ff0075a7 */ /* 0x000f24000800111d */
[----:B----4-:R-:W-:Y:S05]  /*5380*/  @!P0 BRA `(.L_x_104) ;  /* 0x0000009800d48947 */ /* 0x010fea0003800000 */
.L_x_378:
[----:B------:R-:W4:Y:S02]  /*5390*/  SYNCS.PHASECHK.TRANS64.TRYWAIT P0, [UR29+0xe0], R0 ;  /* 0x0000e000ff0075a7 */ /* 0x000f24000800111d */
[----:B----4-:R-:W-:Y:S05]  /*53a0*/  @!P0 BRA `(.L_x_105) ;  /* 0x0000009800e48947 */ /* 0x010fea0003800000 */
.L_x_380:
[----:B-1----:R-:W-:-:S07]  /*53b0*/  MOV R2, UR29 ;  /* 0x0000001d00027c02 */ /* 0x002fce0008000f00 */
.L_x_106:
[----:B-1----:R-:W-:-:S04]  /*53c0*/  SHF.L.U32 R0, R9, 0x1f, RZ ;  /* 0x0000001f09007819 */ /* 0x002fc800000006ff */
[----:B------:R1:W4:Y:S03]  /*53d0*/  SYNCS.PHASECHK.TRANS64.TRYWAIT P0, [R2+URZ+0xe8], R0 ;  /* 0x0000e800020075a7 */ /* 0x00032600080011ff */
[----:B----4-:R-:W-:Y:S05]  /*53e0*/  @!P0 NANOSLEEP.SYNCS 0x989680 ;  /* 0x009896800000895d */ /* 0x010fea0003900000 */
[----:B------:R-:W4:Y:S02]  /*53f0*/  @!P0 SYNCS.PHASECHK.TRANS64 P0, [R2+URZ+0xe8], R0 ;  /* 0x0000e800020085a7 */ /* 0x000f2400080010ff */
[----:B--234-:R-:W-:Y:S05]  /*5400*/  @P0 EXIT ;  /* 0x000000000000094d */ /* 0x01cfea0003800000 */
[----:B------:R-:W-:Y:S05]  /*5410*/  BRA `(.L_x_106) ;  /* 0xfffffffc00e87947 */ /* 0x000fea000383ffff */
.L_x_91:
[----:B------:R-:W-:-:S06]  /*5420*/  UISETP.GE.AND UP0, UPT, UR10, 0x4, UPT ;  /* 0x000000040a00788c */ /* 0x000fcc000bf06270 */
[----:B------:R-:W-:-:S13]  /*5430*/  PLOP3.LUT P0, PT, PT, PT, UP0, 0x80, 0x8 ;  /* 0x000000000008781c */ /* 0x000fda0003f0f008 */
[----:B------:R-:W-:Y:S05]  /*5440*/  @!P0 EXIT ;  /* 0x000000000000894d */ /* 0x000fea0003800000 */
[----:B------:R-:W-:Y:S01]  /*5450*/  BAR.SYNC.DEFER_BLOCKING 0x6, 0xa0 ;  /* 0x0182800000007b1d */ /* 0x000fe20000010000 */
[C---:B------:R-:W-:Y:S02]  /*5460*/  IMAD.SHL.U32 R2, R4.reuse, 0x40, RZ ;  /* 0x0000004004027824 */ /* 0x040fe400078e00ff */
[----:B------:R-:W-:Y:S02]  /*5470*/  HFMA2 R223, -RZ, RZ, 0, 0 ;  /* 0x00000000ffdf7431 */ /* 0x000fe400000001ff */
[C---:B------:R-:W-:Y:S02]  /*5480*/  IMAD.SHL.U32 R3, R4.reuse, 0x8, RZ ;  /* 0x0000000804037824 */ /* 0x040fe400078e00ff */
[----:B------:R-:W-:Y:S01]  /*5490*/  IMAD.U32 R5, R4, 0x10000, RZ ;  /* 0x0001000004057824 */ /* 0x000fe200078e00ff */
[----:B------:R-:W-:Y:S01]  /*54a0*/  UMOV UR42, 0x400 ;  /* 0x00000400002a7882 */ /* 0x000fe20000000000 */
[----:B------:R-:W-:Y:S01]  /*54b0*/  LOP3.LUT R0, R2, 0x180, RZ, 0xc0, !PT ;  /* 0x0000018002007812 */ /* 0x000fe200078ec0ff */
[----:B------:R-:W-:Y:S01]  /*54c0*/  ULEA UR42, UR44, UR42, 0x18 ;  /* 0x0000002a2c2a7291 */ /* 0x000fe2000f8ec0ff */
[----:B------:R-:W-:Y:S01]  /*54d0*/  IMAD.MOV.U32 R169, RZ, RZ, RZ ;  /* 0x000000ffffa97224 */ /* 0x000fe200078e00ff */
[----:B------:R-:W1:Y:S01]  /*54e0*/  LDCU UR49, c[0x0][0x370] ;  /* 0x00006e00ff3177ac */ /* 0x000e620008000800 */
[----:B------:R-:W-:Y:S01]  /*54f0*/  LOP3.LUT R0, R0, 0x30, R3, 0xf8, !PT ;  /* 0x0000003000007812 */ /* 0x000fe200078ef803 */
[----:B------:R-:W-:Y:S01]  /*5500*/  IMAD.MOV.U32 R244, RZ, RZ, RZ ;  /* 0x000000fffff47224 */ /* 0x000fe200078e00ff */
[----:B------:R-:W-:Y:S01]  /*5510*/  LOP3.LUT R3, R5, 0x600000, RZ, 0xc0, !PT ;  /* 0x0060000005037812 */ /* 0x000fe200078ec0ff */
[----:B------:R-:W-:Y:S01]  /*5520*/  UIADD3 UR41, UPT, UPT, UR42, 0x200, URZ ;  /* 0x000002002a297890 */ /* 0x000fe2000fffe0ff */
[----:B------:R-:W-:Y:S01]  /*5530*/  LOP3.LUT R0, R0, 0x1e40, R2, 0xf8, !PT ;  /* 0x00001e4000007812 */ /* 0x000fe200078ef802 */
[----:B------:R-:W-:Y:S01]  /*5540*/  IMAD.MOV.U32 R240, RZ, RZ, RZ ;  /* 0x000000fffff07224 */ /* 0x000fe200078e00ff */
[----:B------:R-:W-:Y:S01]  /*5550*/  LOP3.LUT R2, R4, 0x4, RZ, 0xc0, !PT ;  /* 0x0000000404027812 */ /* 0x000fe200078ec0ff */
[----:B------:R-:W2:Y:S02]  /*5560*/  LDCU.64 UR56, c[0x0][0x348] ;  /* 0x00006900ff3877ac */ /* 0x000ea40008000a00 */
[----:B------:R-:W-:-:S02]  /*5570*/  IADD3 R243, PT, PT, R0, UR41, RZ ;  /* 0x0000002900f37c10 */ /* 0x000fc4000fffe0ff */
[----:B------:R-:W-:Y:S01]  /*5580*/  IADD3 R252, PT, PT, -R2, 0x2, RZ ;  /* 0x0000000202fc7810 */ /* 0x000fe20007ffe1ff */
[----:B------:R-:W-:Y:S01]  /*5590*/  UMOV UR58, URZ ;  /* 0x000000ff003a7c82 */ /* 0x000fe20008000000 */
[----:B------:R-:W3:Y:S01]  /*55a0*/  LDS R172, [UR42+0x190] ;  /* 0x0001902affac7984 */ /* 0x000ee20008000800 */
[----:B------:R-:W4:Y:S01]  /*55b0*/  LDCU UR43, c[0x0][0x374] ;  /* 0x00006e80ff2b77ac */ /* 0x000f220008000800 */
[----:B------:R-:W-:Y:S01]  /*55c0*/  UIADD3 UR55, UPT, UPT, UR42, 0x8200, URZ ;  /* 0x000082002a377890 */ /* 0x000fe2000fffe0ff */
[----:B------:R-:W-:Y:S01]  /*55d0*/  UMOV UR54, URZ ;  /* 0x000000ff00367c82 */ /* 0x000fe20008000000 */
[----:B------:R-:W-:Y:S01]  /*55e0*/  UMOV UR53, URZ ;  /* 0x000000ff00357c82 */ /* 0x000fe20008000000 */
[----:B-1234-:R-:W-:-:S09]  /*55f0*/  IADD3 R172, PT, PT, R172, R3, RZ ;  /* 0x00000003acac7210 */ /* 0x01efd20007ffe0ff */
.L_x_324:
[----:B------:R-:W-:Y:S01]  /*5600*/  ULEA UR5, UR58, UR42, 0x3 ;  /* 0x0000002a3a057291 */ /* 0x000fe2000f8e18ff */
[----:B------:R-:W-:-:S04]  /*5610*/  MOV R0, UR54 ;  /* 0x0000003600007c02 */ /* 0x000fc80008000f00 */
[----:B------:R-:W-:-:S04]  /*5620*/  SHF.L.U32 R0, R0, 0x1f, RZ ;  /* 0x0000001f00007819 */ /* 0x000fc800000006ff */
[----:B------:R-:W1:Y:S02]  /*5630*/  SYNCS.PHASECHK.TRANS64.TRYWAIT P0, [UR5+0x100], R0 ;  /* 0x00010000ff0075a7 */ /* 0x000e640008001105 */
[----:B-1----:R-:W-:Y:S05]  /*5640*/  @!P0 BRA `(.L_x_107) ;  /* 0x0000009800548947 */ /* 0x002fea0003800000 */
.L_x_382:
[----:B------:R-:W-:Y:S02]  /*5650*/  ULEA UR4, UR58, UR42, 0x4 ;  /* 0x0000002a3a047291 */ /* 0x000fe4000f8e20ff */
[----:B------:R-:W-:Y:S02]  /*5660*/  UIADD3 UR5, UPT, UPT, UR5, 0x110, URZ ;  /* 0x0000011005057890 */ /* 0x000fe4000fffe0ff */
[----:B------:R-:W-:Y:S02]  /*5670*/  UISETP.GE.AND UP1, UPT, UR37, 0x1, UPT ;  /* 0x000000012500788c */ /* 0x000fe4000bf26270 */
[----:B------:R-:W-:-:S03]  /*5680*/  UPRMT UR5, URZ, 0x654, UR5 ;  /* 0x00000654ff057896 */ /* 0x000fc60008000005 */
[----:B------:R-:W2:Y:S01]  /*5690*/  LDS.128 R4, [UR4+0x170] ;  /* 0x00017004ff047984 */ /* 0x000ea20008000c00 */
[----:B------:R-:W-:Y:S01]  /*56a0*/  @!PT LDS RZ, [RZ] ;  /* 0x00000000fffff984 */ /* 0x000fe20000000800 */
[----:B------:R-:W-:Y:S01]  /*56b0*/  @!PT LDS RZ, [RZ] ;  /* 0x00000000fffff984 */ /* 0x000fe20000000800 */
[----:B------:R-:W-:Y:S01]  /*56c0*/  @!PT LDS RZ, [RZ] ;  /* 0x00000000fffff984 */ /* 0x000fe20000000800 */
[----:B------:R-:W-:Y:S01]  /*56d0*/  @!PT LDS RZ, [RZ] ;  /* 0x00000000fffff984 */ /* 0x000fe20000000800 */
[----:B------:R3:W-:Y:S06]  /*56e0*/  MEMBAR.ALL.CTA ;  /* 0x0000000000007992 */ /* 0x0007ec0000008000 */
[----:B---3--:R-:W3:Y:S02]  /*56f0*/  FENCE.VIEW.ASYNC.S ;  /* 0x00000000000073c6 */ /* 0x008ee40000000000 */
[----:B---3--:R-:W-:Y:S01]  /*5700*/  SYNCS.ARRIVE.TRANS64.RED.A1T0 RZ, [UR5], RZ ;  /* 0x000000ffffff79a7 */ /* 0x008fe20008100405 */
[----:B--2---:R-:W-:Y:S01]  /*5710*/  LOP3.LUT P0, RZ, R6, 0x1, RZ, 0xc0, !PT ;  /* 0x0000000106ff7812 */ /* 0x004fe2000780c0ff */
[----:B------:R2:W-:Y:S04]  /*5720*/  STL.64 [R1], R4 ;  /* 0x0000000401007387 */ /* 0x0005e80000100a00 */
[----:B------:R2:W-:Y:S08]  /*5730*/  STL.64 [R1+0x8], R6 ;  /* 0x0000080601007387 */ /* 0x0005f00000100a00 */
[----:B------:R-:W-:Y:S01]  /*5740*/  VOTEU.ANY UP0, P0 ;  /* 0x0000000000ff7886 */ /* 0x000fe20000000100 */
[----:B------:R-:W-:-:S13]  /*5750*/  PLOP3.LUT P0, PT, PT, PT, UP0, 0x80, 0x8 ;  /* 0x000000000008781c */ /* 0x000fda0003f0f008 */
[----:B------:R-:W-:Y:S02]  /*5760*/  @P0 MOV R3, R4 ;  /* 0x0000000400030202 */ /* 0x000fe40000000f00 */
[----:B-1----:R-:W-:Y:S02]  /*5770*/  @P0 SHF.R.U32.HI R0, RZ, 0x10, R5 ;  /* 0x00000010ff000819 */ /* 0x002fe40000011605 */
[----:B------:R-:W-:Y:S02]  /*5780*/  @P0 LOP3.LUT R2, R5, 0xffff, RZ, 0xc0, !PT ;  /* 0x0000ffff05020812 */ /* 0x000fe400078ec0ff */
[----:B------:R-:W-:Y:S02]  /*5790*/  @P0 R2UR UR7, R3 ;  /* 0x00000000030702ca */ /* 0x000fe400000e0000 */
[----:B------:R-:W-:Y:S02]  /*57a0*/  @P0 R2UR UR4, R0 ;  /* 0x00000000000402ca */ /* 0x000fe400000e0000 */
[----:B------:R-:W-:-:S09]  /*57b0*/  @P0 R2UR UR6, R2 ;  /* 0x00000000020602ca */ /* 0x000fd200000e0000 */
[----:B------:R-:W-:Y:S02]  /*57c0*/  @UP0 UMOV UR51, UR7 ;  /* 0x0000000700330c82 */ /* 0x000fe40008000000 */
[----:B------:R-:W-:Y:S02]  /*57d0*/  @UP0 UMOV UR52, UR4 ;  /* 0x0000000400340c82 */ /* 0x000fe40008000000 */
[----:B------:R-:W-:Y:S01]  /*57e0*/  @UP0 UMOV UR50, UR6 ;  /* 0x0000000600320c82 */ /* 0x000fe20008000000 */
[----:B--2---:R-:W-:Y:S05]  /*57f0*/  BRA.U !UP1, `(.L_x_108) ;  /* 0x0000000109c07547 */ /* 0x004fea000b800000 */
        /* <DEDUP_REMOVED lines=14> */
[----:B------:R-:W-:-:S02]  /*58e0*/  UIMAD.WIDE.U32 UR14, UR51, UR4, URZ ;  /* 0x00000004330e72a5 */ /* 0x000fc4000f8e00ff */
[----:B------:R-:W-:Y:S02]  /*58f0*/  USEL UR4, UR49, UR12, !UP1 ;  /* 0x0000000c31047287 */ /* 0x000fe4000c800000 */
[----:B----4-:R-:W-:Y:S01]  /*5900*/  UIMAD.WIDE.U32 UR16, UR7, UR8, URZ ;  /* 0x00000008071072a5 */ /* 0x010fe2000f8e00ff */
[----:B------:R-:W-:Y:S01]  /*5910*/  UMOV UR13, UR19 ;  /* 0x00000013000d7c82 */ /* 0x000fe20008000000 */
[----:B------:R-:W-:Y:S02]  /*5920*/  UIMAD.WIDE.U32 UR18, UR4, UR8, URZ ;  /* 0x00000008041272a5 */ /* 0x000fe4000f8e00ff */
[----:B------:R-:W-:Y:S02]  /*5930*/  USHF.R.U32.HI UR13, URZ, UR10, UR13 ;  /* 0x0000000aff0d7299 */ /* 0x000fe4000801160d */
[----:B------:R-:W-:Y:S02]  /*5940*/  @UP2 USHF.R.U32.HI UR7, URZ, UR9, UR17 ;  /* 0x00000009ff072299 */ /* 0x000fe40008011611 */
[----:B------:R-:W-:-:S02]  /*5950*/  USEL UR13, UR50, UR13, !UP0 ;  /* 0x0000000d320d7287 */ /* 0x000fc4000c000000 */
[----:B------:R-:W-:Y:S02]  /*5960*/  @UP2 USHF.R.U32.HI UR4, URZ, UR9, UR19 ;  /* 0x00000009ff042299 */ /* 0x000fe40008011613 */
[----:B------:R-:W-:Y:S02]  /*5970*/  USHF.R.U32.HI UR15, URZ, UR5, UR15 ;  /* 0x00000005ff0f7299 */ /* 0x000fe4000801160f */
[----:B------:R-:W-:Y:S02]  /*5980*/  UIMAD UR7, UR37, UR7, URZ ;  /* 0x00000007250772a4 */ /* 0x000fe4000f8e02ff */
[----:B------:R-:W-:Y:S02]  /*5990*/  UIMAD UR5, UR37, UR4, URZ ;  /* 0x00000004250572a4 */ /* 0x000fe4000f8e02ff */
[----:B------:R-:W-:Y:S02]  /*59a0*/  UIMAD.WIDE.U32 UR18, UR13, UR8, URZ ;  /* 0x000000080d1272a5 */ /* 0x000fe4000f8e00ff */
[----:B------:R-:W-:-:S02]  /*59b0*/  USEL UR15, UR51, UR15, !UP1 ;  /* 0x0000000f330f7287 */ /* 0x000fc4000c800000 */
[----:B------:R-:W-:Y:S02]  /*59c0*/  UISETP.GE.AND UP0, UPT, UR13, UR7, UPT ;  /* 0x000000070d00728c */ /* 0x000fe4000bf06270 */
[----:B------:R-:W-:Y:S02]  /*59d0*/  UIMAD.WIDE.U32 UR16, UR15, UR8, URZ ;  /* 0x000000080f1072a5 */ /* 0x000fe4000f8e00ff */
[----:B------:R-:W-:Y:S02]  /*59e0*/  UISETP.GE.OR UP0, UPT, UR15, UR5, UP0 ;  /* 0x000000050f00728c */ /* 0x000fe40008706670 */
[----:B------:R-:W-:Y:S01]  /*59f0*/  UIADD3 UR7, UPT, UPT, -UR13, URZ, URZ ;  /* 0x000000ff0d077290 */ /* 0x000fe2000fffe1ff */
[----:B------:R-:W-:Y:S01]  /*5a00*/  UMOV UR5, UR19 ;  /* 0x0000001300057c82 */ /* 0x000fe20008000000 */
[----:B------:R-:W-:Y:S02]  /*5a10*/  UIADD3 UR8, UPT, UPT, -UR15, URZ, URZ ;  /* 0x000000ff0f087290 */ /* 0x000fe4000fffe1ff */
[----:B------:R-:W-:-:S02]  /*5a20*/  USHF.R.U32.HI UR5, URZ, UR9, UR5 ;  /* 0x00000009ff057299 */ /* 0x000fc40008011605 */
[----:B------:R-:W-:Y:S02]  /*5a30*/  UIMAD UR7, UR6, UR7, UR50 ;  /* 0x00000007060772a4 */ /* 0x000fe4000f8e0232 */
[----:B------:R-:W-:Y:S02]  /*5a40*/  USEL UR5, UR13, UR5, !UP2 ;  /* 0x000000050d057287 */ /* 0x000fe4000d000000 */
[----:B------:R-:W-:Y:S02]  /*5a50*/  @!UP0 USHF.R.U32.HI UR9, URZ, UR9, UR17 ;  /* 0x00000009ff098299 */ /* 0x000fe40008011611 */
[----:B------:R-:W-:Y:S02]  /*5a60*/  UIADD3 UR10, UPT, UPT, -UR5, URZ, URZ ;  /* 0x000000ff050a7290 */ /* 0x000fe4000fffe1ff */
[----:B------:R-:W-:Y:S02]  /*5a70*/  @!UP0 USEL UR9, UR15, UR9, !UP2 ;  /* 0x000000090f098287 */ /* 0x000fe4000d000000 */
[----:B------:R-:W-:-:S02]  /*5a80*/  UIMAD UR10, UR37, UR10, UR13 ;  /* 0x0000000a250a72a4 */ /* 0x000fc4000f8e020d */
[----:B------:R-:W-:Y:S02]  /*5a90*/  @!UP0 UIADD3 UR5, UPT, UPT, UR5, -UR9, URZ ;  /* 0x8000000905058290 */ /* 0x000fe4000fffe0ff */
[----:B------:R-:W-:Y:S02]  /*5aa0*/  @!UP0 UIMAD UR10, UR10, UR4, UR9 ;  /* 0x000000040a0a82a4 */ /* 0x000fe4000f8e0209 */
[----:B------:R-:W-:Y:S02]  /*5ab0*/  @!UP0 UIMAD UR13, UR37, UR5, UR15 ;  /* 0x00000005250d82a4 */ /* 0x000fe4000f8e020f */
[----:B------:R-:W-:Y:S02]  /*5ac0*/  UIMAD UR8, UR11, UR8, UR51 ;  /* 0x000000080b0872a4 */ /* 0x000fe4000f8e0233 */
[----:B------:R-:W-:Y:S01]  /*5ad0*/  UIMAD UR50, UR13, UR6, UR7 ;  /* 0x000000060d3272a4 */ /* 0x000fe2000f8e0207 */
[----:B------:R-:W-:Y:S02]  /*5ae0*/  @!UP0 UMOV UR15, UR10 ;  /* 0x0000000a000f8c82 */ /* 0x000fe40008000000 */
[----:B------:R-:W-:-:S12]  /*5af0*/  UIMAD UR51, UR15, UR11, UR8 ;  /* 0x0000000b0f3372a4 */ /* 0x000fd8000f8e0208 */
.L_x_108:
[----:B------:R-:W1:Y:S01]  /*5b00*/  LDCU UR4, c[0x0][0xb30] ;  /* 0x00016600ff0477ac */ /* 0x000e620008000800 */
[----:B------:R-:W-:Y:S02]  /*5b10*/  UIADD3 UR58, UPT, UPT, UR58, 0x1, URZ ;  /* 0x000000013a3a7890 */ /* 0x000fe4000fffe0ff */
        /* <DEDUP_REMOVED lines=18> */
.L_x_109:
[----:B------:R-:W-:-:S09]  /*5c40*/  ULOP3.LUT UP0, URZ, UR41, 0x1b0, URZ, 0xc0, !UPT ;  /* 0x000001b029ff7892 */ /* 0x000fd2000f80c0ff */
[----:B------:R-:W-:Y:S05]  /*5c50*/  BRA.U !UP0, `(.L_x_110) ;  /* 0x0000000108407547 */ /* 0x000fea000b800000 */
[----:B------:R-:W-:Y:S01]  /*5c60*/  MOV R2, 0x0 ;  /* 0x0000000000027802 */ /* 0x000fe20000000f00 */
[----:B------:R-:W1:Y:S01]  /*5c70*/  LDCU.64 UR8, c[0x4][0x88] ;  /* 0x01001100ff0877ac */ /* 0x000e620008000a00 */
[----:B------:R-:W-:Y:S02]  /*5c80*/  HFMA2 R12, -RZ, RZ, 0, 5.9604644775390625e-08 ;  /* 0x00000001ff0c7431 */ /* 0x000fe400000001ff */
[----:B------:R-:W-:Y:S01]  /*5c90*/  IMAD.MOV.U32 R8, RZ, RZ, 0x70 ;  /* 0x00000070ff087424 */ /* 0x000fe200078e00ff */
[----:B------:R-:W2:Y:S01]  /*5ca0*/  LDCU.64 UR6, c[0x4][0x90] ;  /* 0x01001200ff0677ac */ /* 0x000ea20008000a00 */
[----:B------:R-:W3:Y:S01]  /*5cb0*/  LDC.64 R2, c[0x4][R2] ;  /* 0x0100000002027b82 */ /* 0x000ee20000000a00 */
[----:B------:R-:W-:Y:S01]  /*5cc0*/  IMAD.MOV.U32 R13, RZ, RZ, RZ ;  /* 0x000000ffff0d7224 */ /* 0x000fe200078e00ff */
[----:B------:R-:W4:Y:S01]  /*5cd0*/  LDCU.64 UR4, c[0x4][0x8] ;  /* 0x01000100ff0477ac */ /* 0x000f220008000a00 */
[----:B-1----:R-:W-:Y:S01]  /*5ce0*/  IMAD.U32 R4, RZ, RZ, UR8 ;  /* 0x00000008ff047e24 */ /* 0x002fe2000f8e00ff */
[----:B------:R-:W-:Y:S01]  /*5cf0*/  MOV R5, UR9 ;  /* 0x0000000900057c02 */ /* 0x000fe20008000f00 */
[----:B--2---:R-:W-:Y:S01]  /*5d00*/  IMAD.U32 R6, RZ, RZ, UR6 ;  /* 0x00000006ff067e24 */ /* 0x004fe2000f8e00ff */
[----:B------:R-:W-:Y:S01]  /*5d10*/  MOV R7, UR7 ;  /* 0x0000000700077c02 */ /* 0x000fe20008000f00 */
[----:B----4-:R-:W-:Y:S01]  /*5d20*/  IMAD.U32 R10, RZ, RZ, UR4 ;  /* 0x00000004ff0a7e24 */ /* 0x010fe2000f8e00ff */
[----:B------:R-:W-:-:S02]  /*5d30*/  MOV R11, UR5 ;  /* 0x00000005000b7c02 */ /* 0x000fc40008000f00 */
[----:B------:R-:W-:-:S07]  /*5d40*/  LEPC R20, `(.L_x_110) ;  /* 0x000000001014794e */ /* 0x000fce0000000000 */
[----:B---3-5:R-:W-:Y:S05]  /*5d50*/  CALL.ABS.NOINC R2 ;  /* 0x0000000002007343 */ /* 0x028fea0003c00000 */
.L_x_110:
        /* <DEDUP_REMOVED lines=18> */
.L_x_111:
[----:B------:R-:W1:Y:S02]  /*5e80*/  LDC.64 R4, c[0x0][0x890] ;  /* 0x00022400ff047b82 */ /* 0x000e640000000a00 */
[----:B-1----:R-:W-:-:S04]  /*5e90*/  ISETP.NE.U32.AND P5, PT, R4, RZ, PT ;  /* 0x000000ff0400720c */ /* 0x002fc80003fa5070 */
[----:B------:R-:W-:-:S13]  /*5ea0*/  ISETP.NE.AND.EX P5, PT, R5, RZ, PT, P5 ;  /* 0x000000ff0500720c */ /* 0x000fda0003fa5350 */
[----:B------:R-:W-:Y:S05]  /*5eb0*/  @!P5 BRA `(.L_x_112) ;  /* 0x000000000034d947 */ /* 0x000fea0003800000 */
[----:B------:R-:W1:Y:S02]  /*5ec0*/  LDCU.64 UR4, c[0x0][0x888] ;  /* 0x00011100ff0477ac */ /* 0x000e640008000a00 */
[----:B-1----:R-:W-:-:S04]  /*5ed0*/  UISETP.NE.U32.AND UP0, UPT, UR4, URZ, UPT ;  /* 0x000000ff0400728c */ /* 0x002fc8000bf05070 */
[----:B------:R-:W-:-:S09]  /*5ee0*/  UISETP.NE.AND.EX UP0, UPT, UR5, URZ, UPT, UP0 ;  /* 0x000000ff0500728c */ /* 0x000fd2000bf05300 */
[----:B------:R-:W-:Y:S05]  /*5ef0*/  BRA.U !UP0, `(.L_x_113) ;  /* 0x0000000108187547 */ /* 0x000fea000b800000 */
[----:B------:R-:W1:Y:S01]  /*5f00*/  LDC.64 R6, c[0x0][0x888] ;  /* 0x00022200ff067b82 */ /* 0x000e620000000a00 */
[----:B------:R-:W-:-:S04]  /*5f10*/  IMAD R2, R4, UR36, RZ ;  /* 0x0000002404027c24 */ /* 0x000fc8000f8e02ff */
[----:B-1----:R-:W-:-:S05]  /*5f20*/  IMAD.WIDE R2, R2, 0x4, R6 ;  /* 0x0000000402027825 */ /* 0x002fca00078e0206 */
[----:B-----5:R1:W5:Y:S01]  /*5f30*/  LDG.E R175, desc[UR46][R2.64] ;  /* 0x0000002e02af7981 */ /* 0x020362000c1e1900 */
[----:B------:R-:W-:Y:S01]  /*5f40*/  MOV R251, 0x1 ;  /* 0x0000000100fb7802 */ /* 0x000fe20000000f00 */
[----:B------:R-:W-:Y:S06]  /*5f50*/  BRA `(.L_x_112) ;  /* 0x00000000000c7947 */ /* 0x000fec0003800000 */
.L_x_113:
[----:B------:R-:W1:Y:S01]  /*5f60*/  LDCU UR4, c[0x0][0x880] ;  /* 0x00011000ff0477ac */ /* 0x000e620008000800 */
[----:B------:R-:W-:Y:S01]  /*5f70*/  HFMA2 R251, -RZ, RZ, 0, 5.9604644775390625e-08 ;  /* 0x00000001fffb7431 */ /* 0x000fe200000001ff */
[----:B-1---5:R-:W-:Y:S02]  /*5f80*/  MOV R175, UR4 ;  /* 0x0000000400af7c02 */ /* 0x022fe40008000f00 */
.L_x_112:
[----:B-1----:R-:W1:Y:S02]  /*5f90*/  LDC.64 R2, c[0x0][0x8b0] ;  /* 0x00022c00ff027b82 */ /* 0x002e640000000a00 */
        /* <DEDUP_REMOVED lines=11> */
[----:B------:R-:W-:Y:S05]  /*6050*/  BRA `(.L_x_114) ;  /* 0x0000000000087947 */ /* 0x000fea0003800000 */
.L_x_115:
[----:B------:R-:W1:Y:S02]  /*6060*/  LDCU UR4, c[0x0][0x8a0] ;  /* 0x00011400ff0477ac */ /* 0x000e640008000800 */
[----:B-1---5:R-:W-:Y:S02]  /*6070*/  MOV R104, UR4 ;  /* 0x0000000400687c02 */ /* 0x022fe40008000f00 */
.L_x_114:
[----:B------:R-:W-:Y:S01]  /*6080*/  UISETP.NE.AND UP0, UPT, UR40, URZ, UPT ;  /* 0x000000ff2800728c */ /* 0x000fe2000bf05270 */
[----:B------:R-:W-:Y:S02]  /*6090*/  PLOP3.LUT P0, PT, PT, PT, PT, 0x8, 0x80 ;  /* 0x000000000080781c */ /* 0x000fe40003f0e170 */
[----:B------:R-:W-:Y:S02]  /*60a0*/  LEA R6, R169, UR42, 0x3 ;  /* 0x0000002aa9067c11 */ /* 0x000fe4000f8e18ff */
[----:B------:R-:W-:-:S04]  /*60b0*/  P2R R245, PR, RZ, 0x1 ;  /* 0x00000001fff57803 */ /* 0x000fc80000000000 */
[----:B------:R-:W-:Y:S05]  /*60c0*/  BRA.U !UP0, `(.L_x_116) ;  /* 0x00000001083c7547 */ /* 0x000fea000b800000 */
[----:B------:R-:W-:-:S04]  /*60d0*/  ISETP.NE.U32.AND P0, PT, R4, RZ, PT ;  /* 0x000000ff0400720c */ /* 0x000fc80003f05070 */
[----:B------:R-:W-:-:S13]  /*60e0*/  ISETP.NE.AND.EX P0, PT, R5, RZ, PT, P0 ;  /* 0x000000ff0500720c */ /* 0x000fda0003f05300 */
[----:B-----5:R-:W-:-:S04]  /*60f0*/  @!P0 FSETP.EQ.AND P1, PT, R175, RZ, PT ;  /* 0x000000ffaf00820b */ /* 0x020fc80003f22000 */
[----:B------:R-:W-:Y:S01]  /*6100*/  P2R R245, PR, RZ, 0x2 ;  /* 0x00000002fff57803 */ /* 0x000fe20000000000 */
[----:B------:R-:W-:Y:S08]  /*6110*/  @!P0 BRA `(.L_x_116) ;  /* 0x0000000000288947 */ /* 0x000ff00003800000 */
[----:B------:R-:W2:Y:S01]  /*6120*/  LDCU.64 UR4, c[0x0][0x888] ;  /* 0x00011100ff0477ac */ /* 0x000ea20008000a00 */
[----:B------:R-:W-:Y:S02]  /*6130*/  LOP3.LUT P1, RZ, R251, 0xff, RZ, 0xc0, !PT ;  /* 0x000000fffbff7812 */ /* 0x000fe4000782c0ff */
[----:B------:R-:W-:-:S04]  /*6140*/  FSETP.NEU.AND P0, PT, R175, RZ, PT ;  /* 0x000000ffaf00720b */ /* 0x000fc80003f0d000 */
[----:B------:R-:W-:Y:S02]  /*6150*/  SEL R0, RZ, 0xffffffff, P0 ;  /* 0xffffffffff007807 */ /* 0x000fe40000000000 */
[----:B--2---:R-:W-:-:S04]  /*6160*/  ISETP.NE.U32.AND P2, PT, RZ, UR4, PT ;  /* 0x00000004ff007c0c */ /* 0x004fc8000bf45070 */
[----:B------:R-:W-:-:S04]  /*6170*/  ISETP.NE.AND.EX P2, PT, RZ, UR5, PT, P2 ;  /* 0x00000005ff007c0c */ /* 0x000fc8000bf45320 */
[----:B------:R-:W-:-:S04]  /*6180*/  @!P1 SEL R0, RZ, 0xffffffff, P2 ;  /* 0xffffffffff009807 */ /* 0x000fc80001000000 */
[----:B------:R-:W-:-:S04]  /*6190*/  LOP3.LUT R0, R0, 0x1, RZ, 0xc0, !PT ;  /* 0x0000000100007812 */ /* 0x000fc800078ec0ff */
[----:B------:R-:W-:-:S04]  /*61a0*/  ISETP.EQ.U32.AND P0, PT, R0, 0x1, PT ;  /* 0x000000010000780c */ /* 0x000fc80003f02070 */
[----:B------:R-:W-:-:S09]  /*61b0*/  P2R R245, PR, RZ, 0x1 ;  /* 0x00000001fff57803 */ /* 0x000fd20000000000 */
.L_x_116:
[----:B------:R-:W-:Y:S01]  /*61c0*/  ISETP.NE.AND P6, PT, R245, RZ, PT ;  /* 0x000000fff500720c */ /* 0x000fe20003fc5270 */
[----:B------:R-:W2:Y:S01]  /*61d0*/  LDCU.64 UR4, c[0x0][0x888] ;  /* 0x00011100ff0477ac */ /* 0x000ea20008000a00 */
[----:B------:R-:W-:Y:S01]  /*61e0*/  SHF.L.U32 R0, R244, 0x1f, RZ ;  /* 0x0000001ff4007819 */ /* 0x000fe200000006ff */
[----:B------:R-:W-:Y:S01]  /*61f0*/  IMAD.MOV.U32 R241, RZ, RZ, 0x1 ;  /* 0x00000001fff17424 */ /* 0x000fe200078e00ff */
[----:B-----5:R-:W-:Y:S01]  /*6200*/  FSETP.NEU.AND P4, PT, R175, RZ, PT ;  /* 0x000000ffaf00720b */ /* 0x020fe20003f8d000 */
[----:B------:R-:W-:Y:S01]  /*6210*/  IMAD R171, R169, 0x100, R172 ;  /* 0x00000100a9ab7824 */ /* 0x000fe200078e02ac */
[----:B------:R-:W-:Y:S01]  /*6220*/  LOP3.LUT P3, RZ, R251, 0xff, RZ, 0xc0, !PT ;  /* 0x000000fffbff7812 */ /* 0x000fe2000786c0ff */
[----:B------:R-:W-:Y:S01]  /*6230*/  IMAD.MOV.U32 R151, RZ, RZ, RZ ;  /* 0x000000ffff977224 */ /* 0x000fe200078e00ff */
[----:B------:R-:W-:Y:S01]  /*6240*/  CS2R R238, SRZ ;  /* 0x0000000000ee7805 */ /* 0x000fe2000001ff00 */
[----:B------:R-:W-:Y:S01]  /*6250*/  IMAD.MOV.U32 R246, RZ, RZ, R240 ;  /* 0x000000fffff67224 */ /* 0x000fe200078e00f0 */
[----:B------:R-:W-:Y:S01]  /*6260*/  CS2R R236, SRZ ;  /* 0x0000000000ec7805 */ /* 0x000fe2000001ff00 */
[----:B------:R-:W-:Y:S01]  /*6270*/  IMAD.MOV.U32 R242, RZ, RZ, R223 ;  /* 0x000000fffff27224 */ /* 0x000fe200078e00df */
[----:B------:R-:W-:-:S02]  /*6280*/  CS2R R234, SRZ ;  /* 0x0000000000ea7805 */ /* 0x000fc4000001ff00 */
[----:B-1----:R-:W-:Y:S02]  /*6290*/  @!P6 LEA R3, R223, UR42, 0x3 ;  /* 0x0000002adf03ec11 */ /* 0x002fe4000f8e18ff */
[----:B------:R-:W-:Y:S02]  /*62a0*/  CS2R R232, SRZ ;  /* 0x0000000000e87805 */ /* 0x000fe4000001ff00 */
[----:B------:R-:W-:Y:S02]  /*62b0*/  @!P6 SHF.L.U32 R2, R240, 0x1f, RZ ;  /* 0x0000001ff002e819 */ /* 0x000fe400000006ff */
[----:B------:R-:W-:Y:S02]  /*62c0*/  CS2R R230, SRZ ;  /* 0x0000000000e67805 */ /* 0x000fe4000001ff00 */
[----:B------:R-:W-:Y:S02]  /*62d0*/  CS2R R228, SRZ ;  /* 0x0000000000e47805 */ /* 0x000fe4000001ff00 */
[----:B------:R-:W-:Y:S01]  /*62e0*/  CS2R R226, SRZ ;  /* 0x0000000000e27805 */ /* 0x000fe2000001ff00 */
[----:B------:R1:W3:Y:S01]  /*62f0*/  @!P6 SYNCS.PHASECHK.TRANS64.TRYWAIT P1, [R3+URZ+0xb0], R2 ;  /* 0x0000b0020300e5a7 */ /* 0x0002e200080211ff */
[----:B--2---:R-:W-:-:S02]  /*6300*/  ISETP.NE.U32.AND P2, PT, RZ, UR4, PT ;  /* 0x00000004ff007c0c */ /* 0x004fc4000bf45070 */
[----:B------:R-:W-:Y:S02]  /*6310*/  CS2R R224, SRZ ;  /* 0x0000000000e07805 */ /* 0x000fe4000001ff00 */
[----:B------:R-:W-:Y:S01]  /*6320*/  ISETP.NE.AND.EX P2, PT, RZ, UR5, PT, P2 ;  /* 0x00000005ff007c0c */ /* 0x000fe2000bf45320 */
[----:B------:R2:W4:Y:S03]  /*6330*/  SYNCS.PHASECHK.TRANS64.TRYWAIT P0, [R6+URZ+0x120], R0 ;  /* 0x00012000060075a7 */ /* 0x00052600080011ff */
[----:B-1----:R-:W-:Y:S02]  /*6340*/  SEL R2, RZ, 0xffffffff, P2 ;  /* 0xffffffffff027807 */ /* 0x002fe40001000000 */
[----:B--2---:R-:W-:-:S04]  /*6350*/  SEL R0, RZ, 0xffffffff, P4 ;  /* 0xffffffffff007807 */ /* 0x004fc80002000000 */
[----:B------:R-:W-:Y:S01]  /*6360*/  @P5 SEL R0, R2, R0, !P3 ;  /* 0x0000000002005207 */ /* 0x000fe20005800000 */
[----:B------:R-:W-:-:S03]  /*6370*/  IMAD.U32 R2, RZ, RZ, UR45 ;  /* 0x0000002dff027e24 */ /* 0x000fc6000f8e00ff */
[----:B------:R-:W-:Y:S01]  /*6380*/  LOP3.LUT R0, R0, 0x1, RZ, 0xc0, !PT ;  /* 0x0000000100007812 */ /* 0x000fe200078ec0ff */
[----:B------:R-:W-:-:S03]  /*6390*/  IMAD.SHL.U32 R250, R2, 0x100, RZ ;  /* 0x0000010002fa7824 */ /* 0x000fc600078e00ff */
[----:B------:R-:W-:Y:S01]  /*63a0*/  ISETP.NE.U32.AND P2, PT, R0, 0x1, PT ;  /* 0x000000010000780c */ /* 0x000fe20003f45070 */
[----:B------:R-:W-:-:S03]  /*63b0*/  IMAD.U32 R0, RZ, RZ, UR48 ;  /* 0x00000030ff007e24 */ /* 0x000fc6000f8e00ff */
[----:B------:R-:W-:Y:S01]  /*63c0*/  P2R R247, PR, RZ, 0x4 ;  /* 0x00000004fff77803 */ /* 0x000fe20000000000 */
[----:B------:R-:W-:Y:S01]  /*63d0*/  IMAD.SHL.U32 R248, R0, 0x80, RZ ;  /* 0x0000008000f87824 */ /* 0x000fe200078e00ff */
[----:B---3--:R-:W-:Y:S02]  /*63e0*/  @!P6 SEL R241, RZ, 0x1, !P1 ;  /* 0x00000001fff1e807 */ /* 0x008fe40004800000 */
[----:B----4-:R-:W-:-:S07]  /*63f0*/  SEL R249, RZ, 0x1, !P0 ;  /* 0x00000001fff97807 */ /* 0x010fce0004000000 */
.L_x_323:
[----:B------:R-:W-:Y:S01]  /*6400*/  ISETP.NE.AND P0, PT, R245, RZ, PT ;  /* 0x000000fff500720c */ /* 0x000fe20003f05270 */
[----:B------:R-:W-:Y:S05]  /*6410*/  YIELD ;  /* 0x0000000000007946 */ /* 0x000fea0003800000 */
[----:B------:R-:W-:Y:S07]  /*6420*/  BSSY B1, `(.L_x_117) ;  /* 0x000002e000017945 */ /* 0x000fee0003800000 */
[----:B------:R-:W-:Y:S05]  /*6430*/  @P0 BRA `(.L_x_118) ;  /* 0x0000000000b00947 */ /* 0x000fea0003800000 */
[----:B------:R-:W1:Y:S01]  /*6440*/  S2R R2, SR_TID.X ;  /* 0x0000000000027919 */ /* 0x000e620000002100 */
[----:B------:R-:W-:Y:S01]  /*6450*/  ISETP.NE.AND P1, PT, R247, RZ, PT ;  /* 0x000000fff700720c */ /* 0x000fe20003f25270 */
[----:B------:R-:W-:Y:S01]  /*6460*/  BSSY B0, `(.L_x_119) ;  /* 0x000000e000007945 */ /* 0x000fe20003800000 */
[----:B------:R-:W-:Y:S01]  /*6470*/  ISETP.NE.AND P0, PT, R241, RZ, PT ;  /* 0x000000fff100720c */ /* 0x000fe20003f05270 */
[----:B------:R-:W2:Y:S10]  /*6480*/  S2R R3, SR_TID.X ;  /* 0x0000000000037919 */ /* 0x000eb40000002100 */
[----:B------:R-:W-:Y:S01]  /*6490*/  @P1 IMAD R0, R223, 0x2000, R243 ;  /* 0x00002000df001824 */ /* 0x000fe200078e02f3 */
[----:B--2---:R-:W-:Y:S02]  /*64a0*/  LOP3.LUT R3, R3, 0x4, RZ, 0xc0, !PT ;  /* 0x0000000403037812 */ /* 0x004fe400078ec0ff */
[----:B-1----:R-:W-:Y:S03]  /*64b0*/  LOP3.LUT R2, R2, 0x2, RZ, 0xc0, !PT ;  /* 0x0000000202027812 */ /* 0x002fe600078ec0ff */
[--C-:B------:R-:W-:Y:S02]  /*64c0*/  @P1 IMAD R6, R3, -0x10, R0.reuse ;  /* 0xfffffff003061824 */ /* 0x100fe400078e0200 */
[----:B------:R-:W-:Y:S04]  /*64d0*/  @P1 IMAD R2, R2, -0x10, R0 ;  /* 0xfffffff002021824 */ /* 0x000fe800078e0200 */
[----:B------:R-:W-:Y:S01]  /*64e0*/  @P1 IMAD R5, R252, 0x10, R2 ;  /* 0x00000010fc051824 */ /* 0x000fe200078e0202 */
[----:B------:R-:W-:Y:S06]  /*64f0*/  @P0 BRA `(.L_x_120) ;  /* 0x0000000000100947 */ /* 0x000fec0003800000 */
[----:B------:R-:W-:Y:S02]  /*6500*/  LEA R4, R223, UR42, 0x3 ;  /* 0x0000002adf047c11 */ /* 0x000fe4000f8e18ff */
[----:B------:R-:W-:Y:S04]  /*6510*/  SHF.L.U32 R3, R240, 0x1f, RZ ;  /* 0x0000001ff0037819 */ /* 0x000fe800000006ff */
[----:B------:R-:W1:Y:S02]  /*6520*/  SYNCS.PHASECHK.TRANS64.TRYWAIT P0, [R4+URZ+0xb0], R3 ;  /* 0x0000b003040075a7 */ /* 0x000e6400080011ff */
[----:B-1----:R-:W-:Y:S05]  /*6530*/  @!P0 BRA `(.L_x_121) ;  /* 0x0000008800b08947 */ /* 0x002fea0003800000 */
.L_x_120:
[----:B------:R-:W-:Y:S05]  /*6540*/  BSYNC B0 ;  /* 0x0000000000007941 */ /* 0x000fea0003800000 */
.L_x_119:
[----:B------:R-:W-:Y:S11]  /*6550*/  ISETP.NE.AND P0, PT, R247, RZ, PT ;  /* 0x000000fff700720c */ /* 0x000ff60003f05270 */
[----:B------:R-:W-:Y:S02]  /*6560*/  @!UPT UIADD3 URZ, UPT, UPT, URZ, URZ, URZ ;  /* 0x000000fffffff290 */ /* 0x000fe4000fffe0ff */
[----:B------:R2:W3:Y:S04]  /*6570*/  @P0 LDS.128 R224, [R0] ;  /* 0x0000000000e00984 */ /* 0x0004e80000000c00 */
[----:B------:R4:W1:Y:S04]  /*6580*/  @P0 LDS.128 R228, [R2+0x10] ;  /* 0x0000100002e40984 */ /* 0x0008680000000c00 */
[----:B------:R1:W3:Y:S04]  /*6590*/  @P0 LDS.128 R232, [R6+0x20] ;  /* 0x0000200006e80984 */ /* 0x0002e80000000c00 */
[----:B------:R1:W3:Y:S01]  /*65a0*/  @P0 LDS.128 R236, [R5+0x10] ;  /* 0x0000100005ec0984 */ /* 0x0002e20000000c00 */
[----:B------:R-:W-:Y:S01]  /*65b0*/  @!PT LDS RZ, [RZ] ;  /* 0x00000000fffff984 */ /* 0x000fe20000000800 */
[----:B------:R-:W-:Y:S01]  /*65c0*/  @!PT LDS RZ, [RZ] ;  /* 0x00000000fffff984 */ /* 0x000fe20000000800 */
[----:B------:R-:W-:Y:S01]  /*65d0*/  @!PT LDS RZ, [RZ] ;  /* 0x00000000fffff984 */ /* 0x000fe20000000800 */
[----:B------:R-:W-:Y:S01]  /*65e0*/  @!PT LDS RZ, [RZ] ;  /* 0x00000000fffff984 */ /* 0x000fe20000000800 */
[----:B------:R5:W-:Y:S06]  /*65f0*/  MEMBAR.ALL.CTA ;  /* 0x0000000000007992 */ /* 0x000bec0000008000 */
[----:B-----5:R-:W5:Y:S01]  /*6600*/  FENCE.VIEW.ASYNC.S ;  /* 0x00000000000073c6 */ /* 0x020f620000000000 */
[----:B--2---:R-:W-:Y:S01]  /*6610*/  LEA R0, R242, UR42, 0x3 ;  /* 0x0000002af2007c11 */ /* 0x004fe2000f8e18ff */
[----:B----4-:R-:W-:Y:S04]  /*6620*/  IMAD.U32 R2, RZ, RZ, UR44 ;  /* 0x0000002cff027e24 */ /* 0x010fe8000f8e00ff */
[----:B------:R-:W-:Y:S05]  /*6630*/  VIADD R0, R0, 0xd0 ;  /* 0x000000d000007836 */ /* 0x000fea0000000000 */
[----:B------:R-:W-:Y:S01]  /*6640*/  PRMT R0, R2, 0x654, R0 ;  /* 0x0000065402007816 */ /* 0x000fe20000000000 */
[----:B------:R-:W-:Y:S05]  /*6650*/  VIADD R2, R242, 0x1 ;  /* 0x00000001f2027836 */ /* 0x000fea0000000000 */
[C---:B------:R-:W-:Y:S01]  /*6660*/  ISETP.NE.AND P1, PT, R2.reuse, 0x4, PT ;  /* 0x000000040200780c */ /* 0x040fe20003f25270 */
[----:B-----5:R2:W-:Y:S03]  /*6670*/  SYNCS.ARRIVE.TRANS64.RED.A1T0 RZ, [R0+URZ], RZ ;  /* 0x000000ff00ff79a7 */ /* 0x0205e600081004ff */
[----:B-1----:R-:W-:Y:S02]  /*6680*/  SEL R4, RZ, 0x1, P1 ;  /* 0x00000001ff047807 */ /* 0x002fe40000800000 */
[----:B------:R-:W-:Y:S02]  /*6690*/  SEL R242, R2, RZ, P1 ;  /* 0x000000ff02f27207 */ /* 0x000fe40000800000 */
[----:B------:R-:W-:Y:S01]  /*66a0*/  LOP3.LUT R246, R246, R4, RZ, 0x3c, !PT ;  /* 0x00000004f6f67212 */ /* 0x000fe200078e3cff */
[----:B--2---:R-:W-:Y:S05]  /*66b0*/  VIADD R0, R223, 0x1 ;  /* 0x00000001df007836 */ /* 0x004fea0000000000 */
[C---:B------:R-:W-:Y:S04]  /*66c0*/  ISETP.NE.AND P0, PT, R0.reuse, 0x4, PT ;  /* 0x000000040000780c */ /* 0x040fe80003f05270 */
[----:B------:R-:W-:Y:S02]  /*66d0*/  SEL R3, RZ, 0x1, P0 ;  /* 0x00000001ff037807 */ /* 0x000fe40000000000 */
[----:B------:R-:W-:Y:S02]  /*66e0*/  SEL R223, R0, RZ, P0 ;  /* 0x000000ff00df7207 */ /* 0x000fe40000000000 */
[----:B---3--:R-:W-:Y:S02]  /*66f0*/  LOP3.LUT R240, R240, R3, RZ, 0x3c, !PT ;  /* 0x00000003f0f07212 */ /* 0x008fe400078e3cff */
.L_x_118:
[----:B------:R-:W-:Y:S05]  /*6700*/  BSYNC B1 ;  /* 0x0000000000017941 */ /* 0x000fea0003800000 */
.L_x_117:
[----:B------:R-:W-:Y:S01]  /*6710*/  LOP3.LUT P1, RZ, R151, R249, RZ, 0xfc, !PT ;  /* 0x000000f997ff7212 */ /* 0x000fe2000782fcff */
[----:B------:R-:W1:Y:S01]  /*6720*/  S2R R3, SR_TID.X ;  /* 0x0000000000037919 */ /* 0x000e620000002100 */
[----:B------:R-:W-:Y:S01]  /*6730*/  LEA R222, R169, UR42, 0x3 ;  /* 0x0000002aa9de7c11 */ /* 0x000fe2000f8e18ff */
[----:B------:R-:W-:Y:S01]  /*6740*/  IMAD.SHL.U32 R170, R151, 0x40, RZ ;  /* 0x0000004097aa7824 */ /* 0x000fe200078e00ff */
[----:B------:R-:W-:Y:S03]  /*6750*/  BSSY B0, `(.L_x_122) ;  /* 0x000000a000007945 */ /* 0x000fe60003800000 */
[----:B------:R-:W-:Y:S05]  /*6760*/  IMAD.IADD R2, R171, 0x1, R170 ;  /* 0x00000001ab027824 */ /* 0x000fea00078e02aa */
[----:B------:R-:W-:Y:S02]  /*6770*/  SHF.R.U32.HI R0, RZ, 0x15, R2 ;  /* 0x00000015ff007819 */ /* 0x000fe40000011602 */
[----:B-1----:R-:W-:Y:S04]  /*6780*/  SHF.R.U32.HI R3, RZ, 0x5, R3 ;  /* 0x00000005ff037819 */ /* 0x002fe80000011603 */
[----:B------:R-:W-:Y:S01]  /*6790*/  LOP3.LUT P0, RZ, R0, 0x3, R3, 0x48, !PT ;  /* 0x0000000300ff7812 */ /* 0x000fe20007804803 */
[----:B------:R-:W-:Y:S01]  /*67a0*/  @!UPT UIADD3 URZ, UPT, UPT, URZ, URZ, URZ ;  /* 0x000000fffffff290 */ /* 0x000fe2000fffe0ff */
[----:B------:R-:W-:Y:S11]  /*67b0*/  @P1 BRA `(.L_x_123) ;  /* 0x00000000000c1947 */ /* 0x000ff60003800000 */
[----:B------:R-:W-:Y:S04]  /*67c0*/  SHF.L.U32 R0, R244, 0x1f, RZ ;  /* 0x0000001ff4007819 */ /* 0x000fe800000006ff */
[----:B------:R-:W1:Y:S02]  /*67d0*/  SYNCS.PHASECHK.TRANS64.TRYWAIT P1, [R222+URZ+0x120], R0 ;  /* 0x00012000de0075a7 */ /* 0x000e6400080211ff */
[----:B-1----:R-:W-:Y:S05]  /*67e0*/  @!P1 BRA `(.L_x_124) ;  /* 0x0000008800189947 */ /* 0x002fea0003800000 */
.L_x_123:
[----:B------:R-:W-:Y:S05]  /*67f0*/  BSYNC B0 ;  /* 0x0000000000007941 */ /* 0x000fea0003800000 */
.L_x_122:
[----:B------:R-:W-:Y:S05]  /*6800*/  @!P0 BRA `(.L_x_125) ;  /* 0x0000000000408947 */ /* 0x000fea0003800000 */
[----:B------:R-:W2:Y:S01]  /*6810*/  LDCU.64 UR8, c[0x4][0x78] ;  /* 0x01000f00ff0877ac */ /* 0x000ea20008000a00 */
[----:B------:R-:W-:Y:S01]  /*6820*/  MOV R15, 0x0 ;  /* 0x00000000000f7802 */ /* 0x000fe20000000f00 */
[----:B------:R-:W-:Y:S02]  /*6830*/  HFMA2 R12, -RZ, RZ, 0, 5.9604644775390625e-08 ;  /* 0x00000001ff0c7431 */ /* 0x000fe400000001ff */
[----:B------:R-:W-:Y:S02]  /*6840*/  IMAD.MOV.U32 R8, RZ, RZ, 0x192 ;  /* 0x00000192ff087424 */ /* 0x000fe400078e00ff */
[----:B------:R-:W-:Y:S01]  /*6850*/  IMAD.MOV.U32 R13, RZ, RZ, RZ ;  /* 0x000000ffff0d7224 */ /* 0x000fe200078e00ff */
[----:B------:R-:W3:Y:S01]  /*6860*/  LDCU.64 UR6, c[0x4][0x80] ;  /* 0x01001000ff0677ac */ /* 0x000ee20008000a00 */
[----:B------:R-:W4:Y:S01]  /*6870*/  LDC.64 R14, c[0x4][R15] ;  /* 0x010000000f0e7b82 */ /* 0x000f220000000a00 */
[----:B------:R-:W5:Y:S01]  /*6880*/  LDCU.64 UR4, c[0x4][0x18] ;  /* 0x01000300ff0477ac */ /* 0x000f620008000a00 */
[----:B--2---:R-:W-:Y:S01]  /*6890*/  MOV R5, UR9 ;  /* 0x0000000900057c02 */ /* 0x004fe20008000f00 */
[----:B------:R-:W-:Y:S01]  /*68a0*/  IMAD.U32 R4, RZ, RZ, UR8 ;  /* 0x00000008ff047e24 */ /* 0x000fe2000f8e00ff */
[----:B---3--:R-:W-:Y:S01]  /*68b0*/  MOV R7, UR7 ;  /* 0x0000000700077c02 */ /* 0x008fe20008000f00 */
[----:B------:R-:W-:Y:S01]  /*68c0*/  IMAD.U32 R6, RZ, RZ, UR6 ;  /* 0x00000006ff067e24 */ /* 0x000fe2000f8e00ff */
[----:B-----5:R-:W-:Y:S01]  /*68d0*/  MOV R11, UR5 ;  /* 0x00000005000b7c02 */ /* 0x020fe20008000f00 */
[----:B------:R-:W-:Y:S02]  /*68e0*/  IMAD.U32 R10, RZ, RZ, UR4 ;  /* 0x00000004ff0a7e24 */ /* 0x000fe4000f8e00ff */
[----:B------:R-:W-:Y:S07]  /*68f0*/  LEPC R20, `(.L_x_125) ;  /* 0x000000001014794e */ /* 0x000fee0000000000 */
[----:B-1--4-:R-:W-:Y:S05]  /*6900*/  CALL.ABS.NOINC R14 ;  /* 0x000000000e007343 */ /* 0x012fea0003c00000 */
.L_x_125:
[----:B-1----:R-:W-:Y:S01]  /*6910*/  F2FP.F16.E4M3.UNPACK_B R0, R224 ;  /* 0x000000e0ff00723e */ /* 0x002fe200020006ff */
[----:B------:R-:W-:Y:S05]  /*6920*/  WARPSYNC.ALL ;  /* 0x0000000000007948 */ /* 0x000fea0003800000 */
[-C--:B------:R-:W-:Y:S01]  /*6930*/  F2FP.F16.E4M3.UNPACK_B R4, R225.reuse.H1 ;  /* 0x000000e1ff04723e */ /* 0x080fe200030006ff */
[--C-:B------:R-:W-:Y:S01]  /*6940*/  HADD2.F32 R68, -RZ, R0.reuse.H0_H0 ;  /* 0x20000000ff447230 */ /* 0x100fe20000004100 */
[----:B------:R-:W-:Y:S01]  /*6950*/  R2UR UR4, R2 ;  /* 0x00000000020472ca */ /* 0x000fe200000e0000 */
[----:B------:R-:W-:Y:S01]  /*6960*/  HADD2.F32 R69, -RZ, R0.H1_H1 ;  /* 0x30000000ff457230 */ /* 0x000fe20000004100 */
[----:B------:R-:W-:Y:S01]  /*6970*/  F2FP.F16.E4M3.UNPACK_B R0, R226 ;  /* 0x000000e2ff00723e */ /* 0x000fe200020006ff */
[--C-:B------:R-:W-:Y:S01]  /*6980*/  HADD2.F32 R74, -RZ, R4.reuse.H0_H0 ;  /* 0x20000004ff4a7230 */ /* 0x100fe20000004100 */
[----:B------:R-:W-:Y:S01]  /*6990*/  F2FP.F16.E4M3.UNPACK_B R2, R225 ;  /* 0x000000e1ff02723e */ /* 0x000fe200020006ff */
[----:B------:R-:W-:Y:S01]  /*69a0*/  HADD2.F32 R75, -RZ, R4.H1_H1 ;  /* 0x30000004ff4b7230 */ /* 0x000fe20000004100 */
[----:B------:R-:W-:Y:S01]  /*69b0*/  F2FP.F16.E4M3.UNPACK_B R4, R227.H1 ;  /* 0x000000e3ff04723e */ /* 0x000fe200030006ff */
[--C-:B------:R-:W-:Y:S01]  /*69c0*/  HADD2.F32 R76, -RZ, R0.reuse.H0_H0 ;  /* 0x20000000ff4c7230 */ /* 0x100fe20000004100 */
[----:B------:R-:W-:Y:S01]  /*69d0*/  F2FP.F16.E4M3.UNPACK_B R3, R224.H1 ;  /* 0x000000e0ff03723e */ /* 0x000fe200030006ff */
[----:B------:R-:W-:Y:S01]  /*69e0*/  HADD2.F32 R77, -RZ, R0.H1_H1 ;  /* 0x30000000ff4d7230 */ /* 0x000fe20000004100 */
[----:B------:R-:W-:Y:S01]  /*69f0*/  F2FP.F16.E4M3.UNPACK_B R0, R228 ;  /* 0x000000e4ff00723e */ /* 0x000fe200020006ff */
[--C-:B------:R-:W-:Y:S02]  /*6a00*/  HADD2.F32 R72, -RZ, R2.reuse.H0_H0 ;  /* 0x20000002ff487230 */ /* 0x100fe40000004100 */
[----:B------:R-:W-:Y:S02]  /*6a10*/  HFMA2 R168, -RZ, RZ, 3.7421875, 0 ;  /* 0x437c0000ffa87431 */ /* 0x000fe400000001ff */
[----:B------:R-:W-:Y:S01]  /*6a20*/  HADD2.F32 R73, -RZ, R2.H1_H1 ;  /* 0x30000002ff497230 */ /* 0x000fe20000004100 */
[----:B------:R-:W-:Y:S01]  /*6a30*/  F2FP.F16.E4M3.UNPACK_B R2, R226.H1 ;  /* 0x000000e2ff02723e */ /* 0x000fe200030006ff */
[--C-:B------:R-:W-:Y:S01]  /*6a40*/  HADD2.F32 R82, -RZ, R4.reuse.H0_H0 ;  /* 0x20000004ff527230 */ /* 0x100fe20000004100 */
[----:B------:R-:W-:Y:S01]  /*6a50*/  MOV R176, 0x3bbb989d ;  /* 0x3bbb989d00b07802 */ /* 0x000fe20000000f00 */
[----:B------:R-:W-:Y:S01]  /*6a60*/  HADD2.F32 R83, -RZ, R4.H1_H1 ;  /* 0x30000004ff537230 */ /* 0x000fe20000004100 */
[----:B------:R-:W-:Y:S01]  /*6a70*/  F2FP.F16.E4M3.UNPACK_B R4, R229.H1 ;  /* 0x000000e5ff04723e */ /* 0x000fe200030006ff */
[--C-:B------:R-:W-:Y:S01]  /*6a80*/  HADD2.F32 R84, -RZ, R0.reuse.H0_H0 ;  /* 0x20000000ff547230 */ /* 0x100fe20000004100 */
[----:B------:R-:W-:Y:S01]  /*6a90*/  ISETP.NE.AND P1, PT, R151, 0x3, PT ;  /* 0x000000039700780c */ /* 0x000fe20003f25270 */
[----:B------:R-:W-:Y:S01]  /*6aa0*/  HADD2.F32 R85, -RZ, R0.H1_H1 ;  /* 0x30000000ff557230 */ /* 0x000fe20000004100 */
[----:B------:R-:W-:Y:S01]  /*6ab0*/  F2FP.F16.E4M3.UNPACK_B R0, R230 ;  /* 0x000000e6ff00723e */ /* 0x000fe200020006ff */
[--C-:B------:R-:W-:Y:S01]  /*6ac0*/  HADD2.F32 R78, -RZ, R2.reuse.H0_H0 ;  /* 0x20000002ff4e7230 */ /* 0x100fe20000004100 */
[----:B------:R-:W-:Y:S01]  /*6ad0*/  BSSY.RECONVERGENT B1, `(.L_x_126) ;  /* 0x00002e0000017945 */ /* 0x000fe20003800200 */
[----:B------:R-:W-:Y:S01]  /*6ae0*/  HADD2.F32 R79, -RZ, R2.H1_H1 ;  /* 0x30000002ff4f7230 */ /* 0x000fe20000004100 */
[----:B------:R-:W-:Y:S01]  /*6af0*/  F2FP.F16.E4M3.UNPACK_B R2, R228.H1 ;  /* 0x000000e4ff02723e */ /* 0x000fe200030006ff */
[--C-:B------:R-:W-:Y:S02]  /*6b00*/  HADD2.F32 R70, -RZ, R3.reuse.H0_H0 ;  /* 0x20000003ff467230 */ /* 0x100fe40000004100 */
[----:B------:R-:W-:Y:S01]  /*6b10*/  HADD2.F32 R71, -RZ, R3.H1_H1 ;  /* 0x30000003ff477230 */ /* 0x000fe20000004100 */
[----:B------:R-:W-:Y:S01]  /*6b20*/  F2FP.F16.E4M3.UNPACK_B R3, R227 ;  /* 0x000000e3ff03723e */ /* 0x000fe200020006ff */
[--C-:B------:R-:W-:Y:S02]  /*6b30*/  HADD2.F32 R90, -RZ, R4.reuse.H0_H0 ;  /* 0x20000004ff5a7230 */ /* 0x100fe40000004100 */
        /* <DEDUP_REMOVED lines=24> */
[----:B------:R-:W-:Y:S02]  /*6cc0*/  HADD2.F32 R108, -RZ, R4.H1_H1 ;  /* 0x30000004ff6c7230 */ /* 0x000fe40000004100 */
[--C-:B------:R-:W-:Y:S01]  /*6cd0*/  HADD2.F32 R109, -RZ, R0.reuse.H0_H0 ;  /* 0x20000000ff6d7230 */ /* 0x100fe20000004100 */
[----:B------:R-:W1:Y:S01]  /*6ce0*/  LDTM.x64 R4, tmem[UR4] ;  /* 0x00000004000479ee */ /* 0x000e620008340000 */
[----:B------:R-:W-:Y:S01]  /*6cf0*/  HADD2.F32 R110, -RZ, R0.H1_H1 ;  /* 0x30000000ff6e7230 */ /* 0x000fe20000004100 */
[----:B------:R-:W-:Y:S01]  /*6d00*/  F2FP.F16.E4M3.UNPACK_B R0, R235.H1 ;  /* 0x000000ebff00723e */ /* 0x000fe200030006ff */
[--C-:B------:R-:W-:Y:S01]  /*6d10*/  HADD2.F32 R102, -RZ, R2.reuse.H0_H0 ;  /* 0x20000002ff667230 */ /* 0x100fe20000004100 */
[----:B------:R-:W-:Y:S01]  /*6d20*/  @!P1 NOP ;  /* 0x0000000000009918 */ /* 0x000fe20000000000 */
[----:B------:R-:W-:Y:S01]  /*6d30*/  HADD2.F32 R103, -RZ, R2.H1_H1 ;  /* 0x30000002ff677230 */ /* 0x000fe20000004100 */
[----:B------:R-:W-:Y:S01]  /*6d40*/  F2FP.F16.E4M3.UNPACK_B R2, R234.H1 ;  /* 0x000000eaff02723e */ /* 0x000fe200030006ff */
[--C-:B------:R-:W-:Y:S02]  /*6d50*/  HADD2.F32 R96, -RZ, R3.reuse.H0_H0 ;  /* 0x20000003ff607230 */ /* 0x100fe40000004100 */
[----:B------:R-:W-:Y:S01]  /*6d60*/  HADD2.F32 R97, -RZ, R3.H1_H1 ;  /* 0x30000003ff617230 */ /* 0x000fe20000004100 */
[----:B------:R-:W-:Y:S01]  /*6d70*/  F2FP.F16.E4M3.UNPACK_B R3, R233 ;  /* 0x000000e9ff03723e */ /* 0x000fe200020006ff */
[--C-:B------:R-:W-:Y:S02]  /*6d80*/  HADD2.F32 R115, -RZ, R0.reuse.H0_H0 ;  /* 0x20000000ff737230 */ /* 0x100fe40000004100 */
[----:B------:R-:W-:Y:S01]  /*6d90*/  HADD2.F32 R116, -RZ, R0.H1_H1 ;  /* 0x30000000ff747230 */ /* 0x000fe20000004100 */
[-C--:B------:R-:W-:Y:S01]  /*6da0*/  F2FP.F16.E4M3.UNPACK_B R0, R236.reuse.H1 ;  /* 0x000000ecff00723e */ /* 0x080fe200030006ff */
[--C-:B------:R-:W-:Y:S02]  /*6db0*/  HADD2.F32 R111, -RZ, R2.reuse.H0_H0 ;  /* 0x20000002ff6f7230 */ /* 0x100fe40000004100 */
[----:B------:R-:W-:Y:S01]  /*6dc0*/  HADD2.F32 R112, -RZ, R2.H1_H1 ;  /* 0x30000002ff707230 */ /* 0x000fe20000004100 */
[----:B------:R-:W-:Y:S01]  /*6dd0*/  F2FP.F16.E4M3.UNPACK_B R2, R236 ;  /* 0x000000ecff02723e */ /* 0x000fe200020006ff */
[--C-:B------:R-:W-:Y:S02]  /*6de0*/  HADD2.F32 R105, -RZ, R3.reuse.H0_H0 ;  /* 0x20000003ff697230 */ /* 0x100fe40000004100 */
[----:B------:R-:W-:Y:S01]  /*6df0*/  HADD2.F32 R106, -RZ, R3.H1_H1 ;  /* 0x30000003ff6a7230 */ /* 0x000fe20000004100 */
[----:B------:R-:W-:Y:S01]  /*6e00*/  F2FP.F16.E4M3.UNPACK_B R3, R235 ;  /* 0x000000ebff03723e */ /* 0x000fe200020006ff */
[--C-:B------:R-:W-:Y:S02]  /*6e10*/  HADD2.F32 R119, -RZ, R0.reuse.H0_H0 ;  /* 0x20000000ff777230 */ /* 0x100fe40000004100 */
[C---:B-1----:R-:W-:Y:S01]  /*6e20*/  FMUL R7, R104.reuse, R7 ;  /* 0x0000000768077220 */ /* 0x042fe20000400000 */
[----:B------:R-:W-:Y:S01]  /*6e30*/  HADD2.F32 R120, -RZ, R0.H1_H1 ;  /* 0x30000000ff787230 */ /* 0x000fe20000004100 */
[-C--:B------:R-:W-:Y:S01]  /*6e40*/  F2FP.F16.E4M3.UNPACK_B R0, R238.reuse ;  /* 0x000000eeff00723e */ /* 0x080fe200020006ff */
[--C-:B------:R-:W-:Y:S02]  /*6e50*/  HADD2.F32 R117, -RZ, R2.reuse.H0_H0 ;  /* 0x20000002ff757230 */ /* 0x100fe40000004100 */
[C---:B------:R-:W-:Y:S01]  /*6e60*/  FMUL R11, R104.reuse, R11 ;  /* 0x0000000b680b7220 */ /* 0x040fe20000400000 */
[----:B------:R-:W-:Y:S01]  /*6e70*/  HADD2.F32 R118, -RZ, R2.H1_H1 ;  /* 0x30000002ff767230 */ /* 0x000fe20000004100 */
[----:B------:R-:W-:Y:S01]  /*6e80*/  F2FP.F16.E4M3.UNPACK_B R2, R237.H1 ;  /* 0x000000edff02723e */ /* 0x000fe200030006ff */
[--C-:B------:R-:W-:Y:S02]  /*6e90*/  HADD2.F32 R114, -RZ, R3.reuse.H1_H1 ;  /* 0x30000003ff727230 */ /* 0x100fe40000004100 */
[C---:B------:R-:W-:Y:S01]  /*6ea0*/  FMUL R15, R104.reuse, R15 ;  /* 0x0000000f680f7220 */ /* 0x040fe20000400000 */
[----:B------:R-:W-:Y:S01]  /*6eb0*/  HADD2.F32 R113, -RZ, R3.H0_H0 ;  /* 0x20000003ff717230 */ /* 0x000fe20000004100 */
[----:B------:R-:W-:Y:S01]  /*6ec0*/  F2FP.F16.E4M3.UNPACK_B R3, R237 ;  /* 0x000000edff03723e */ /* 0x000fe200020006ff */
[--C-:B------:R-:W-:Y:S02]  /*6ed0*/  HADD2.F32 R125, -RZ, R0.reuse.H0_H0 ;  /* 0x20000000ff7d7230 */ /* 0x100fe40000004100 */
[C---:B------:R-:W-:Y:S01]  /*6ee0*/  FMUL R19, R104.reuse, R19 ;  /* 0x0000001368137220 */ /* 0x040fe20000400000 */
[----:B------:R-:W-:Y:S01]  /*6ef0*/  HADD2.F32 R126, -RZ, R0.H1_H1 ;  /* 0x30000000ff7e7230 */ /* 0x000fe20000004100 */
[----:B------:R-:W-:Y:S01]  /*6f00*/  F2FP.F16.E4M3.UNPACK_B R0, R239.H1 ;  /* 0x000000efff00723e */ /* 0x000fe200030006ff */
[--C-:B------:R-:W-:Y:S02]  /*6f10*/  HADD2.F32 R123, -RZ, R2.reuse.H0_H0 ;  /* 0x20000002ff7b7230 */ /* 0x100fe40000004100 */
[C---:B------:R-:W-:Y:S01]  /*6f20*/  FMUL R23, R104.reuse, R23 ;  /* 0x0000001768177220 */ /* 0x040fe20000400000 */
[----:B------:R-:W-:Y:S01]  /*6f30*/  HADD2.F32 R124, -RZ, R2.H1_H1 ;  /* 0x30000002ff7c7230 */ /* 0x000fe20000004100 */
[----:B------:R-:W-:Y:S01]  /*6f40*/  F2FP.F16.E4M3.UNPACK_B R2, R238.H1 ;  /* 0x000000eeff02723e */ /* 0x000fe200030006ff */
[--C-:B------:R-:W-:Y:S02]  /*6f50*/  HADD2.F32 R121, -RZ, R3.reuse.H0_H0 ;  /* 0x20000003ff797230 */ /* 0x100fe40000004100 */
[C---:B------:R-:W-:Y:S01]  /*6f60*/  FMUL R27, R104.reuse, R27 ;  /* 0x0000001b681b7220 */ /* 0x040fe20000400000 */
[----:B------:R-:W-:Y:S01]  /*6f70*/  HADD2.F32 R122, -RZ, R3.H1_H1 ;  /* 0x30000003ff7a7230 */ /* 0x000fe20000004100 */
[----:B------:R-:W-:Y:S01]  /*6f80*/  F2FP.F16.E4M3.UNPACK_B R3, R239 ;  /* 0x000000efff03723e */ /* 0x000fe200020006ff */
[--C-:B------:R-:W-:Y:S02]  /*6f90*/  HADD2.F32 R131, -RZ, R0.reuse.H0_H0 ;  /* 0x20000000ff837230 */ /* 0x100fe40000004100 */
[C---:B------:R-:W-:Y:S01]  /*6fa0*/  FMUL R31, R104.reuse, R31 ;  /* 0x0000001f681f7220 */ /* 0x040fe20000400000 */
[----:B------:R-:W-:Y:S02]  /*6fb0*/  HADD2.F32 R132, -RZ, R0.H1_H1 ;  /* 0x30000000ff847230 */ /* 0x000fe40000004100 */
[C---:B------:R-:W-:Y:S01]  /*6fc0*/  FMUL R0, R104.reuse, R4 ;  /* 0x0000000468007220 */ /* 0x040fe20000400000 */
[--C-:B------:R-:W-:Y:S02]  /*6fd0*/  HADD2.F32 R127, -RZ, R2.reuse.H0_H0 ;  /* 0x20000002ff7f7230 */ /* 0x100fe40000004100 */
[C---:B------:R-:W-:Y:S01]  /*6fe0*/  FMUL R4, R104.reuse, R8 ;  /* 0x0000000868047220 */ /* 0x040fe20000400000 */
[----:B------:R-:W-:Y:S02]  /*6ff0*/  HADD2.F32 R128, -RZ, R2.H1_H1 ;  /* 0x30000002ff807230 */ /* 0x000fe40000004100 */
[C---:B------:R-:W-:Y:S01]  /*7000*/  FMUL R2, R104.reuse, R5 ;  /* 0x0000000568027220 */ /* 0x040fe20000400000 */
[--C-:B------:R-:W-:Y:S02]  /*7010*/  HADD2.F32 R129, -RZ, R3.reuse.H0_H0 ;  /* 0x20000003ff817230 */ /* 0x100fe40000004100 */
[C---:B------:R-:W-:Y:S01]  /*7020*/  FFMA R0, R175.reuse, R68, R0 ;  /* 0x00000044af007223 */ /* 0x040fe20000000000 */
[----:B------:R-:W-:Y:S02]  /*7030*/  HADD2.F32 R130, -RZ, R3.H1_H1 ;  /* 0x30000003ff827230 */ /* 0x000fe40000004100 */
[C---:B------:R-:W-:Y:S01]  /*7040*/  FMUL R3, R104.reuse, R6 ;  /* 0x0000000668037220 */ /* 0x040fe20000400000 */
[C---:B------:R-:W-:Y:S01]  /*7050*/  FFMA R173, R175.reuse, R69, R2 ;  /* 0x00000045afad7223 */ /* 0x040fe20000000002 */
[C---:B------:R-:W-:Y:S01]  /*7060*/  FMUL R5, R104.reuse, R9 ;  /* 0x0000000968057220 */ /* 0x040fe20000400000 */
[C---:B------:R-:W-:Y:S01]  /*7070*/  FMUL R6, R104.reuse, R10 ;  /* 0x0000000a68067220 */ /* 0x040fe20000400000 */
[C---:B------:R-:W-:Y:S01]  /*7080*/  FFMA R174, R175.reuse, R70, R3 ;  /* 0x00000046afae7223 */ /* 0x040fe20000000003 */
[C---:B------:R-:W-:Y:S01]  /*7090*/  FFMA R7, R175.reuse, R71, R7 ;  /* 0x00000047af077223 */ /* 0x040fe20000000007 */
[C---:B------:R-:W-:Y:S01]  /*70a0*/  FFMA R4, R175.reuse, R72, R4 ;  /* 0x00000048af047223 */ /* 0x040fe20000000004 */
[C---:B------:R-:W-:Y:S01]  /*70b0*/  FMUL R8, R104.reuse, R12 ;  /* 0x0000000c68087220 */ /* 0x040fe20000400000 */
[C---:B------:R-:W-:Y:S01]  /*70c0*/  FFMA R5, R175.reuse, R73, R5 ;  /* 0x00000049af057223 */ /* 0x040fe20000000005 */
[C---:B------:R-:W-:Y:S01]  /*70d0*/  FMUL R9, R104.reuse, R13 ;  /* 0x0000000d68097220 */ /* 0x040fe20000400000 */
[C---:B------:R-:W-:Y:S01]  /*70e0*/  FFMA R6, R175.reuse, R74, R6 ;  /* 0x0000004aaf067223 */ /* 0x040fe20000000006 */
[C---:B------:R-:W-:Y:S01]  /*70f0*/  FMUL R10, R104.reuse, R14 ;  /* 0x0000000e680a7220 */ /* 0x040fe20000400000 */
        /* <DEDUP_REMOVED lines=95> */
[C---:B------:R-:W-:Y:S01]  /*76f0*/  FMUL R61, R104.reuse, R65 ;  /* 0x00000041683d7220 */ /* 0x040fe20000400000 */
[C---:B------:R-:W-:Y:S01]  /*7700*/  FFMA R57, R175.reuse, R126, R57 ;  /* 0x0000007eaf397223 */ /* 0x040fe20000000039 */
[C---:B------:R-:W-:Y:S01]  /*7710*/  FMUL R62, R104.reuse, R66 ;  /* 0x00000042683e7220 */ /* 0x040fe20000400000 */
[C---:B------:R-:W-:Y:S01]  /*7720*/  FFMA R58, R175.reuse, R127, R58 ;  /* 0x0000007faf3a7223 */ /* 0x040fe2000000003a */
[C---:B------:R-:W-:Y:S01]  /*7730*/  FFMA R63, R175.reuse, R128, R63 ;  /* 0x00000080af3f7223 */ /* 0x040fe2000000003f */
[----:B------:R-:W-:Y:S01]  /*7740*/  FMUL R67, R104, R67 ;  /* 0x0000004368437220 */ /* 0x000fe20000400000 */
[C---:B------:R-:W-:Y:S01]  /*7750*/  FFMA R60, R175.reuse, R129, R60 ;  /* 0x00000081af3c7223 */ /* 0x040fe2000000003c */
[C---:B------:R-:W-:Y:S01]  /*7760*/  FFMA R61, R175.reuse, R130, R61 ;  /* 0x00000082af3d7223 */ /* 0x040fe2000000003d */
[C---:B------:R-:W-:Y:S01]  /*7770*/  FFMA R62, R175.reuse, R131, R62 ;  /* 0x00000083af3e7223 */ /* 0x040fe2000000003e */
[----:B------:R-:W-:Y:S01]  /*7780*/  FFMA R67, R175, R132, R67 ;  /* 0x00000084af437223 */ /* 0x000fe20000000043 */
[----:B------:R-:W-:Y:S04]  /*7790*/  FFMA.SAT R2, R0, -R176, 0.5 ;  /* 0x3f00000000027423 */ /* 0x000fe800000028b0 */
[----:B------:R-:W-:Y:S04]  /*77a0*/  FFMA.RM R167, R2, R168, 12582913 ;  /* 0x4b40000102a77423 */ /* 0x000fe800000040a8 */
[----:B------:R-:W-:Y:S04]  /*77b0*/  FADD R2, R167, -12583039 ;  /* 0xcb40007fa7027421 */ /* 0x000fe80000000000 */
[C---:B------:R-:W-:Y:S04]  /*77c0*/  FFMA R2, R0.reuse, -1.4426950216293334961, -R2 ;  /* 0xbfb8aa3b00027823 */ /* 0x040fe80000000802 */
[----:B------:R-:W-:Y:S01]  /*77d0*/  FFMA R2, R0, -1.925963033500011079e-08, R2 ;  /* 0xb2a5706000027823 */ /* 0x000fe20000000002 */
[----:B------:R-:W-:Y:S03]  /*77e0*/  FFMA.SAT R3, R173, -R176, 0.5 ;  /* 0x3f000000ad037423 */ /* 0x000fe600000028b0 */
[----:B------:R-:W1:Y:S01]  /*77f0*/  MUFU.EX2 R177, R2 ;  /* 0x0000000200b17308 */ /* 0x000e620000000800 */
[----:B------:R-:W-:Y:S04]  /*7800*/  FFMA.RM R166, R3, R168, 12582913 ;  /* 0x4b40000103a67423 */ /* 0x000fe800000040a8 */
[----:B------:R-:W-:Y:S04]  /*7810*/  FADD R3, R166, -12583039 ;  /* 0xcb40007fa6037421 */ /* 0x000fe80000000000 */
[C---:B------:R-:W-:Y:S04]  /*7820*/  FFMA R3, R173.reuse, -1.4426950216293334961, -R3 ;  /* 0xbfb8aa3bad037823 */ /* 0x040fe80000000803 */
[----:B------:R-:W-:Y:S01]  /*7830*/  FFMA R3, R173, -1.925963033500011079e-08, R3 ;  /* 0xb2a57060ad037823 */ /* 0x000fe20000000003 */
[----:B------:R-:W-:Y:S03]  /*7840*/  FFMA.SAT R64, R174, -R176, 0.5 ;  /* 0x3f000000ae407423 */ /* 0x000fe600000028b0 */
[----:B------:R-:W2:Y:S01]  /*7850*/  MUFU.EX2 R178, R3 ;  /* 0x0000000300b27308 */ /* 0x000ea20000000800 */
[----:B------:R-:W-:Y:S04]  /*7860*/  FFMA.RM R165, R64, R168, 12582913 ;  /* 0x4b40000140a57423 */ /* 0x000fe800000040a8 */
[----:B------:R-:W-:Y:S04]  /*7870*/  FADD R64, R165, -12583039 ;  /* 0xcb40007fa5407421 */ /* 0x000fe80000000000 */
[C---:B------:R-:W-:Y:S04]  /*7880*/  FFMA R64, R174.reuse, -1.4426950216293334961, -R64 ;  /* 0xbfb8aa3bae407823 */ /* 0x040fe80000000840 */
[----:B------:R-:W-:Y:S01]  /*7890*/  FFMA R64, R174, -1.925963033500011079e-08, R64 ;  /* 0xb2a57060ae407823 */ /* 0x000fe20000000040 */
[----:B------:R-:W-:Y:S03]  /*78a0*/  FFMA.SAT R65, R7, -R176, 0.5 ;  /* 0x3f00000007417423 */ /* 0x000fe600000028b0 */
[----:B------:R-:W3:Y:S01]  /*78b0*/  MUFU.EX2 R179, R64 ;  /* 0x0000004000b37308 */ /* 0x000ee20000000800 */
[----:B------:R-:W-:Y:S04]  /*78c0*/  FFMA.RM R164, R65, R168, 12582913 ;  /* 0x4b40000141a47423 */ /* 0x000fe800000040a8 */
[----:B------:R-:W-:Y:S04]  /*78d0*/  FADD R65, R164, -12583039 ;  /* 0xcb40007fa4417421 */ /* 0x000fe80000000000 */
[C---:B------:R-:W-:Y:S04]  /*78e0*/  FFMA R65, R7.reuse, -1.4426950216293334961, -R65 ;  /* 0xbfb8aa3b07417823 */ /* 0x040fe80000000841 */
[----:B------:R-:W-:Y:S01]  /*78f0*/  FFMA R65, R7, -1.925963033500011079e-08, R65 ;  /* 0xb2a5706007417823 */ /* 0x000fe20000000041 */
[----:B------:R-:W-:Y:S03]  /*7900*/  FFMA.SAT R66, R4, -R176, 0.5 ;  /* 0x3f00000004427423 */ /* 0x000fe600000028b0 */
[----:B------:R-:W4:Y:S01]  /*7910*/  MUFU.EX2 R180, R65 ;  /* 0x0000004100b47308 */ /* 0x000f220000000800 */
[----:B------:R-:W-:Y:S04]  /*7920*/  FFMA.RM R163, R66, R168, 12582913 ;  /* 0x4b40000142a37423 */ /* 0x000fe800000040a8 */
[----:B------:R-:W-:Y:S04]  /*7930*/  FADD R66, R163, -12583039 ;  /* 0xcb40007fa3427421 */ /* 0x000fe80000000000 */
[C---:B------:R-:W-:Y:S04]  /*7940*/  FFMA R66, R4.reuse, -1.4426950216293334961, -R66 ;  /* 0xbfb8aa3b04427823 */ /* 0x040fe80000000842 */
[----:B------:R-:W-:Y:S01]  /*7950*/  FFMA R66, R4, -1.925963033500011079e-08, R66 ;  /* 0xb2a5706004427823 */ /* 0x000fe20000000042 */
[C---:B------:R-:W-:Y:S03]  /*7960*/  FFMA.SAT R68, R5.reuse, -R176, 0.5 ;  /* 0x3f00000005447423 */ /* 0x040fe600000028b0 */
[----:B------:R-:W5:Y:S01]  /*7970*/  MUFU.EX2 R181, R66 ;  /* 0x0000004200b57308 */ /* 0x000f620000000800 */
        /* <DEDUP_REMOVED lines=10> */
[----:B------:R-:W-:Y:S03]  /*7a20*/  FFMA.SAT R70, R11, -R176, 0.5 ;  /* 0x3f0000000b467423 */ /* 0x000fe600000028b0 */
        /* <DEDUP_REMOVED lines=90> */
[----:B------:R1:W5:Y:S01]  /*7fd0*/  MUFU.EX2 R198, R84 ;  /* 0x0000005400c67308 */ /* 0x0003620000000800 */
[----:B------:R-:W-:Y:S04]  /*7fe0*/  FFMA.RM R145, R85, R168, 12582913 ;  /* 0x4b40000155917423 */ /* 0x000fe800000040a8 */
[----:B------:R-:W-:Y:S04]  /*7ff0*/  FADD R85, R145, -12583039 ;  /* 0xcb40007f91557421 */ /* 0x000fe80000000000 */
[C---:B------:R-:W-:Y:S04]  /*8000*/  FFMA R85, R22.reuse, -1.4426950216293334961, -R85 ;  /* 0xbfb8aa3b16557823 */ /* 0x040fe80000000855 */
[----:B------:R-:W-:Y:S01]  /*8010*/  FFMA R85, R22, -1.925963033500011079e-08, R85 ;  /* 0xb2a5706016557823 */ /* 0x000fe20000000055 */
[----:B------:R-:W-:Y:S03]  /*8020*/  FFMA.SAT R86, R27, -R176, 0.5 ;  /* 0x3f0000001b567423 */ /* 0x000fe600000028b0 */
[----:B------:R2:W5:Y:S01]  /*8030*/  MUFU.EX2 R199, R85 ;  /* 0x0000005500c77308 */ /* 0x0005620000000800 */
[----:B------:R-:W-:Y:S01]  /*8040*/  FFMA.RM R143, R86, R168, 12582913 ;  /* 0x4b400001568f7423 */ /* 0x000fe200000040a8 */
[----:B-1----:R-:W-:Y:S03]  /*8050*/  SHF.L.U32 R84, R161, 0x17, RZ ;  /* 0x00000017a1547819 */ /* 0x002fe600000006ff */
[----:B------:R-:W-:Y:S04]  /*8060*/  FADD R86, R143, -12583039 ;  /* 0xcb40007f8f567421 */ /* 0x000fe80000000000 */
[C---:B------:R-:W-:Y:S04]  /*8070*/  FFMA R86, R27.reuse, -1.4426950216293334961, -R86 ;  /* 0xbfb8aa3b1b567823 */ /* 0x040fe80000000856 */
[----:B------:R-:W-:Y:S01]  /*8080*/  FFMA R86, R27, -1.925963033500011079e-08, R86 ;  /* 0xb2a570601b567823 */ /* 0x000fe20000000056 */
[----:B------:R-:W-:Y:S03]  /*8090*/  FFMA.SAT R87, R24, -R176, 0.5 ;  /* 0x3f00000018577423 */ /* 0x000fe600000028b0 */
[----:B------:R1:W5:Y:S01]  /*80a0*/  MUFU.EX2 R200, R86 ;  /* 0x0000005600c87308 */ /* 0x0003620000000800 */
[----:B------:R-:W-:Y:S01]  /*80b0*/  FFMA.RM R142, R87, R168, 12582913 ;  /* 0x4b400001578e7423 */ /* 0x000fe200000040a8 */
[----:B--2---:R-:W-:Y:S03]  /*80c0*/  SHF.L.U32 R85, R159, 0x17, RZ ;  /* 0x000000179f557819 */ /* 0x004fe600000006ff */
        /* <DEDUP_REMOVED lines=49> */
[C---:B------:R-:W-:Y:S01]  /*83e0*/  FADD R94, R135.reuse, -12583039 ;  /* 0xcb40007f875e7421 */ /* 0x040fe20000000000 */
[----:B------:R-:W-:Y:S03]  /*83f0*/  SHF.L.U32 R135, R135, 0x17, RZ ;  /* 0x0000001787877819 */ /* 0x000fe600000006ff */
        /* <DEDUP_REMOVED lines=21> */
[C---:B------:R-:W-:Y:S01]  /*8550*/  FADD R97, R106.reuse, -12583039 ;  /* 0xcb40007f6a617421 */ /* 0x040fe20000000000 */
[----:B------:R-:W-:Y:S03]  /*8560*/  SHF.L.U32 R106, R106, 0x17, RZ ;  /* 0x000000176a6a7819 */ /* 0x000fe600000006ff */
[C---:B------:R-:W-:Y:S04]  /*8570*/  FFMA R97, R34.reuse, -1.4426950216293334961, -R97 ;  /* 0xbfb8aa3b22617823 */ /* 0x040fe80000000861 */
[----:B------:R-:W-:Y:S01]  /*8580*/  FFMA R97, R34, -1.925963033500011079e-08, R97 ;  /* 0xb2a5706022617823 */ /* 0x000fe20000000061 */
[----:B------:R-:W-:Y:S03]  /*8590*/  FFMA.SAT R98, R39, -R176, 0.5 ;  /* 0x3f00000027627423 */ /* 0x000fe600000028b0 */
[----:B------:R-:W2:Y:S01]  /*85a0*/  MUFU.EX2 R211, R97 ;  /* 0x0000006100d37308 */ /* 0x000ea20000000800 */
[----:B------:R-:W-:Y:S01]  /*85b0*/  FFMA.RM R105, R98, R168, 12582913 ;  /* 0x4b40000162697423 */ /* 0x000fe200000040a8 */
[----:B-1----:R-:W-:Y:S03]  /*85c0*/  SHF.L.U32 R96, R143, 0x17, RZ ;  /* 0x000000178f607819 */ /* 0x002fe600000006ff */
[----:B------:R-:W-:Y:S04]  /*85d0*/  FADD R98, R105, -12583039 ;  /* 0xcb40007f69627421 */ /* 0x000fe80000000000 */
[C---:B------:R-:W-:Y:S04]  /*85e0*/  FFMA R98, R39.reuse, -1.4426950216293334961, -R98 ;  /* 0xbfb8aa3b27627823 */ /* 0x040fe80000000862 */
[----:B------:R-:W-:Y:S01]  /*85f0*/  FFMA R98, R39, -1.925963033500011079e-08, R98 ;  /* 0xb2a5706027627823 */ /* 0x000fe20000000062 */
[----:B------:R-:W-:Y:S03]  /*8600*/  FFMA.SAT R99, R36, -R176, 0.5 ;  /* 0x3f00000024637423 */ /* 0x000fe600000028b0 */
[----:B------:R1:W2:Y:S01]  /*8610*/  MUFU.EX2 R212, R98 ;  /* 0x0000006200d47308 */ /* 0x0002a20000000800 */
[----:B------:R-:W-:Y:S04]  /*8620*/  FFMA.RM R132, R99, R168, 12582913 ;  /* 0x4b40000163847423 */ /* 0x000fe800000040a8 */
[C---:B------:R-:W-:Y:S01]  /*8630*/  FADD R99, R132.reuse, -12583039 ;  /* 0xcb40007f84637421 */ /* 0x040fe20000000000 */
[----:B------:R-:W-:Y:S03]  /*8640*/  SHF.L.U32 R132, R132, 0x17, RZ ;  /* 0x0000001784847819 */ /* 0x000fe600000006ff */
[C---:B------:R-:W-:Y:S04]  /*8650*/  FFMA R99, R36.reuse, -1.4426950216293334961, -R99 ;  /* 0xbfb8aa3b24637823 */ /* 0x040fe80000000863 */
[----:B------:R-:W-:Y:S01]  /*8660*/  FFMA R99, R36, -1.925963033500011079e-08, R99 ;  /* 0xb2a5706024637823 */ /* 0x000fe20000000063 */
[----:B------:R-:W-:Y:S03]  /*8670*/  FFMA.SAT R100, R37, -R176, 0.5 ;  /* 0x3f00000025647423 */ /* 0x000fe600000028b0 */
[----:B------:R3:W2:Y:S01]  /*8680*/  MUFU.EX2 R213, R99 ;  /* 0x0000006300d57308 */ /* 0x0006a20000000800 */
[----:B------:R-:W-:Y:S01]  /*8690*/  FFMA.RM R131, R100, R168, 12582913 ;  /* 0x4b40000164837423 */ /* 0x000fe200000040a8 */
[----:B-1----:R-:W-:Y:S03]  /*86a0*/  SHF.L.U32 R98, R142, 0x17, RZ ;  /* 0x000000178e627819 */ /* 0x002fe600000006ff */
[C---:B------:R-:W-:Y:S01]  /*86b0*/  FADD R100, R131.reuse, -12583039 ;  /* 0xcb40007f83647421 */ /* 0x040fe20000000000 */
[----:B------:R-:W-:Y:S03]  /*86c0*/  SHF.L.U32 R131, R131, 0x17, RZ ;  /* 0x0000001783837819 */ /* 0x000fe600000006ff */
[C---:B------:R-:W-:Y:S04]  /*86d0*/  FFMA R100, R37.reuse, -1.4426950216293334961, -R100 ;  /* 0xbfb8aa3b25647823 */ /* 0x040fe80000000864 */
[----:B------:R-:W-:Y:S01]  /*86e0*/  FFMA R100, R37, -1.925963033500011079e-08, R100 ;  /* 0xb2a5706025647823 */ /* 0x000fe20000000064 */
[----:B------:R-:W-:Y:S03]  /*86f0*/  FFMA.SAT R101, R38, -R176, 0.5 ;  /* 0x3f00000026657423 */ /* 0x000fe600000028b0 */
[----:B------:R1:W2:Y:S01]  /*8700*/  MUFU.EX2 R214, R100 ;  /* 0x0000006400d67308 */ /* 0x0002a20000000800 */
[----:B------:R-:W-:Y:S01]  /*8710*/  FFMA.RM R108, R101, R168, 12582913 ;  /* 0x4b400001656c7423 */ /* 0x000fe200000040a8 */
[----:B---3--:R-:W-:Y:S03]  /*8720*/  SHF.L.U32 R99, R141, 0x17, RZ ;  /* 0x000000178d637819 */ /* 0x008fe600000006ff */
        /* <DEDUP_REMOVED lines=8> */
[----:B------:R-:W-:Y:S04]  /*87b0*/  FADD R102, R107, -12583039 ;  /* 0xcb40007f6b667421 */ /* 0x000fe80000000000 */
[C---:B------:R-:W-:Y:S04]  /*87c0*/  FFMA R102, R43.reuse, -1.4426950216293334961, -R102 ;  /* 0xbfb8aa3b2b667823 */ /* 0x040fe80000000866 */
[----:B------:R-:W-:Y:S01]  /*87d0*/  FFMA R102, R43, -1.925963033500011079e-08, R102 ;  /* 0xb2a570602b667823 */ /* 0x000fe20000000066 */
[----:B------:R-:W-:Y:S03]  /*87e0*/  FFMA.SAT R103, R40, -R176, 0.5 ;  /* 0x3f00000028677423 */ /* 0x000fe600000028b0 */
[----:B------:R1:W2:Y:S01]  /*87f0*/  MUFU.EX2 R216, R102 ;  /* 0x0000006600d87308 */ /* 0x0002a20000000800 */
[----:B------:R-:W-:Y:S01]  /*8800*/  FFMA.RM R109, R103, R168, 12582913 ;  /* 0x4b400001676d7423 */ /* 0x000fe200000040a8 */
[----:B---3--:R-:W-:Y:S03]  /*8810*/  SHF.L.U32 R101, R138, 0x17, RZ ;  /* 0x000000178a657819 */ /* 0x008fe600000006ff */
[----:B------:R-:W-:Y:S04]  /*8820*/  FADD R103, R109, -12583039 ;  /* 0xcb40007f6d677421 */ /* 0x000fe80000000000 */
        /* <DEDUP_REMOVED lines=11> */
[----:B------:R-:W1:Y:S01]  /*88e0*/  MUFU.EX2 R218, R2 ;  /* 0x0000000200da7308 */ /* 0x000e620000000800 */
[----:B------:R-:W-:Y:S01]  /*88f0*/  FFMA.RM R118, R3, R168, 12582913 ;  /* 0x4b40000103767423 */ /* 0x000fe200000040a8 */
[----:B---3--:R-:W-:Y:S03]  /*8900*/  SHF.L.U32 R103, R136, 0x17, RZ ;  /* 0x0000001788677819 */ /* 0x008fe600000006ff */
[C---:B------:R-:W-:Y:S01]  /*8910*/  FADD R3, R118.reuse, -12583039 ;  /* 0xcb40007f76037421 */ /* 0x040fe20000000000 */
[----:B------:R-:W-:Y:S03]  /*8920*/  SHF.L.U32 R118, R118, 0x17, RZ ;  /* 0x0000001776767819 */ /* 0x000fe600000006ff */
[C---:B------:R-:W-:Y:S04]  /*8930*/  FFMA R3, R42.reuse, -1.4426950216293334961, -R3 ;  /* 0xbfb8aa3b2a037823 */ /* 0x040fe80000000803 */
[----:B------:R-:W-:Y:S01]  /*8940*/  FFMA R3, R42, -1.925963033500011079e-08, R3 ;  /* 0xb2a570602a037823 */ /* 0x000fe20000000003 */
[C---:B------:R-:W-:Y:S03]  /*8950*/  FFMA.SAT R64, R47.reuse, -R176, 0.5 ;  /* 0x3f0000002f407423 */ /* 0x040fe600000028b0 */
[----:B------:R-:W3:Y:S01]  /*8960*/  MUFU.EX2 R219, R3 ;  /* 0x0000000300db7308 */ /* 0x000ee20000000800 */
[----:B------:R-:W-:Y:S04]  /*8970*/  FFMA.RM R110, R64, R168, 12582913 ;  /* 0x4b400001406e7423 */ /* 0x000fe800000040a8 */
[----:B------:R-:W-:Y:S04]  /*8980*/  FADD R64, R110, -12583039 ;  /* 0xcb40007f6e407421 */ /* 0x000fe80000000000 */
        /* <DEDUP_REMOVED lines=8> */
[----:B------:R-:W-:Y:S03]  /*8a10*/  FFMA.SAT R66, R45, -R176, 0.5 ;  /* 0x3f0000002d427423 */ /* 0x000fe600000028b0 */
[----:B------:R4:W3:Y:S01]  /*8a20*/  MUFU.EX2 R221, R65 ;  /* 0x0000004100dd7308 */ /* 0x0008e20000000800 */
[----:B------:R-:W-:Y:S04]  /*8a30*/  FFMA.RM R113, R66, R168, 12582913 ;  /* 0x4b40000142717423 */ /* 0x000fe800000040a8 */
[----:B------:R-:W-:Y:S04]  /*8a40*/  FADD R66, R113, -12583039 ;  /* 0xcb40007f71427421 */ /* 0x000fe80000000000 */
[C---:B------:R-:W-:Y:S04]  /*8a50*/  FFMA R66, R45.reuse, -1.4426950216293334961, -R66 ;  /* 0xbfb8aa3b2d427823 */ /* 0x040fe80000000842 */
[----:B------:R-:W-:Y:S01]  /*8a60*/  FFMA R66, R45, -1.925963033500011079e-08, R66 ;  /* 0xb2a570602d427823 */ /* 0x000fe20000000042 */
[----:B------:R-:W-:Y:S01]  /*8a70*/  FFMA.SAT R68, R46, -R176, 0.5 ;  /* 0x3f0000002e447423 */ /* 0x000fe200000028b0 */
[----:B----4-:R-:W-:Y:S03]  /*8a80*/  SHF.L.U32 R65, R167, 0x17, RZ ;  /* 0x00000017a7417819 */ /* 0x010fe600000006ff */
[----:B------:R-:W-:Y:S04]  /*8a90*/  FFMA.RM R114, R68, R168, 12582913 ;  /* 0x4b40000144727423 */ /* 0x000fe800000040a8 */
[----:B------:R-:W-:Y:S04]  /*8aa0*/  FADD R68, R114, -12583039 ;  /* 0xcb40007f72447421 */ /* 0x000fe80000000000 */
[C---:B------:R-:W-:Y:S04]  /*8ab0*/  FFMA R68, R46.reuse, -1.4426950216293334961, -R68 ;  /* 0xbfb8aa3b2e447823 */ /* 0x040fe80000000844 */
[----:B------:R-:W-:Y:S01]  /*8ac0*/  FFMA R68, R46, -1.925963033500011079e-08, R68 ;  /* 0xb2a570602e447823 */ /* 0x000fe20000000044 */
[----:B------:R-:W-:Y:S03]  /*8ad0*/  FFMA.SAT R69, R51, -R176, 0.5 ;  /* 0x3f00000033457423 */ /* 0x000fe600000028b0 */
[----:B------:R4:W-:Y:S01]  /*8ae0*/  MUFU.EX2 R167, R68 ;  /* 0x0000004400a77308 */ /* 0x0009e20000000800 */
[----:B------:R-:W-:Y:S04]  /*8af0*/  FFMA.RM R117, R69, R168, 12582913 ;  /* 0x4b40000145757423 */ /* 0x000fe800000040a8 */
[C---:B------:R-:W-:Y:S01]  /*8b00*/  FADD R69, R117.reuse, -12583039 ;  /* 0xcb40007f75457421 */ /* 0x040fe20000000000 */
[----:B------:R-:W-:Y:S03]  /*8b10*/  SHF.L.U32 R117, R117, 0x17, RZ ;  /* 0x0000001775757819 */ /* 0x000fe600000006ff */
        /* <DEDUP_REMOVED lines=8> */
[----:B------:R-:W-:Y:S04]  /*8ba0*/  FFMA.SAT R71, R49, -R176, 0.5 ;  /* 0x3f00000031477423 */ /* 0x000fe800000028b0 */
[----:B------:R-:W-:Y:S04]  /*8bb0*/  FFMA.RM R115, R71, R168, 12582913 ;  /* 0x4b40000147737423 */ /* 0x000fe800000040a8 */
[----:B------:R-:W-:Y:S04]  /*8bc0*/  FADD R71, R115, -12583039 ;  /* 0xcb40007f73477421 */ /* 0x000fe80000000000 */
[C---:B------:R-:W-:Y:S04]  /*8bd0*/  FFMA R71, R49.reuse, -1.4426950216293334961, -R71 ;  /* 0xbfb8aa3b31477823 */ /* 0x040fe80000000847 */
[----:B------:R-:W-:Y:S01]  /*8be0*/  FFMA R71, R49, -1.925963033500011079e-08, R71 ;  /* 0xb2a5706031477823 */ /* 0x000fe20000000047 */
[----:B------:R-:W-:Y:S03]  /*8bf0*/  FFMA.SAT R72, R50, -R176, 0.5 ;  /* 0x3f00000032487423 */ /* 0x000fe600000028b0 */
[----:B------:R-:W-:Y:S01]  /*8c00*/  MUFU.EX2 R159, R71 ;  /* 0x00000047009f7308 */ /* 0x000fe20000000800 */
[----:B------:R-:W-:Y:S04]  /*8c10*/  FFMA.RM R122, R72, R168, 12582913 ;  /* 0x4b400001487a7423 */ /* 0x000fe800000040a8 */
[----:B------:R-:W-:Y:S04]  /*8c20*/  FADD R72, R122, -12583039 ;  /* 0xcb40007f7a487421 */ /* 0x000fe80000000000 */
[C---:B------:R-:W-:Y:S04]  /*8c30*/  FFMA R72, R50.reuse, -1.4426950216293334961, -R72 ;  /* 0xbfb8aa3b32487823 */ /* 0x040fe80000000848 */
[----:B------:R-:W-:Y:S01]  /*8c40*/  FFMA R72, R50, -1.925963033500011079e-08, R72 ;  /* 0xb2a5706032487823 */ /* 0x000fe20000000048 */
[----:B------:R-:W-:Y:S03]  /*8c50*/  FFMA.SAT R73, R55, -R176, 0.5 ;  /* 0x3f00000037497423 */ /* 0x000fe600000028b0 */
[----:B------:R-:W-:Y:S01]  /*8c60*/  MUFU.EX2 R156, R72 ;  /* 0x00000048009c7308 */ /* 0x000fe20000000800 */
[----:B------:R-:W-:Y:S04]  /*8c70*/  FFMA.RM R121, R73, R168, 12582913 ;  /* 0x4b40000149797423 */ /* 0x000fe800000040a8 */
[C---:B------:R-:W-:Y:S01]  /*8c80*/  FADD R73, R121.reuse, -12583039 ;  /* 0xcb40007f79497421 */ /* 0x040fe20000000000 */
[----:B------:R-:W-:Y:S03]  /*8c90*/  SHF.L.U32 R121, R121, 0x17, RZ ;  /* 0x0000001779797819 */ /* 0x000fe600000006ff */
        /* <DEDUP_REMOVED lines=55> */
[----:B------:R-:W-:Y:S01]  /*9010*/  FFMA.RM R112, R83, R168, 12582913 ;  /* 0x4b40000153707423 */ /* 0x000fe200000040a8 */
[----:B------:R-:W-:Y:S03]  /*9020*/  @!P1 IADD3 R83, PT, PT, R169, 0x1, RZ ;  /* 0x00000001a9539810 */ /* 0x000fe60007ffe0ff */
[----:B------:R-:W-:Y:S01]  /*9030*/  FADD R2, R112, -12583039 ;  /* 0xcb40007f70027421 */ /* 0x000fe20000000000 */
[----:B------:R-:W-:Y:S03]  /*9040*/  @!P1 ISETP.NE.AND P0, PT, R83, 0x2, PT ;  /* 0x000000025300980c */ /* 0x000fe60003f05270 */
[----:B------:R-:W-:Y:S01]  /*9050*/  FFMA R2, R61, -1.4426950216293334961, -R2 ;  /* 0xbfb8aa3b3d027823 */ /* 0x000fe20000000802 */
[----:B------:R-:W-:Y:S02]  /*9060*/  @!P1 SEL R169, R83, RZ, P0 ;  /* 0x000000ff53a99207 */ /* 0x000fe40000000000 */
[----:B------:R-:W-:Y:S01]  /*9070*/  @!P1 SEL R83, RZ, 0x1, P0 ;  /* 0x00000001ff539807 */ /* 0x000fe20000000000 */
[----:B------:R-:W-:Y:S01]  /*9080*/  FFMA R2, R61, -1.925963033500011079e-08, R2 ;  /* 0xb2a570603d027823 */ /* 0x000fe20000000002 */
[----:B------:R-:W-:Y:S02]  /*9090*/  FFMA.SAT R3, R62, -R176, 0.5 ;  /* 0x3f0000003e037423 */ /* 0x000fe400000028b0 */
[----:B------:R-:W-:Y:S01]  /*90a0*/  @!P1 LOP3.LUT R244, R244, R83, RZ, 0x3c, !PT ;  /* 0x00000053f4f49212 */ /* 0x000fe200078e3cff */
[----:B------:R4:W-:Y:S01]  /*90b0*/  MUFU.EX2 R137, R2 ;  /* 0x0000000200897308 */ /* 0x0009e20000000800 */
[----:B------:R-:W-:Y:S04]  /*90c0*/  FFMA.RM R97, R3, R168, 12582913 ;  /* 0x4b40000103617423 */ /* 0x000fe800000040a8 */
[----:B------:R-:W-:Y:S04]  /*90d0*/  FADD R3, R97, -12583039 ;  /* 0xcb40007f61037421 */ /* 0x000fe80000000000 */
[C---:B------:R-:W-:Y:S04]  /*90e0*/  FFMA R3, R62.reuse, -1.4426950216293334961, -R3 ;  /* 0xbfb8aa3b3e037823 */ /* 0x040fe80000000803 */
[----:B------:R-:W-:Y:S01]  /*90f0*/  FFMA R3, R62, -1.925963033500011079e-08, R3 ;  /* 0xb2a570603e037823 */ /* 0x000fe20000000003 */
[C---:B------:R-:W-:Y:S02]  /*9100*/  FFMA.SAT R64, R67.reuse, -R176, 0.5 ;  /* 0x3f00000043407423 */ /* 0x040fe400000028b0 */
[----:B------:R5:W3:Y:S01]  /*9110*/  MUFU.EX2 R176, R66 ;  /* 0x0000004200b07308 */ /* 0x000ae20000000800 */
[----:B----4-:R-:W-:Y:S01]  /*9120*/  SHF.L.U32 R2, R122, 0x17, RZ ;  /* 0x000000177a027819 */ /* 0x010fe200000006ff */
[----:B------:R-:W-:Y:S01]  /*9130*/  FFMA.RM R168, R64, R168, 12582913 ;  /* 0x4b40000140a87423 */ /* 0x000fe200000040a8 */
[----:B------:R-:W-:Y:S03]  /*9140*/  SHF.L.U32 R122, R120, 0x17, RZ ;  /* 0x00000017787a7819 */ /* 0x000fe600000006ff */
[----:B------:R-:W-:Y:S04]  /*9150*/  FADD R64, R168, -12583039 ;  /* 0xcb40007fa8407421 */ /* 0x000fe80000000000 */
[C---:B------:R-:W-:Y:S04]  /*9160*/  FFMA R64, R67.reuse, -1.4426950216293334961, -R64 ;  /* 0xbfb8aa3b43407823 */ /* 0x040fe80000000840 */
[----:B------:R-:W-:Y:S01]  /*9170*/  FFMA R64, R67, -1.925963033500011079e-08, R64 ;  /* 0xb2a5706043407823 */ /* 0x000fe20000000040 */
[----:B------:R-:W-:Y:S01]  /*9180*/  FFMA R65, R177, R65, 1 ;  /* 0x3f800000b1417423 */ /* 0x000fe20000000041 */
[----:B-----5:R-:W-:Y:S04]  /*9190*/  @!P1 IADD3 R66, PT, PT, R222, 0x130, RZ ;  /* 0x00000130de429810 */ /* 0x020fe80007ffe0ff */
[----:B------:R-:W-:Y:S04]  /*91a0*/  @!P1 LOP3.LUT R66, R66, 0xfefffff8, RZ, 0xc0, !PT ;  /* 0xfefffff842429812 */ /* 0x000fe800078ec0ff */
[----:B------:R4:W-:Y:S02]  /*91b0*/  @!P1 SYNCS.ARRIVE.TRANS64.RED.A1T0 RZ, [R66+URZ], RZ ;  /* 0x000000ff42ff99a7 */ /* 0x0009e400081004ff */
[----:B----4-:R-:W-:Y:S02]  /*91c0*/  SHF.L.U32 R66, R166, 0x17, RZ ;  /* 0x00000017a6427819 */ /* 0x010fe400000006ff */
[----:B------:R4:W5:Y:S03]  /*91d0*/  MUFU.EX2 R166, R69 ;  /* 0x0000004500a67308 */ /* 0x0009660000000800 */
[----:B------:R-:W-:Y:S01]  /*91e0*/  FFMA R66, R178, R66, 1 ;  /* 0x3f800000b2427423 */ /* 0x000fe20000000042 */
[----:B------:R-:W-:Y:S01]  /*91f0*/  FFMA R68, R179, R68, 1 ;  /* 0x3f800000b3447423 */ /* 0x000fe20000000044 */
[----:B----4-:R-:W-:Y:S04]  /*9200*/  IADD3 R69, PT, PT, R65, 0x1800000, RZ ;  /* 0x0180000041457810 */ /* 0x010fe80007ffe0ff */
[----:B------:R-:W-:Y:S02]  /*9210*/  LOP3.LUT R83, R69, 0x7f800000, RZ, 0xc0, !PT ;  /* 0x7f80000045537812 */ /* 0x000fe400078ec0ff */
[----:B------:R-:W-:Y:S02]  /*9220*/  SHF.L.U32 R69, R164, 0x17, RZ ;  /* 0x00000017a4457819 */ /* 0x000fe400000006ff */
[----:B------:R4:W5:Y:S01]  /*9230*/  MUFU.EX2 R164, R70 ;  /* 0x0000004600a47308 */ /* 0x0009620000000800 */
[----:B------:R-:W-:Y:S02]  /*9240*/  ISETP.GT.U32.AND P0, PT, R83, 0x1ffffff, PT ;  /* 0x01ffffff5300780c */ /* 0x000fe40003f04070 */
[----:B------:R-:W-:Y:S01]  /*9250*/  SHF.L.U32 R83, R162, 0x17, RZ ;  /* 0x00000017a2537819 */ /* 0x000fe200000006ff */
[----:B------:R-:W-:Y:S01]  /*9260*/  FFMA R69, R180, R69, 1 ;  /* 0x3f800000b4457423 */ /* 0x000fe20000000045 */
[----:B----4-:R-:W-:Y:S05]  /*9270*/  SHF.L.U32 R70, R163, 0x17, RZ ;  /* 0x00000017a3467819 */ /* 0x010fea00000006ff */
[----:B------:R-:W-:Y:S01]  /*9280*/  FFMA R70, R181, R70, 1 ;  /* 0x3f800000b5467423 */ /* 0x000fe20000000046 */
[----:B------:R-:W-:Y:S01]  /*9290*/  FFMA R71, R182, R83, 1 ;  /* 0x3f800000b6477423 */ /* 0x000fe20000000053 */
[----:B------:R-:W-:Y:S01]  /*92a0*/  FFMA R83, R183, R84, 1 ;  /* 0x3f800000b7537423 */ /* 0x000fe20000000054 */
[----:B------:R-:W-:Y:S01]  /*92b0*/  FFMA R84, R184, R85, 1 ;  /* 0x3f800000b8547423 */ /* 0x000fe20000000055 */
[----:B------:R-:W-:Y:S05]  /*92c0*/  SHF.L.U32 R85, R160, 0x17, RZ ;  /* 0x00000017a0557819 */ /* 0x000fea00000006ff */
[----:B------:R-:W-:Y:S01]  /*92d0*/  FFMA R72, R185, R85, 1 ;  /* 0x3f800000b9487423 */ /* 0x000fe20000000055 */
[----:B------:R-:W-:Y:S01]  /*92e0*/  FFMA R85, R186, R86, 1 ;  /* 0x3f800000ba557423 */ /* 0x000fe20000000056 */
[----:B------:R-:W-:Y:S01]  /*92f0*/  FFMA R86, R187, R87, 1 ;  /* 0x3f800000bb567423 */ /* 0x000fe20000000057 */
[----:B------:R-:W-:Y:S01]  /*9300*/  FFMA R87, R188, R88, 1 ;  /* 0x3f800000bc577423 */ /* 0x000fe20000000058 */
[----:B------:R-:W-:Y:S01]  /*9310*/  SHF.L.U32 R88, R154, 0x17, RZ ;  /* 0x000000179a587819 */ /* 0x000fe200000006ff */
[----:B------:R-:W-:Y:S04]  /*9320*/  FFMA R73, R189, R89, 1 ;  /* 0x3f800000bd497423 */ /* 0x000fe80000000059 */
[----:B------:R-:W-:Y:S01]  /*9330*/  FFMA R88, R190, R88, 1 ;  /* 0x3f800000be587423 */ /* 0x000fe20000000058 */
[----:B------:R-:W-:Y:S01]  /*9340*/  FFMA R89, R191, R90, 1 ;  /* 0x3f800000bf597423 */ /* 0x000fe2000000005a */
[----:B------:R-:W-:Y:S01]  /*9350*/  FFMA R90, R192, R91, 1 ;  /* 0x3f800000c05a7423 */ /* 0x000fe2000000005b */
[----:B------:R-:W-:Y:S01]  /*9360*/  FFMA R74, R193, R92, 1 ;  /* 0x3f800000c14a7423 */ /* 0x000fe2000000005c */
[----:B------:R-:W-:Y:S01]  /*9370*/  SHF.L.U32 R92, R148, 0x17, RZ ;  /* 0x00000017945c7819 */ /* 0x000fe200000006ff */
[----:B------:R-:W-:Y:S01]  /*9380*/  FFMA R91, R194, R93, 1 ;  /* 0x3f800000c25b7423 */ /* 0x000fe2000000005d */
[----:B------:R-:W-:Y:S03]  /*9390*/  SHF.L.U32 R93, R147, 0x17, RZ ;  /* 0x00000017935d7819 */ /* 0x000fe600000006ff */
[----:B------:R-:W-:Y:S02]  /*93a0*/  FFMA R92, R195, R92, 1 ;  /* 0x3f800000c35c7423 */ /* 0x000fe4000000005c */
        /* <DEDUP_REMOVED lines=14> */
[----:B------:R-:W-:Y:S01]  /*9490*/  FFMA R102, R208, R135, 1 ;  /* 0x3f800000d0667423 */ /* 0x000fe20000000087 */
[----:B------:R-:W-:Y:S01]  /*94a0*/  SHF.L.U32 R103, R134, 0x17, RZ ;  /* 0x0000001786677819 */ /* 0x000fe200000006ff */
[----:B------:R4:W5:Y:S01]  /*94b0*/  MUFU.EX2 R135, R79 ;  /* 0x0000004f00877308 */ /* 0x0009620000000800 */
[----:B------:R-:W-:Y:S03]  /*94c0*/  SHF.L.U32 R134, R105, 0x17, RZ ;  /* 0x0000001769867819 */ /* 0x000fe600000006ff */
[----:B------:R-:W-:Y:S01]  /*94d0*/  FFMA R103, R209, R103, 1 ;  /* 0x3f800000d1677423 */ /* 0x000fe20000000067 */
[----:B----4-:R-:W-:Y:S01]  /*94e0*/  FFMA R79, R210, R133, 1 ;  /* 0x3f800000d24f7423 */ /* 0x010fe20000000085 */
[----:B--2---:R-:W-:Y:S01]  /*94f0*/  FFMA R105, R211, R106, 1 ;  /* 0x3f800000d3697423 */ /* 0x004fe2000000006a */
[----:B------:R-:W-:Y:S01]  /*9500*/  FFMA R106, R212, R134, 1 ;  /* 0x3f800000d46a7423 */ /* 0x000fe20000000086 */
[----:B------:R-:W-:Y:S02]  /*9510*/  SHF.L.U32 R133, R107, 0x17, RZ ;  /* 0x000000176b857819 */ /* 0x000fe400000006ff */
[----:B------:R2:W4:Y:S02]  /*9520*/  MUFU.EX2 R134, R80 ;  /* 0x0000005000867308 */ /* 0x0005240000000800 */
[----:B--2---:R-:W-:Y:S01]  /*9530*/  FFMA R80, R213, R132, 1 ;  /* 0x3f800000d5507423 */ /* 0x004fe20000000084 */
[----:B------:R-:W-:Y:S01]  /*9540*/  FFMA R107, R214, R131, 1 ;  /* 0x3f800000d66b7423 */ /* 0x000fe20000000083 */
[----:B------:R-:W-:Y:S06]  /*9550*/  SHF.L.U32 R131, R109, 0x17, RZ ;  /* 0x000000176d837819 */ /* 0x000fec00000006ff */
[----:B------:R2:W4:Y:S01]  /*9560*/  MUFU.EX2 R132, R81 ;  /* 0x0000005100847308 */ /* 0x0005220000000800 */
[----:B------:R-:W-:Y:S01]  /*9570*/  FFMA R108, R215, R108, 1 ;  /* 0x3f800000d76c7423 */ /* 0x000fe2000000006c */
[----:B------:R-:W-:Y:S08]  /*9580*/  FFMA R109, R216, R133, 1 ;  /* 0x3f800000d86d7423 */ /* 0x000ff00000000085 */
[----:B------:R5:W4:Y:S01]  /*9590*/  MUFU.EX2 R133, R82 ;  /* 0x0000005200857308 */ /* 0x000b220000000800 */
[----:B--2---:R-:W-:Y:S01]  /*95a0*/  FFMA R81, R217, R131, 1 ;  /* 0x3f800000d9517423 */ /* 0x004fe20000000083 */
[----:B------:R-:W-:Y:S01]  /*95b0*/  SHF.L.U32 R131, R110, 0x17, RZ ;  /* 0x000000176e837819 */ /* 0x000fe200000006ff */
[----:B-1----:R-:W-:Y:S01]  /*95c0*/  FFMA R110, R218, R130, 1 ;  /* 0x3f800000da6e7423 */ /* 0x002fe20000000082 */
[----:B------:R-:W-:Y:S01]  /*95d0*/  SHF.L.U32 R130, R111, 0x17, RZ ;  /* 0x000000176f827819 */ /* 0x000fe200000006ff */
[----:B---3--:R-:W-:Y:S01]  /*95e0*/  FFMA R111, R219, R118, 1 ;  /* 0x3f800000db6f7423 */ /* 0x008fe20000000076 */
[----:B------:R-:W-:Y:S01]  /*95f0*/  SHF.L.U32 R118, R113, 0x17, RZ ;  /* 0x0000001771767819 */ /* 0x000fe200000006ff */
[----:B------:R-:W-:Y:S01]  /*9600*/  FFMA R113, R220, R131, 1 ;  /* 0x3f800000dc717423 */ /* 0x000fe20000000083 */
[----:B------:R-:W-:Y:S01]  /*9610*/  SHF.L.U32 R131, R115, 0x17, RZ ;  /* 0x0000001773837819 */ /* 0x000fe200000006ff */
[----:B-----5:R-:W-:Y:S01]  /*9620*/  FFMA R82, R221, R130, 1 ;  /* 0x3f800000dd527423 */ /* 0x020fe20000000082 */
[----:B------:R-:W-:Y:S01]  /*9630*/  SHF.L.U32 R130, R114, 0x17, RZ ;  /* 0x0000001772827819 */ /* 0x000fe200000006ff */
[----:B------:R-:W-:Y:S01]  /*9640*/  FFMA R114, R176, R118, 1 ;  /* 0x3f800000b0727423 */ /* 0x000fe20000000076 */
[----:B------:R-:W-:Y:S03]  /*9650*/  SHF.L.U32 R118, R116, 0x17, RZ ;  /* 0x0000001774767819 */ /* 0x000fe600000006ff */
[----:B------:R-:W-:Y:S01]  /*9660*/  FFMA R115, R167, R130, 1 ;  /* 0x3f800000a7737423 */ /* 0x000fe20000000082 */
[----:B------:R-:W-:Y:S01]  /*9670*/  SHF.L.U32 R130, R119, 0x17, RZ ;  /* 0x0000001777827819 */ /* 0x000fe200000006ff */
[----:B------:R-:W-:Y:S01]  /*9680*/  FFMA R116, R166, R117, 1 ;  /* 0x3f800000a6747423 */ /* 0x000fe20000000075 */
[----:B------:R-:W-:Y:S01]  /*9690*/  FFMA R117, R164, R118, 1 ;  /* 0x3f800000a4757423 */ /* 0x000fe20000000076 */
[----:B------:R-:W-:Y:S01]  /*96a0*/  FFMA R118, R159, R131, 1 ;  /* 0x3f8000009f767423 */ /* 0x000fe20000000083 */
[----:B------:R-:W-:Y:S01]  /*96b0*/  FFMA R119, R156, R2, 1 ;  /* 0x3f8000009c777423 */ /* 0x000fe20000000002 */
[----:B------:R-:W-:Y:S01]  /*96c0*/  SHF.L.U32 R2, R129, 0x17, RZ ;  /* 0x0000001781027819 */ /* 0x000fe200000006ff */
[----:B------:R1:W2:Y:S01]  /*96d0*/  MUFU.EX2 R131, R3 ;  /* 0x0000000300837308 */ /* 0x0002a20000000800 */
[----:B------:R-:W-:Y:S01]  /*96e0*/  SHF.L.U32 R129, R123, 0x17, RZ ;  /* 0x000000177b817819 */ /* 0x000fe200000006ff */
[----:B------:R-:W-:Y:S01]  /*96f0*/  FFMA R120, R153, R121, 1 ;  /* 0x3f80000099787423 */ /* 0x000fe20000000079 */
[----:B------:R-:W-:Y:S01]  /*9700*/  FFMA R121, R149, R122, 1 ;  /* 0x3f80000095797423 */ /* 0x000fe2000000007a */
[----:B------:R-:W-:Y:S06]  /*9710*/  FFMA R122, R144, R130, 1 ;  /* 0x3f800000907a7423 */ /* 0x000fec0000000082 */
[----:B------:R3:W5:Y:S01]  /*9720*/  MUFU.EX2 R130, R64 ;  /* 0x0000004000827308 */ /* 0x0007620000000800 */
[----:B-1----:R-:W-:Y:S02]  /*9730*/  SHF.L.U32 R3, R127, 0x17, RZ ;  /* 0x000000177f037819 */ /* 0x002fe400000006ff */
[----:B------:R-:W-:Y:S01]  /*9740*/  SHF.L.U32 R127, R124, 0x17, RZ ;  /* 0x000000177c7f7819 */ /* 0x000fe200000006ff */
[----:B---3--:R-:W-:Y:S01]  /*9750*/  FFMA R64, R141, R2, 1 ;  /* 0x3f8000008d407423 */ /* 0x008fe20000000002 */
[----:B------:R-:W-:Y:S01]  /*9760*/  SHF.L.U32 R2, R128, 0x17, RZ ;  /* 0x0000001780027819 */ /* 0x000fe200000006ff */
[----:B------:R-:W-:Y:S01]  /*9770*/  FFMA R123, R138, R3, 1 ;  /* 0x3f8000008a7b7423 */ /* 0x000fe20000000003 */
[----:B------:R-:W-:Y:S01]  /*9780*/  FFMA R124, R136, R126, 1 ;  /* 0x3f800000887c7423 */ /* 0x000fe2000000007e */
[----:B------:R-:W-:Y:S01]  /*9790*/  SHF.L.U32 R3, R125, 0x17, RZ ;  /* 0x000000177d037819 */ /* 0x000fe200000006ff */
[----:B------:R-:W-:Y:S01]  /*97a0*/  FFMA R126, R135, R127, 1 ;  /* 0x3f800000877e7423 */ /* 0x000fe2000000007f */
[----:B------:R-:W-:Y:S01]  /*97b0*/  SHF.L.U32 R125, R112, 0x17, RZ ;  /* 0x00000017707d7819 */ /* 0x000fe200000006ff */
[----:B----4-:R-:W-:Y:S01]  /*97c0*/  FFMA R127, R134, R129, 1 ;  /* 0x3f800000867f7423 */ /* 0x010fe20000000081 */
[----:B------:R-:W-:Y:S01]  /*97d0*/  SHF.L.U32 R128, R97, 0x17, RZ ;  /* 0x0000001761807819 */ /* 0x000fe200000006ff */
[----:B------:R-:W-:Y:S01]  /*97e0*/  FFMA R97, R132, R2, 1 ;  /* 0x3f80000084617423 */ /* 0x000fe20000000002 */
[----:B------:R-:W-:Y:S01]  /*97f0*/  SHF.L.U32 R129, R168, 0x17, RZ ;  /* 0x00000017a8817819 */ /* 0x000fe200000006ff */
[----:B------:R-:W-:Y:S01]  /*9800*/  FFMA R112, R133, R3, 1 ;  /* 0x3f80000085707423 */ /* 0x000fe20000000003 */
[----:B------:R-:W-:Y:S01]  /*9810*/  FFMA R125, R137, R125, 1 ;  /* 0x3f800000897d7423 */ /* 0x000fe2000000007d */
[----:B--2---:R-:W-:Y:S02]  /*9820*/  FFMA R128, R131, R128, 1 ;  /* 0x3f80000083807423 */ /* 0x004fe40000000080 */
[----:B-----5:R-:W-:Y:S01]  /*9830*/  FFMA R129, R130, R129, 1 ;  /* 0x3f80000082817423 */ /* 0x020fe20000000081 */
[----:B------:R-:W-:Y:S06]  /*9840*/  @P0 BRA `(.L_x_127) ;  /* 0x0000000000100947 */ /* 0x000fec0003800000 */
[----:B------:R-:W-:Y:S02]  /*9850*/  MOV R2, 0x9870 ;  /* 0x0000987000027802 */ /* 0x000fe40000000f00 */
[----:B------:R-:W-:Y:S05]  /*9860*/  CALL.REL.NOINC `($__internal_3_$__cuda_sm20_rcp_rn_f32_slowpath) ;  /* 0x0000005800307944 */ /* 0x000fea0003c00000 */
[----:B------:R-:W-:Y:S01]  /*9870*/  MOV R130, R65 ;  /* 0x0000004100827202 */ /* 0x000fe20000000f00 */
[----:B------:R-:W-:Y:S05]  /*9880*/  BRA `(.L_x_128) ;  /* 0x0000000000107947 */ /* 0x000fea0003800000 */
.L_x_127:
[----:B------:R-:W1:Y:S02]  /*9890*/  MUFU.RCP R2, R65 ;  /* 0x0000004100027308 */ /* 0x000e640000001000 */
[----:B-1----:R-:W-:Y:S04]  /*98a0*/  FFMA R3, R65, R2, -1 ;  /* 0xbf80000041037423 */ /* 0x002fe80000000002 */
[----:B------:R-:W-:Y:S04]  /*98b0*/  FADD.FTZ R3, -R3, -RZ ;  /* 0x800000ff03037221 */ /* 0x000fe80000010100 */
[----:B------:R-:W-:Y:S07]  /*98c0*/  FFMA R130, R2, R3, R2 ;  /* 0x0000000302827223 */ /* 0x000fee0000000002 */
.L_x_128:
[----:B------:R-:W-:Y:S05]  /*98d0*/  BSYNC.RECONVERGENT B1 ;  /* 0x0000000000017941 */ /* 0x000fea0003800200 */
.L_x_126:
[----:B------:R-:W-:Y:S01]  /*98e0*/  VIADD R2, R66, 0x1800000 ;  /* 0x0180000042027836 */ /* 0x000fe20000000000 */
[----:B------:R-:W-:Y:S04]  /*98f0*/  BSSY.RECONVERGENT B1, `(.L_x_129) ;  /* 0x000000e000017945 */ /* 0x000fe80003800200 */
[----:B------:R-:W-:Y:S04]  /*9900*/  LOP3.LUT R2, R2, 0x7f800000, RZ, 0xc0, !PT ;  /* 0x7f80000002027812 */ /* 0x000fe800078ec0ff */
[----:B------:R-:W-:Y:S11]  /*9910*/  ISETP.GT.U32.AND P0, PT, R2, 0x1ffffff, PT ;  /* 0x01ffffff0200780c */ /* 0x000ff60003f04070 */
[----:B------:R-:W-:Y:S02]  /*9920*/  @!UPT UIADD3 URZ, UPT, UPT, URZ, URZ, URZ ;  /* 0x000000fffffff290 */ /* 0x000fe4000fffe0ff */
[----:B------:R-:W-:Y:S05]  /*9930*/  @P0 BRA `(.L_x_130) ;  /* 0x0000000000140947 */ /* 0x000fea0003800000 */
[----:B------:R-:W-:Y:S02]  /*9940*/  MOV R65, R66 ;  /* 0x0000004200417202 */ /* 0x000fe40000000f00 */
[----:B------:R-:W-:Y:S02]  /*9950*/  MOV R2, 0x9970 ;  /* 0x0000997000027802 */ /* 0x000fe40000000f00 */
[----:B------:R-:W-:Y:S05]  /*9960*/  CALL.REL.NOINC `($__internal_3_$__cuda_sm20_rcp_rn_f32_slowpath) ;  /* 0x0000005400f07944 */ /* 0x000fea0003c00000 */
[----:B------:R-:W-:Y:S01]  /*9970*/  MOV R66, R65 ;  /* 0x0000004100427202 */ /* 0x000fe20000000f00 */
[----:B------:R-:W-:Y:S05]  /*9980*/  BRA `(.L_x_131) ;  /* 0x0000000000107947 */ /* 0x000fea0003800000 */
.L_x_130:
[----:B------:R-:W1:Y:S02]  /*9990*/  MUFU.RCP R2, R66 ;  /* 0x0000004200027308 */ /* 0x000e640000001000 */
[----:B-1----:R-:W-:Y:S04]  /*99a0*/  FFMA R3, R66, R2, -1 ;  /* 0xbf80000042037423 */ /* 0x002fe80000000002 */
[----:B------:R-:W-:Y:S04]  /*99b0*/  FADD.FTZ R3, -R3, -RZ ;  /* 0x800000ff03037221 */ /* 0x000fe80000010100 */
[----:B------:R-:W-:Y:S07]  /*99c0*/  FFMA R66, R2, R3, R2 ;  /* 0x0000000302427223 */ /* 0x000fee0000000002 */
.L_x_131:
[----:B------:R-:W-:Y:S05]  /*99d0*/  BSYNC.RECONVERGENT B1 ;  /* 0x0000000000017941 */ /* 0x000fea0003800200 */
.L_x_129:
        /* <DEDUP_REMOVED lines=11> */
.L_x_133:
[----:B------:R-:W1:Y:S02]  /*9a90*/  MUFU.RCP R2, R68 ;  /* 0x0000004400027308 */ /* 0x000e640000001000 */
[----:B-1----:R-:W-:Y:S04]  /*9aa0*/  FFMA R3, R68, R2, -1 ;  /* 0xbf80000044037423 */ /* 0x002fe80000000002 */
[----:B------:R-:W-:Y:S04]  /*9ab0*/  FADD.FTZ R3, -R3, -RZ ;  /* 0x800000ff03037221 */ /* 0x000fe80000010100 */
[----:B------:R-:W-:Y:S07]  /*9ac0*/  FFMA R68, R2, R3, R2 ;  /* 0x0000000302447223 */ /* 0x000fee0000000002 */
.L_x_134:
[----:B------:R-:W-:Y:S05]  /*9ad0*/  BSYNC.RECONVERGENT B1 ;  /* 0x0000000000017941 */ /* 0x000fea0003800200 */
.L_x_132:
        /* <DEDUP_REMOVED lines=11> */
.L_x_136:
[----:B------:R-:W1:Y:S02]  /*9b90*/  MUFU.RCP R2, R69 ;  /* 0x0000004500027308 */ /* 0x000e640000001000 */
[----:B-1----:R-:W-:Y:S04]  /*9ba0*/  FFMA R3, R69, R2, -1 ;  /* 0xbf80000045037423 */ /* 0x002fe80000000002 */
[----:B------:R-:W-:Y:S04]  /*9bb0*/  FADD.FTZ R3, -R3, -RZ ;  /* 0x800000ff03037221 */ /* 0x000fe80000010100 */
[----:B------:R-:W-:Y:S07]  /*9bc0*/  FFMA R69, R2, R3, R2 ;  /* 0x0000000302457223 */ /* 0x000fee0000000002 */
.L_x_137:
[----:B------:R-:W-:Y:S05]  /*9bd0*/  BSYNC.RECONVERGENT B1 ;  /* 0x0000000000017941 */ /* 0x000fea0003800200 */
.L_x_135:
        /* <DEDUP_REMOVED lines=11> */
.L_x_139:
[----:B------:R-:W1:Y:S02]  /*9c90*/  MUFU.RCP R2, R70 ;  /* 0x0000004600027308 */ /* 0x000e640000001000 */
[----:B-1----:R-:W-:Y:S04]  /*9ca0*/  FFMA R3, R70, R2, -1 ;  /* 0xbf80000046037423 */ /* 0x002fe80000000002 */
[----:B------:R-:W-:Y:S04]  /*9cb0*/  FADD.FTZ R3, -R3, -RZ ;  /* 0x800000ff03037221 */ /* 0x000fe80000010100 */
[----:B------:R-:W-:Y:S07]  /*9cc0*/  FFMA R70, R2, R3, R2 ;  /* 0x0000000302467223 */ /* 0x000fee0000000002 */
.L_x_140:
[----:B------:R-:W-:Y:S05]  /*9cd0*/  BSYNC.RECONVERGENT B1 ;  /* 0x0000000000017941 */ /* 0x000fea0003800200 */
.L_x_138:
        /* <DEDUP_REMOVED lines=11> */
.L_x_142:
[----:B------:R-:W1:Y:S02]  /*9d90*/  MUFU.RCP R2, R71 ;  /* 0x0000004700027308 */ /* 0x000e640000001000 */
[----:B-1----:R-:W-:Y:S04]  /*9da0*/  FFMA R3, R71, R2, -1 ;  /* 0xbf80000047037423 */ /* 0x002fe80000000002 */
[----:B------:R-:W-:Y:S04]  /*9db0*/  FADD.FTZ R3, -R3, -RZ ;  /* 0x800000ff03037221 */ /* 0x000fe80000010100 */
[----:B------:R-:W-:Y:S07]  /*9dc0*/  FFMA R71, R2, R3, R2 ;  /* 0x0000000302477223 */ /* 0x000fee0000000002 */
.L_x_143:
[----:B------:R-:W-:Y:S05]  /*9dd0*/  BSYNC.RECONVERGENT B1 ;  /* 0x0000000000017941 */ /* 0x000fea0003800200 */
.L_x_141:
        /* <DEDUP_REMOVED lines=11> */
.L_x_145:
[----:B------:R-:W1:Y:S02]  /*9e90*/  MUFU.RCP R2, R83 ;  /* 0x0000005300027308 */ /* 0x000e640000001000 */
[----:B-1----:R-:W-:Y:S04]  /*9ea0*/  FFMA R3, R83, R2, -1 ;  /* 0xbf80000053037423 */ /* 0x002fe80000000002 */
[----:B------:R-:W-:Y:S04]  /*9eb0*/  FADD.FTZ R3, -R3, -RZ ;  /* 0x800000ff03037221 */ /* 0x000fe80000010100 */
[----:B------:R-:W-:Y:S07]  /*9ec0*/  FFMA R83, R2, R3, R2 ;  /* 0x0000000302537223 */ /* 0x000fee0000000002 */
.L_x_146:
[----:B------:R-:W-:Y:S05]  /*9ed0*/  BSYNC.RECONVERGENT B1 ;  /* 0x0000000000017941 */ /* 0x000fea0003800200 */
.L_x_144:
        /* <DEDUP_REMOVED lines=11> */
.L_x_148:
[----:B------:R-:W1:Y:S02]  /*9f90*/  MUFU.RCP R2, R84 ;  /* 0x0000005400027308 */ /* 0x000e640000001000 */
[----:B-1----:R-:W-:Y:S04]  /*9fa0*/  FFMA R3, R84, R2, -1 ;  /* 0xbf80000054037423 */ /* 0x002fe80000000002 */
[----:B------:R-:W-:Y:S04]  /*9fb0*/  FADD.FTZ R3, -R3, -RZ ;  /* 0x800000ff03037221 */ /* 0x000fe80000010100 */
[----:B------:R-:W-:Y:S07]  /*9fc0*/  FFMA R84, R2, R3, R2 ;  /* 0x0000000302547223 */ /* 0x000fee0000000002 */
.L_x_149:
[----:B------:R-:W-:Y:S05]  /*9fd0*/  BSYNC.RECONVERGENT B1 ;  /* 0x0000000000017941 */ /* 0x000fea0003800200 */
.L_x_147:
        /* <DEDUP_REMOVED lines=11> */
.L_x_151:
[----:B------:R-:W1:Y:S02]  /*a090*/  MUFU.RCP R2, R72 ;  /* 0x0000004800027308 */ /* 0x000e640000001000 */
[----:B-1----:R-:W-:Y:S04]  /*a0a0*/  FFMA R3, R72, R2, -1 ;  /* 0xbf80000048037423 */ /* 0x002fe80000000002 */
[----:B------:R-:W-:Y:S04]  /*a0b0*/  FADD.FTZ R3, -R3, -RZ ;  /* 0x800000ff03037221 */ /* 0x000fe80000010100 */
[----:B------:R-:W-:Y:S07]  /*a0c0*/  FFMA R72, R2, R3, R2 ;  /* 0x0000000302487223 */ /* 0x000fee0000000002 */
.L_x_152:
[----:B------:R-:W-:Y:S05]  /*a0d0*/  BSYNC.RECONVERGENT B1 ;  /* 0x0000000000017941 */ /* 0x000fea0003800200 */
.L_x_150:
        /* <DEDUP_REMOVED lines=11> */
.L_x_154:
[----:B------:R-:W1:Y:S02]  /*a190*/  MUFU.RCP R2, R85 ;  /* 0x0000005500027308 */ /* 0x000e640000001000 */
[----:B-1----:R-:W-:Y:S04]  /*a1a0*/  FFMA R3, R85, R2, -1 ;  /* 0xbf80000055037423 */ /* 0x002fe80000000002 */
[----:B------:R-:W-:Y:S04]  /*a1b0*/  FADD.FTZ R3, -R3, -RZ ;  /* 0x800000ff03037221 */ /* 0x000fe80000010100 */
[----:B------:R-:W-:Y:S07]  /*a1c0*/  FFMA R85, R2, R3, R2 ;  /* 0x0000000302557223 */ /* 0x000fee0000000002 */
.L_x_155:
[----:B------:R-:W-:Y:S05]  /*a1d0*/  BSYNC.RECONVERGENT B1 ;  /* 0x0000000000017941 */ /* 0x000fea0003800200 */
.L_x_153:
        /* <DEDUP_REMOVED lines=11> */
.L_x_157:
[----:B------:R-:W1:Y:S02]  /*a290*/  MUFU.RCP R2, R86 ;  /* 0x0000005600027308 */ /* 0x000e640000001000 */
[----:B-1----:R-:W-:Y:S04]  /*a2a0*/  FFMA R3, R86, R2, -1 ;  /* 0xbf80000056037423 */ /* 0x002fe80000000002 */
[----:B------:R-:W-:Y:S04]  /*a2b0*/  FADD.FTZ R3, -R3, -RZ ;  /* 0x800000ff03037221 */ /* 0x000fe80000010100 */
[----:B------:R-:W-:Y:S07]  /*a2c0*/  FFMA R86, R2, R3, R2 ;  /* 0x0000000302567223 */ /* 0x000fee0000000002 */
.L_x_158:
[----:B------:R-:W-:Y:S05]  /*a2d0*/  BSYNC.RECONVERGENT B1 ;  /* 0x0000000000017941 */ /* 0x000fea0003800200 */
.L_x_156:
        /* <DEDUP_REMOVED lines=11> */
.L_x_160:
[----:B------:R-:W1:Y:S02]  /*a390*/  MUFU.RCP R2, R87 ;  /* 0x0000005700027308 */ /* 0x000e640000001000 */
[----:B-1----:R-:W-:Y:S04]  /*a3a0*/  FFMA R3, R87, R2, -1 ;  /* 0xbf80000057037423 */ /* 0x002fe80000000002 */
[----:B------:R-:W-:Y:S04]  /*a3b0*/  FADD.FTZ R3, -R3, -RZ ;  /* 0x800000ff03037221 */ /* 0x000fe80000010100 */
[----:B------:R-:W-:Y:S07]  /*a3c0*/  FFMA R87, R2, R3, R2 ;  /* 0x0000000302577223 */ /* 0x000fee0000000002 */
.L_x_161:
[----:B------:R-:W-:Y:S05]  /*a3d0*/  BSYNC.RECONVERGENT B1 ;  /* 0x0000000000017941 */ /* 0x000fea0003800200 */
.L_x_159:
        /* <DEDUP_REMOVED lines=11> */
.L_x_163:
[----:B------:R-:W1:Y:S02]  /*a490*/  MUFU.RCP R2, R73 ;  /* 0x0000004900027308 */ /* 0x000e640000001000 */
[----:B-1----:R-:W-:Y:S04]  /*a4a0*/  FFMA R3, R73, R2, -1 ;  /* 0xbf80000049037423 */ /* 0x002fe80000000002 */
[----:B------:R-:W-:Y:S04]  /*a4b0*/  FADD.FTZ R3, -R3, -RZ ;  /* 0x800000ff03037221 */ /* 0x000fe80000010100 */
[----:B------:R-:W-:Y:S07]  /*a4c0*/  FFMA R73, R2, R3, R2 ;  /* 0x0000000302497223 */ /* 0x000fee0000000002 */
.L_x_164:
[----:B------:R-:W-:Y:S05]  /*a4d0*/  BSYNC.RECONVERGENT B1 ;  /* 0x0000000000017941 */ /* 0x000fea0003800200 */
.L_x_162:
        /* <DEDUP_REMOVED lines=11> */
.L_x_166:
[----:B------:R-:W1:Y:S02]  /*a590*/  MUFU.RCP R2, R88 ;  /* 0x0000005800027308 */ /* 0x000e640000001000 */
[----:B-1----:R-:W-:Y:S04]  /*a5a0*/  FFMA R3, R88, R2, -1 ;  /* 0xbf80000058037423 */ /* 0x002fe80000000002 */
[----:B------:R-:W-:Y:S04]  /*a5b0*/  FADD.FTZ R3, -R3, -RZ ;  /* 0x800000ff03037221 */ /* 0x000fe80000010100 */
[----:B------:R-:W-:Y:S07]  /*a5c0*/  FFMA R88, R2, R3, R2 ;  /* 0x0000000302587223 */ /* 0x000fee0000000002 */
.L_x_167:
[----:B------:R-:W-:Y:S05]  /*a5d0*/  BSYNC.RECONVERGENT B1 ;  /* 0x0000000000017941 */ /* 0x000fea0003800200 */
.L_x_165:
        /* <DEDUP_REMOVED lines=11> */
.L_x_169:
[----:B------:R-:W1:Y:S02]  /*a690*/  MUFU.RCP R2, R89 ;  /* 0x0000005900027308 */ /* 0x000e640000001000 */
[----:B-1----:R-:W-:Y:S04]  /*a6a0*/  FFMA R3, R89, R2, -1 ;  /* 0xbf80000059037423 */ /* 0x002fe80000000002 */
[----:B------:R-:W-:Y:S04]  /*a6b0*/  FADD.FTZ R3, -R3, -RZ ;  /* 0x800000ff03037221 */ /* 0x000fe80000010100 */
[----:B------:R-:W-:Y:S07]  /*a6c0*/  FFMA R89, R2, R3, R2 ;  /* 0x0000000302597223 */ /* 0x000fee0000000002 */
.L_x_170:
[----:B------:R-:W-:Y:S05]  /*a6d0*/  BSYNC.RECONVERGENT B1 ;  /* 0x0000000000017941 */ /* 0x000fea0003800200 */
.L_x_168:
        /* <DEDUP_REMOVED lines=11> */
.L_x_172:
[----:B------:R-:W1:Y:S02]  /*a790*/  MUFU.RCP R2, R90 ;  /* 0x0000005a00027308 */ /* 0x000e640000001000 */
[----:B-1----:R-:W-:Y:S04]  /*a7a0*/  FFMA R3, R90, R2, -1 ;  /* 0xbf8000005a037423 */ /* 0x002fe80000000002 */
[----:B------:R-:W-:Y:S04]  /*a7b0*/  FADD.FTZ R3, -R3, -RZ ;  /* 0x800000ff03037221 */ /* 0x000fe80000010100 */
[----:B------:R-:W-:Y:S07]  /*a7c0*/  FFMA R90, R2, R3, R2 ;  /* 0x00000003025a7223 */ /* 0x000fee0000000002 */
.L_x_173:
[----:B------:R-:W-:Y:S05]  /*a7d0*/  BSYNC.RECONVERGENT B1 ;  /* 0x0000000000017941 */ /* 0x000fea0003800200 */
.L_x_171:
        /* <DEDUP_REMOVED lines=11> */
.L_x_175:
[----:B------:R-:W1:Y:S02]  /*a890*/  MUFU.RCP R2, R74 ;  /* 0x0000004a00027308 */ /* 0x000e640000001000 */
[----:B-1----:R-:W-:Y:S04]  /*a8a0*/  FFMA R3, R74, R2, -1 ;  /* 0xbf8000004a037423 */ /* 0x002fe80000000002 */
[----:B------:R-:W-:Y:S04]  /*a8b0*/  FADD.FTZ R3, -R3, -RZ ;  /* 0x800000ff03037221 */ /* 0x000fe80000010100 */
[----:B------:R-:W-:Y:S07]  /*a8c0*/  FFMA R74, R2, R3, R2 ;  /* 0x00000003024a7223 */ /* 0x000fee0000000002 */
.L_x_176:
[----:B------:R-:W-:Y:S05]  /*a8d0*/  BSYNC.RECONVERGENT B1 ;  /* 0x0000000000017941 */ /* 0x000fea0003800200 */
.L_x_174:
        /* <DEDUP_REMOVED lines=11> */
.L_x_178:
[----:B------:R-:W1:Y:S02]  /*a990*/  MUFU.RCP R2, R91 ;  /* 0x0000005b00027308 */ /* 0x000e640000001000 */
[----:B-1----:R-:W-:Y:S04]  /*a9a0*/  FFMA R3, R91, R2, -1 ;  /* 0xbf8000005b037423 */ /* 0x002fe80000000002 */
[----:B------:R-:W-:Y:S04]  /*a9b0*/  FADD.FTZ R3, -R3, -RZ ;  /* 0x800000ff03037221 */ /* 0x000fe80000010100 */
[----:B------:R-:W-:Y:S07]  /*a9c0*/  FFMA R91, R2, R3, R2 ;  /* 0x00000003025b7223 */ /* 0x000fee0000000002 */
.L_x_179:
[----:B------:R-:W-:Y:S05]  /*a9d0*/  BSYNC.RECONVERGENT B1 ;  /* 0x0000000000017941 */ /* 0x000fea0003800200 */
.L_x_177:
        /* <DEDUP_REMOVED lines=11> */
.L_x_181:
[----:B------:R-:W1:Y:S02]  /*aa90*/  MUFU.RCP R2, R92 ;  /* 0x0000005c00027308 */ /* 0x000e640000001000 */
[----:B-1----:R-:W-:Y:S04]  /*aaa0*/  FFMA R3, R92, R2, -1 ;  /* 0xbf8000005c037423 */ /* 0x002fe80000000002 */
[----:B------:R-:W-:Y:S04]  /*aab0*/  FADD.FTZ R3, -R3, -RZ ;  /* 0x800000ff03037221 */ /* 0x000fe80000010100 */
[----:B------:R-:W-:Y:S07]  /*aac0*/  FFMA R92, R2, R3, R2 ;  /* 0x00000003025c7223 */ /* 0x000fee0000000002 */
.L_x_182:
[----:B------:R-:W-:Y:S05]  /*aad0*/  BSYNC.RECONVERGENT B1 ;  /* 0x0000000000017941 */ /* 0x000fea0003800200 */
.L_x_180:
        /* <DEDUP_REMOVED lines=11> */
.L_x_184:
[----:B------:R-:W1:Y:S02]  /*ab90*/  MUFU.RCP R2, R75 ;  /* 0x0000004b00027308 */ /* 0x000e640000001000 */
[----:B-1----:R-:W-:Y:S04]  /*aba0*/  FFMA R3, R75, R2, -1 ;  /* 0xbf8000004b037423 */ /* 0x002fe80000000002 */
[----:B------:R-:W-:Y:S04]  /*abb0*/  FADD.FTZ R3, -R3, -RZ ;  /* 0x800000ff03037221 */ /* 0x000fe80000010100 */
[----:B------:R-:W-:Y:S07]  /*abc0*/  FFMA R75, R2, R3, R2 ;  /* 0x00000003024b7223 */ /* 0x000fee0000000002 */
.L_x_185:
[----:B------:R-:W-:Y:S05]  /*abd0*/  BSYNC.RECONVERGENT B1 ;  /* 0x0000000000017941 */ /* 0x000fea0003800200 */
.L_x_183:
        /* <DEDUP_REMOVED lines=11> */
.L_x_187:
[----:B------:R-:W1:Y:S02]  /*ac90*/  MUFU.RCP R2, R93 ;  /* 0x0000005d00027308 */ /* 0x000e640000001000 */
[----:B-1----:R-:W-:Y:S04]  /*aca0*/  FFMA R3, R93, R2, -1 ;  /* 0xbf8000005d037423 */ /* 0x002fe80000000002 */
[----:B------:R-:W-:Y:S04]  /*acb0*/  FADD.FTZ R3, -R3, -RZ ;  /* 0x800000ff03037221 */ /* 0x000fe80000010100 */
[----:B------:R-:W-:Y:S07]  /*acc0*/  FFMA R93, R2, R3, R2 ;  /* 0x00000003025d7223 */ /* 0x000fee0000000002 */
.L_x_188:
[----:B------:R-:W-:Y:S05]  /*acd0*/  BSYNC.RECONVERGENT B1 ;  /* 0x0000000000017941 */ /* 0x000fea0003800200 */
.L_x_186:
        /* <DEDUP_REMOVED lines=11> */
.L_x_190:
[----:B------:R-:W1:Y:S02]  /*ad90*/  MUFU.RCP R2, R94 ;  /* 0x0000005e00027308 */ /* 0x000e640000001000 */
[----:B-1----:R-:W-:Y:S04]  /*ada0*/  FFMA R3, R94, R2, -1 ;  /* 0xbf8000005e037423 */ /* 0x002fe80000000002 */
[----:B------:R-:W-:Y:S04]  /*adb0*/  FADD.FTZ R3, -R3, -RZ ;  /* 0x800000ff03037221 */ /* 0x000fe80000010100 */
[----:B------:R-:W-:Y:S07]  /*adc0*/  FFMA R94, R2, R3, R2 ;  /* 0x00000003025e7223 */ /* 0x000fee0000000002 */
.L_x_191:
[----:B------:R-:W-:Y:S05]  /*add0*/  BSYNC.RECONVERGENT B1 ;  /* 0x0000000000017941 */ /* 0x000fea0003800200 */
.L_x_189:
        /* <DEDUP_REMOVED lines=11> */
.L_x_193:
[----:B------:R-:W1:Y:S02]  /*ae90*/  MUFU.RCP R2, R76 ;  /* 0x0000004c00027308 */ /* 0x000e640000001000 */
[----:B-1----:R-:W-:Y:S04]  /*aea0*/  FFMA R3, R76, R2, -1 ;  /* 0xbf8000004c037423 */ /* 0x002fe80000000002 */
[----:B------:R-:W-:Y:S04]  /*aeb0*/  FADD.FTZ R3, -R3, -RZ ;  /* 0x800000ff03037221 */ /* 0x000fe80000010100 */
[----:B------:R-:W-:Y:S07]  /*aec0*/  FFMA R76, R2, R3, R2 ;  /* 0x00000003024c7223 */ /* 0x000fee0000000002 */
.L_x_194:
[----:B------:R-:W-:Y:S05]  /*aed0*/  BSYNC.RECONVERGENT B1 ;  /* 0x0000000000017941 */ /* 0x000fea0003800200 */
.L_x_192:
        /* <DEDUP_REMOVED lines=11> */
.L_x_196:
[----:B------:R-:W1:Y:S02]  /*af90*/  MUFU.RCP R2, R95 ;  /* 0x0000005f00027308 */ /* 0x000e640000001000 */
[----:B-1----:R-:W-:Y:S04]  /*afa0*/  FFMA R3, R95, R2, -1 ;  /* 0xbf8000005f037423 */ /* 0x002fe80000000002 */
[----:B------:R-:W-:Y:S04]  /*afb0*/  FADD.FTZ R3, -R3, -RZ ;  /* 0x800000ff03037221 */ /* 0x000fe80000010100 */
[----:B------:R-:W-:Y:S07]  /*afc0*/  FFMA R95, R2, R3, R2 ;  /* 0x00000003025f7223 */ /* 0x000fee0000000002 */
.L_x_197:
[----:B------:R-:W-:Y:S05]  /*afd0*/  BSYNC.RECONVERGENT B1 ;  /* 0x0000000000017941 */ /* 0x000fea0003800200 */
.L_x_195:
        /* <DEDUP_REMOVED lines=11> */
.L_x_199:
[----:B------:R-:W1:Y:S02]  /*b090*/  MUFU.RCP R2, R96 ;  /* 0x0000006000027308 */ /* 0x000e640000001000 */
[----:B-1----:R-:W-:Y:S04]  /*b0a0*/  FFMA R3, R96, R2, -1 ;  /* 0xbf80000060037423 */ /* 0x002fe80000000002 */
[----:B------:R-:W-:Y:S04]  /*b0b0*/  FADD.FTZ R3, -R3, -RZ ;  /* 0x800000ff03037221 */ /* 0x000fe80000010100 */
[----:B------:R-:W-:Y:S07]  /*b0c0*/  FFMA R96, R2, R3, R2 ;  /* 0x0000000302607223 */ /* 0x000fee0000000002 */
.L_x_200:
[----:B------:R-:W-:Y:S05]  /*b0d0*/  BSYNC.RECONVERGENT B1 ;  /* 0x0000000000017941 */ /* 0x000fea0003800200 */
.L_x_198:
        /* <DEDUP_REMOVED lines=11> */
.L_x_202:
[----:B------:R-:W1:Y:S02]  /*b190*/  MUFU.RCP R2, R98 ;  /* 0x0000006200027308 */ /* 0x000e640000001000 */
[----:B-1----:R-:W-:Y:S04]  /*b1a0*/  FFMA R3, R98, R2, -1 ;  /* 0xbf80000062037423 */ /* 0x002fe80000000002 */
[----:B------:R-:W-:Y:S04]  /*b1b0*/  FADD.FTZ R3, -R3, -RZ ;  /* 0x800000ff03037221 */ /* 0x000fe80000010100 */
[----:B------:R-:W-:Y:S07]  /*b1c0*/  FFMA R98, R2, R3, R2 ;  /* 0x0000000302627223 */ /* 0x000fee0000000002 */
.L_x_203:
[----:B------:R-:W-:Y:S05]  /*b1d0*/  BSYNC.RECONVERGENT B1 ;  /* 0x0000000000017941 */ /* 0x000fea0003800200 */
.L_x_201:
        /* <DEDUP_REMOVED lines=11> */
.L_x_205:
[----:B------:R-:W1:Y:S02]  /*b290*/  MUFU.RCP R2, R77 ;  /* 0x0000004d00027308 */ /* 0x000e640000001000 */
[----:B-1----:R-:W-:Y:S04]  /*b2a0*/  FFMA R3, R77, R2, -1 ;  /* 0xbf8000004d037423 */ /* 0x002fe80000000002 */
[----:B------:R-:W-:Y:S04]  /*b2b0*/  FADD.FTZ R3, -R3, -RZ ;  /* 0x800000ff03037221 */ /* 0x000fe80000010100 */
[----:B------:R-:W-:Y:S07]  /*b2c0*/  FFMA R77, R2, R3, R2 ;  /* 0x00000003024d7223 */ /* 0x000fee0000000002 */
.L_x_206:
[----:B------:R-:W-:Y:S05]  /*b2d0*/  BSYNC.RECONVERGENT B1 ;  /* 0x0000000000017941 */ /* 0x000fea0003800200 */
.L_x_204:
        /* <DEDUP_REMOVED lines=11> */
.L_x_208:
[----:B------:R-:W1:Y:S02]  /*b390*/  MUFU.RCP R2, R99 ;  /* 0x0000006300027308 */ /* 0x000e640000001000 */
[----:B-1----:R-:W-:Y:S04]  /*b3a0*/  FFMA R3, R99, R2, -1 ;  /* 0xbf80000063037423 */ /* 0x002fe80000000002 */
[----:B------:R-:W-:Y:S04]  /*b3b0*/  FADD.FTZ R3, -R3, -RZ ;  /* 0x800000ff03037221 */ /* 0x000fe80000010100 */
[----:B------:R-:W-:Y:S07]  /*b3c0*/  FFMA R99, R2, R3, R2 ;  /* 0x0000000302637223 */ /* 0x000fee0000000002 */
.L_x_209:
[----:B------:R-:W-:Y:S05]  /*b3d0*/  BSYNC.RECONVERGENT B1 ;  /* 0x0000000000017941 */ /* 0x000fea0003800200 */
.L_x_207:
        /* <DEDUP_REMOVED lines=11> */
.L_x_211:
[----:B------:R-:W1:Y:S02]  /*b490*/  MUFU.RCP R2, R100 ;  /* 0x0000006400027308 */ /* 0x000e640000001000 */
[----:B-1----:R-:W-:Y:S04]  /*b4a0*/  FFMA R3, R100, R2, -1 ;  /* 0xbf80000064037423 */ /* 0x002fe80000000002 */
[----:B------:R-:W-:Y:S04]  /*b4b0*/  FADD.FTZ R3, -R3, -RZ ;  /* 0x800000ff03037221 */ /* 0x000fe80000010100 */
[----:B------:R-:W-:Y:S07]  /*b4c0*/  FFMA R100, R2, R3, R2 ;  /* 0x0000000302647223 */ /* 0x000fee0000000002 */
.L_x_212:
[----:B------:R-:W-:Y:S05]  /*b4d0*/  BSYNC.RECONVERGENT B1 ;  /* 0x0000000000017941 */ /* 0x000fea0003800200 */
.L_x_210:
        /* <DEDUP_REMOVED lines=11> */
.L_x_214:
[----:B------:R-:W1:Y:S02]  /*b590*/  MUFU.RCP R2, R101 ;  /* 0x0000006500027308 */ /* 0x000e640000001000 */
[----:B-1----:R-:W-:Y:S04]  /*b5a0*/  FFMA R3, R101, R2, -1 ;  /* 0xbf80000065037423 */ /* 0x002fe80000000002 */
[----:B------:R-:W-:Y:S04]  /*b5b0*/  FADD.FTZ R3, -R3, -RZ ;  /* 0x800000ff03037221 */ /* 0x000fe80000010100 */
[----:B------:R-:W-:Y:S07]  /*b5c0*/  FFMA R101, R2, R3, R2 ;  /* 0x0000000302657223 */ /* 0x000fee0000000002 */
.L_x_215:
[----:B------:R-:W-:Y:S05]  /*b5d0*/  BSYNC.RECONVERGENT B1 ;  /* 0x0000000000017941 */ /* 0x000fea0003800200 */
.L_x_213:
        /* <DEDUP_REMOVED lines=11> */
.L_x_217:
[----:B------:R-:W1:Y:S02]  /*b690*/  MUFU.RCP R2, R78 ;  /* 0x0000004e00027308 */ /* 0x000e640000001000 */
[----:B-1----:R-:W-:Y:S04]  /*b6a0*/  FFMA R3, R78, R2, -1 ;  /* 0xbf8000004e037423 */ /* 0x002fe80000000002 */
[----:B------:R-:W-:Y:S04]  /*b6b0*/  FADD.FTZ R3, -R3, -RZ ;  /* 0x800000ff03037221 */ /* 0x000fe80000010100 */
[----:B------:R-:W-:Y:S07]  /*b6c0*/  FFMA R78, R2, R3, R2 ;  /* 0x00000003024e7223 */ /* 0x000fee0000000002 */
.L_x_218:
[----:B------:R-:W-:Y:S05]  /*b6d0*/  BSYNC.RECONVERGENT B1 ;  /* 0x0000000000017941 */ /* 0x000fea0003800200 */
.L_x_216:
        /* <DEDUP_REMOVED lines=11> */
.L_x_220:
[----:B------:R-:W1:Y:S02]  /*b790*/  MUFU.RCP R2, R102 ;  /* 0x0000006600027308 */ /* 0x000e640000001000 */
[----:B-1----:R-:W-:Y:S04]  /*b7a0*/  FFMA R3, R102, R2, -1 ;  /* 0xbf80000066037423 */ /* 0x002fe80000000002 */
[----:B------:R-:W-:Y:S04]  /*b7b0*/  FADD.FTZ R3, -R3, -RZ ;  /* 0x800000ff03037221 */ /* 0x000fe80000010100 */
[----:B------:R-:W-:Y:S07]  /*b7c0*/  FFMA R102, R2, R3, R2 ;  /* 0x0000000302667223 */ /* 0x000fee0000000002 */
.L_x_221:
[----:B------:R-:W-:Y:S05]  /*b7d0*/  BSYNC.RECONVERGENT B1 ;  /* 0x0000000000017941 */ /* 0x000fea0003800200 */
.L_x_219:
        /* <DEDUP_REMOVED lines=11> */
.L_x_223:
[----:B------:R-:W1:Y:S02]  /*b890*/  MUFU.RCP R2, R103 ;  /* 0x0000006700027308 */ /* 0x000e640000001000 */
[----:B-1----:R-:W-:Y:S04]  /*b8a0*/  FFMA R3, R103, R2, -1 ;  /* 0xbf80000067037423 */ /* 0x002fe80000000002 */
[----:B------:R-:W-:Y:S04]  /*b8b0*/  FADD.FTZ R3, -R3, -RZ ;  /* 0x800000ff03037221 */ /* 0x000fe80000010100 */
[----:B------:R-:W-:Y:S07]  /*b8c0*/  FFMA R103, R2, R3, R2 ;  /* 0x0000000302677223 */ /* 0x000fee0000000002 */
.L_x_224:
[----:B------:R-:W-:Y:S05]  /*b8d0*/  BSYNC.RECONVERGENT B1 ;  /* 0x0000000000017941 */ /* 0x000fea0003800200 */
.L_x_222:
        /* <DEDUP_REMOVED lines=11> */
.L_x_226:
[----:B------:R-:W1:Y:S02]  /*b990*/  MUFU.RCP R2, R79 ;  /* 0x0000004f00027308 */ /* 0x000e640000001000 */
[----:B-1----:R-:W-:Y:S04]  /*b9a0*/  FFMA R3, R79, R2, -1 ;  /* 0xbf8000004f037423 */ /* 0x002fe80000000002 */
[----:B------:R-:W-:Y:S04]  /*b9b0*/  FADD.FTZ R3, -R3, -RZ ;  /* 0x800000ff03037221 */ /* 0x000fe80000010100 */
[----:B------:R-:W-:Y:S07]  /*b9c0*/  FFMA R79, R2, R3, R2 ;  /* 0x00000003024f7223 */ /* 0x000fee0000000002 */
.L_x_227:
[----:B------:R-:W-:Y:S05]  /*b9d0*/  BSYNC.RECONVERGENT B1 ;  /* 0x0000000000017941 */ /* 0x000fea0003800200 */
.L_x_225:
        /* <DEDUP_REMOVED lines=11> */
.L_x_229:
[----:B------:R-:W1:Y:S02]  /*ba90*/  MUFU.RCP R2, R105 ;  /* 0x0000006900027308 */ /* 0x000e640000001000 */
[----:B-1----:R-:W-:Y:S04]  /*baa0*/  FFMA R3, R105, R2, -1 ;  /* 0xbf80000069037423 */ /* 0x002fe80000000002 */
[----:B------:R-:W-:Y:S04]  /*bab0*/  FADD.FTZ R3, -R3, -RZ ;  /* 0x800000ff03037221 */ /* 0x000fe80000010100 */
[----:B------:R-:W-:Y:S07]  /*bac0*/  FFMA R105, R2, R3, R2 ;  /* 0x0000000302697223 */ /* 0x000fee0000000002 */
.L_x_230:
[----:B------:R-:W-:Y:S05]  /*bad0*/  BSYNC.RECONVERGENT B1 ;  /* 0x0000000000017941 */ /* 0x000fea0003800200 */
.L_x_228:
        /* <DEDUP_REMOVED lines=11> */
.L_x_232:
[----:B------:R-:W1:Y:S02]  /*bb90*/  MUFU.RCP R2, R106 ;  /* 0x0000006a00027308 */ /* 0x000e640000001000 */
[----:B-1----:R-:W-:Y:S04]  /*bba0*/  FFMA R3, R106, R2, -1 ;  /* 0xbf8000006a037423 */ /* 0x002fe80000000002 */
[----:B------:R-:W-:Y:S04]  /*bbb0*/  FADD.FTZ R3, -R3, -RZ ;  /* 0x800000ff03037221 */ /* 0x000fe80000010100 */
[----:B------:R-:W-:Y:S07]  /*bbc0*/  FFMA R106, R2, R3, R2 ;  /* 0x00000003026a7223 */ /* 0x000fee0000000002 */
.L_x_233:
[----:B------:R-:W-:Y:S05]  /*bbd0*/  BSYNC.RECONVERGENT B1 ;  /* 0x0000000000017941 */ /* 0x000fea0003800200 */
.L_x_231:
        /* <DEDUP_REMOVED lines=11> */
.L_x_235:
[----:B------:R-:W1:Y:S02]  /*bc90*/  MUFU.RCP R2, R80 ;  /* 0x0000005000027308 */ /* 0x000e640000001000 */
[----:B-1----:R-:W-:Y:S04]  /*bca0*/  FFMA R3, R80, R2, -1 ;  /* 0xbf80000050037423 */ /* 0x002fe80000000002 */
[----:B------:R-:W-:Y:S04]  /*bcb0*/  FADD.FTZ R3, -R3, -RZ ;  /* 0x800000ff03037221 */ /* 0x000fe80000010100 */
[----:B------:R-:W-:Y:S07]  /*bcc0*/  FFMA R80, R2, R3, R2 ;  /* 0x0000000302507223 */ /* 0x000fee0000000002 */
.L_x_236:
[----:B------:R-:W-:Y:S05]  /*bcd0*/  BSYNC.RECONVERGENT B1 ;  /* 0x0000000000017941 */ /* 0x000fea0003800200 */
.L_x_234:
        /* <DEDUP_REMOVED lines=11> */
.L_x_238:
[----:B------:R-:W1:Y:S02]  /*bd90*/  MUFU.RCP R2, R107 ;  /* 0x0000006b00027308 */ /* 0x000e640000001000 */
[----:B-1----:R-:W-:Y:S04]  /*bda0*/  FFMA R3, R107, R2, -1 ;  /* 0xbf8000006b037423 */ /* 0x002fe80000000002 */
[----:B------:R-:W-:Y:S04]  /*bdb0*/  FADD.FTZ R3, -R3, -RZ ;  /* 0x800000ff03037221 */ /* 0x000fe80000010100 */
[----:B------:R-:W-:Y:S07]  /*bdc0*/  FFMA R107, R2, R3, R2 ;  /* 0x00000003026b7223 */ /* 0x000fee0000000002 */
.L_x_239:
[----:B------:R-:W-:Y:S05]  /*bdd0*/  BSYNC.RECONVERGENT B1 ;  /* 0x0000000000017941 */ /* 0x000fea0003800200 */
.L_x_237:
        /* <DEDUP_REMOVED lines=11> */
.L_x_241:
[----:B------:R-:W1:Y:S02]  /*be90*/  MUFU.RCP R2, R108 ;  /* 0x0000006c00027308 */ /* 0x000e640000001000 */
[----:B-1----:R-:W-:Y:S04]  /*bea0*/  FFMA R3, R108, R2, -1 ;  /* 0xbf8000006c037423 */ /* 0x002fe80000000002 */
[----:B------:R-:W-:Y:S04]  /*beb0*/  FADD.FTZ R3, -R3, -RZ ;  /* 0x800000ff03037221 */ /* 0x000fe80000010100 */
[----:B------:R-:W-:Y:S07]  /*bec0*/  FFMA R108, R2, R3, R2 ;  /* 0x00000003026c7223 */ /* 0x000fee0000000002 */
.L_x_242:
[----:B------:R-:W-:Y:S05]  /*bed0*/  BSYNC.RECONVERGENT B1 ;  /* 0x0000000000017941 */ /* 0x000fea0003800200 */
.L_x_240:
        /* <DEDUP_REMOVED lines=11> */
.L_x_244:
[----:B------:R-:W1:Y:S02]  /*bf90*/  MUFU.RCP R2, R109 ;  /* 0x0000006d00027308 */ /* 0x000e640000001000 */
[----:B-1----:R-:W-:Y:S04]  /*bfa0*/  FFMA R3, R109, R2, -1 ;  /* 0xbf8000006d037423 */ /* 0x002fe80000000002 */
[----:B------:R-:W-:Y:S04]  /*bfb0*/  FADD.FTZ R3, -R3, -RZ ;  /* 0x800000ff03037221 */ /* 0x000fe80000010100 */
[----:B------:R-:W-:Y:S07]  /*bfc0*/  FFMA R109, R2, R3, R2 ;  /* 0x00000003026d7223 */ /* 0x000fee0000000002 */
.L_x_245:
[----:B------:R-:W-:Y:S05]  /*bfd0*/  BSYNC.RECONVERGENT B1 ;  /* 0x0000000000017941 */ /* 0x000fea0003800200 */
.L_x_243:
        /* <DEDUP_REMOVED lines=11> */
.L_x_247:
[----:B------:R-:W1:Y:S02]  /*c090*/  MUFU.RCP R2, R81 ;  /* 0x0000005100027308 */ /* 0x000e640000001000 */
[----:B-1----:R-:W-:Y:S04]  /*c0a0*/  FFMA R3, R81, R2, -1 ;  /* 0xbf80000051037423 */ /* 0x002fe80000000002 */
[----:B------:R-:W-:Y:S04]  /*c0b0*/  FADD.FTZ R3, -R3, -RZ ;  /* 0x800000ff03037221 */ /* 0x000fe80000010100 */
[----:B------:R-:W-:Y:S07]  /*c0c0*/  FFMA R81, R2, R3, R2 ;  /* 0x0000000302517223 */ /* 0x000fee0000000002 */
.L_x_248:
[----:B------:R-:W-:Y:S05]  /*c0d0*/  BSYNC.RECONVERGENT B1 ;  /* 0x0000000000017941 */ /* 0x000fea0003800200 */
.L_x_246:
        /* <DEDUP_REMOVED lines=11> */
.L_x_250:
[----:B------:R-:W1:Y:S02]  /*c190*/  MUFU.RCP R2, R110 ;  /* 0x0000006e00027308 */ /* 0x000e640000001000 */
[----:B-1----:R-:W-:Y:S04]  /*c1a0*/  FFMA R3, R110, R2, -1 ;  /* 0xbf8000006e037423 */ /* 0x002fe80000000002 */
[----:B------:R-:W-:Y:S04]  /*c1b0*/  FADD.FTZ R3, -R3, -RZ ;  /* 0x800000ff03037221 */ /* 0x000fe80000010100 */
[----:B------:R-:W-:Y:S07]  /*c1c0*/  FFMA R110, R2, R3, R2 ;  /* 0x00000003026e7223 */ /* 0x000fee0000000002 */
.L_x_251:
[----:B------:R-:W-:Y:S05]  /*c1d0*/  BSYNC.RECONVERGENT B1 ;  /* 0x0000000000017941 */ /* 0x000fea0003800200 */
.L_x_249:
        /* <DEDUP_REMOVED lines=11> */
.L_x_253:
[----:B------:R-:W1:Y:S02]  /*c290*/  MUFU.RCP R2, R111 ;  /* 0x0000006f00027308 */ /* 0x000e640000001000 */
[----:B-1----:R-:W-:Y:S04]  /*c2a0*/  FFMA R3, R111, R2, -1 ;  /* 0xbf8000006f037423 */ /* 0x002fe80000000002 */
[----:B------:R-:W-:Y:S04]  /*c2b0*/  FADD.FTZ R3, -R3, -RZ ;  /* 0x800000ff03037221 */ /* 0x000fe80000010100 */
[----:B------:R-:W-:Y:S07]  /*c2c0*/  FFMA R111, R2, R3, R2 ;  /* 0x00000003026f7223 */ /* 0x000fee0000000002 */
.L_x_254:
[----:B------:R-:W-:Y:S05]  /*c2d0*/  BSYNC.RECONVERGENT B1 ;  /* 0x0000000000017941 */ /* 0x000fea0003800200 */
.L_x_252:
        /* <DEDUP_REMOVED lines=11> */
.L_x_256:
[----:B------:R-:W1:Y:S02]  /*c390*/  MUFU.RCP R2, R113 ;  /* 0x0000007100027308 */ /* 0x000e640000001000 */
[----:B-1----:R-:W-:Y:S04]  /*c3a0*/  FFMA R3, R113, R2, -1 ;  /* 0xbf80000071037423 */ /* 0x002fe80000000002 */
[----:B------:R-:W-:Y:S04]  /*c3b0*/  FADD.FTZ R3, -R3, -RZ ;  /* 0x800000ff03037221 */ /* 0x000fe80000010100 */
[----:B------:R-:W-:Y:S07]  /*c3c0*/  FFMA R113, R2, R3, R2 ;  /* 0x0000000302717223 */ /* 0x000fee0000000002 */
.L_x_257:
[----:B------:R-:W-:Y:S05]  /*c3d0*/  BSYNC.RECONVERGENT B1 ;  /* 0x0000000000017941 */ /* 0x000fea0003800200 */
.L_x_255:
        /* <DEDUP_REMOVED lines=11> */
.L_x_259:
[----:B------:R-:W1:Y:S02]  /*c490*/  MUFU.RCP R2, R82 ;  /* 0x0000005200027308 */ /* 0x000e640000001000 */
[----:B-1----:R-:W-:Y:S04]  /*c4a0*/  FFMA R3, R82, R2, -1 ;  /* 0xbf80000052037423 */ /* 0x002fe80000000002 */
[----:B------:R-:W-:Y:S04]  /*c4b0*/  FADD.FTZ R3, -R3, -RZ ;  /* 0x800000ff03037221 */ /* 0x000fe80000010100 */
[----:B------:R-:W-:Y:S07]  /*c4c0*/  FFMA R82, R2, R3, R2 ;  /* 0x0000000302527223 */ /* 0x000fee0000000002 */
.L_x_260:
[----:B------:R-:W-:Y:S05]  /*c4d0*/  BSYNC.RECONVERGENT B1 ;  /* 0x0000000000017941 */ /* 0x000fea0003800200 */
.L_x_258:
        /* <DEDUP_REMOVED lines=11> */
.L_x_262:
[----:B------:R-:W1:Y:S02]  /*c590*/  MUFU.RCP R2, R114 ;  /* 0x0000007200027308 */ /* 0x000e640000001000 */
[----:B-1----:R-:W-:Y:S04]  /*c5a0*/  FFMA R3, R114, R2, -1 ;  /* 0xbf80000072037423 */ /* 0x002fe80000000002 */
[----:B------:R-:W-:Y:S04]  /*c5b0*/  FADD.FTZ R3, -R3, -RZ ;  /* 0x800000ff03037221 */ /* 0x000fe80000010100 */
[----:B------:R-:W-:Y:S07]  /*c5c0*/  FFMA R114, R2, R3, R2 ;  /* 0x0000000302727223 */ /* 0x000fee0000000002 */
.L_x_263:
[----:B------:R-:W-:Y:S05]  /*c5d0*/  BSYNC.RECONVERGENT B1 ;  /* 0x0000000000017941 */ /* 0x000fea0003800200 */
.L_x_261:
        /* <DEDUP_REMOVED lines=11> */
.L_x_265:
[----:B------:R-:W1:Y:S02]  /*c690*/  MUFU.RCP R2, R115 ;  /* 0x0000007300027308 */ /* 0x000e640000001000 */
[----:B-1----:R-:W-:Y:S04]  /*c6a0*/  FFMA R3, R115, R2, -1 ;  /* 0xbf80000073037423 */ /* 0x002fe80000000002 */
[----:B------:R-:W-:Y:S04]  /*c6b0*/  FADD.FTZ R3, -R3, -RZ ;  /* 0x800000ff03037221 */ /* 0x000fe80000010100 */
[----:B------:R-:W-:Y:S07]  /*c6c0*/  FFMA R115, R2, R3, R2 ;  /* 0x0000000302737223 */ /* 0x000fee0000000002 */
.L_x_266:
[----:B------:R-:W-:Y:S05]  /*c6d0*/  BSYNC.RECONVERGENT B1 ;  /* 0x0000000000017941 */ /* 0x000fea0003800200 */
.L_x_264:
        /* <DEDUP_REMOVED lines=11> */
.L_x_268:
[----:B------:R-:W1:Y:S02]  /*c790*/  MUFU.RCP R2, R116 ;  /* 0x0000007400027308 */ /* 0x000e640000001000 */
[----:B-1----:R-:W-:Y:S04]  /*c7a0*/  FFMA R3, R116, R2, -1 ;  /* 0xbf80000074037423 */ /* 0x002fe80000000002 */
[----:B------:R-:W-:Y:S04]  /*c7b0*/  FADD.FTZ R3, -R3, -RZ ;  /* 0x800000ff03037221 */ /* 0x000fe80000010100 */
[----:B------:R-:W-:Y:S07]  /*c7c0*/  FFMA R116, R2, R3, R2 ;  /* 0x0000000302747223 */ /* 0x000fee0000000002 */
.L_x_269:
[----:B------:R-:W-:Y:S05]  /*c7d0*/  BSYNC.RECONVERGENT B1 ;  /* 0x0000000000017941 */ /* 0x000fea0003800200 */
.L_x_267:
        /* <DEDUP_REMOVED lines=11> */
.L_x_271:
[----:B------:R-:W1:Y:S02]  /*c890*/  MUFU.RCP R2, R117 ;  /* 0x0000007500027308 */ /* 0x000e640000001000 */
[----:B-1----:R-:W-:Y:S04]  /*c8a0*/  FFMA R3, R117, R2, -1 ;  /* 0xbf80000075037423 */ /* 0x002fe80000000002 */
[----:B------:R-:W-:Y:S04]  /*c8b0*/  FADD.FTZ R3, -R3, -RZ ;  /* 0x800000ff03037221 */ /* 0x000fe80000010100 */
[----:B------:R-:W-:Y:S07]  /*c8c0*/  FFMA R117, R2, R3, R2 ;  /* 0x0000000302757223 */ /* 0x000fee0000000002 */
.L_x_272:
[----:B------:R-:W-:Y:S05]  /*c8d0*/  BSYNC.RECONVERGENT B1 ;  /* 0x0000000000017941 */ /* 0x000fea0003800200 */
.L_x_270:
        /* <DEDUP_REMOVED lines=11> */
.L_x_274:
[----:B------:R-:W1:Y:S02]  /*c990*/  MUFU.RCP R2, R118 ;  /* 0x0000007600027308 */ /* 0x000e640000001000 */
[----:B-1----:R-:W-:Y:S04]  /*c9a0*/  FFMA R3, R118, R2, -1 ;  /* 0xbf80000076037423 */ /* 0x002fe80000000002 */
[----:B------:R-:W-:Y:S04]  /*c9b0*/  FADD.FTZ R3, -R3, -RZ ;  /* 0x800000ff03037221 */ /* 0x000fe80000010100 */
[----:B------:R-:W-:Y:S07]  /*c9c0*/  FFMA R118, R2, R3, R2 ;  /* 0x0000000302767223 */ /* 0x000fee0000000002 */
.L_x_275:
[----:B------:R-:W-:Y:S05]  /*c9d0*/  BSYNC.RECONVERGENT B1 ;  /* 0x0000000000017941 */ /* 0x000fea0003800200 */
.L_x_273:
        /* <DEDUP_REMOVED lines=11> */
.L_x_277:
[----:B------:R-:W1:Y:S02]  /*ca90*/  MUFU.RCP R2, R119 ;  /* 0x0000007700027308 */ /* 0x000e640000001000 */
[----:B-1----:R-:W-:Y:S04]  /*caa0*/  FFMA R3, R119, R2, -1 ;  /* 0xbf80000077037423 */ /* 0x002fe80000000002 */
[----:B------:R-:W-:Y:S04]  /*cab0*/  FADD.FTZ R3, -R3, -RZ ;  /* 0x800000ff03037221 */ /* 0x000fe80000010100 */
[----:B------:R-:W-:Y:S07]  /*cac0*/  FFMA R119, R2, R3, R2 ;  /* 0x0000000302777223 */ /* 0x000fee0000000002 */
.L_x_278:
[----:B------:R-:W-:Y:S05]  /*cad0*/  BSYNC.RECONVERGENT B1 ;  /* 0x0000000000017941 */ /* 0x000fea0003800200 */
.L_x_276:
        /* <DEDUP_REMOVED lines=11> */
.L_x_280:
[----:B------:R-:W1:Y:S02]  /*cb90*/  MUFU.RCP R2, R120 ;  /* 0x0000007800027308 */ /* 0x000e640000001000 */
[----:B-1----:R-:W-:Y:S04]  /*cba0*/  FFMA R3, R120, R2, -1 ;  /* 0xbf80000078037423 */ /* 0x002fe80000000002 */
[----:B------:R-:W-:Y:S04]  /*cbb0*/  FADD.FTZ R3, -R3, -RZ ;  /* 0x800000ff03037221 */ /* 0x000fe80000010100 */
[----:B------:R-:W-:Y:S07]  /*cbc0*/  FFMA R120, R2, R3, R2 ;  /* 0x0000000302787223 */ /* 0x000fee0000000002 */
.L_x_281:
[----:B------:R-:W-:Y:S05]  /*cbd0*/  BSYNC.RECONVERGENT B1 ;  /* 0x0000000000017941 */ /* 0x000fea0003800200 */
.L_x_279:
        /* <DEDUP_REMOVED lines=11> */
.L_x_283:
[----:B------:R-:W1:Y:S02]  /*cc90*/  MUFU.RCP R2, R121 ;  /* 0x0000007900027308 */ /* 0x000e640000001000 */
[----:B-1----:R-:W-:Y:S04]  /*cca0*/  FFMA R3, R121, R2, -1 ;  /* 0xbf80000079037423 */ /* 0x002fe80000000002 */
[----:B------:R-:W-:Y:S04]  /*ccb0*/  FADD.FTZ R3, -R3, -RZ ;  /* 0x800000ff03037221 */ /* 0x000fe80000010100 */
[----:B------:R-:W-:Y:S07]  /*ccc0*/  FFMA R121, R2, R3, R2 ;  /* 0x0000000302797223 */ /* 0x000fee0000000002 */
.L_x_284:
[----:B------:R-:W-:Y:S05]  /*ccd0*/  BSYNC.RECONVERGENT B1 ;  /* 0x0000000000017941 */ /* 0x000fea0003800200 */
.L_x_282:
        /* <DEDUP_REMOVED lines=11> */
.L_x_286:
[----:B------:R-:W1:Y:S02]  /*cd90*/  MUFU.RCP R2, R122 ;  /* 0x0000007a00027308 */ /* 0x000e640000001000 */
[----:B-1----:R-:W-:Y:S04]  /*cda0*/  FFMA R3, R122, R2, -1 ;  /* 0xbf8000007a037423 */ /* 0x002fe80000000002 */
[----:B------:R-:W-:Y:S04]  /*cdb0*/  FADD.FTZ R3, -R3, -RZ ;  /* 0x800000ff03037221 */ /* 0x000fe80000010100 */
[----:B------:R-:W-:Y:S07]  /*cdc0*/  FFMA R122, R2, R3, R2 ;  /* 0x00000003027a7223 */ /* 0x000fee0000000002 */
.L_x_287:
[----:B------:R-:W-:Y:S05]  /*cdd0*/  BSYNC.RECONVERGENT B1 ;  /* 0x0000000000017941 */ /* 0x000fea0003800200 */
.L_x_285:
        /* <DEDUP_REMOVED lines=11> */
.L_x_289:
[----:B------:R-:W1:Y:S02]  /*ce90*/  MUFU.RCP R2, R64 ;  /* 0x0000004000027308 */ /* 0x000e640000001000 */
[----:B-1----:R-:W-:Y:S04]  /*cea0*/  FFMA R3, R64, R2, -1 ;  /* 0xbf80000040037423 */ /* 0x002fe80000000002 */
[----:B------:R-:W-:Y:S04]  /*ceb0*/  FADD.FTZ R3, -R3, -RZ ;  /* 0x800000ff03037221 */ /* 0x000fe80000010100 */
[----:B------:R-:W-:Y:S07]  /*cec0*/  FFMA R64, R2, R3, R2 ;  /* 0x0000000302407223 */ /* 0x000fee0000000002 */
.L_x_290:
[----:B------:R-:W-:Y:S05]  /*ced0*/  BSYNC.RECONVERGENT B1 ;  /* 0x0000000000017941 */ /* 0x000fea0003800200 */
.L_x_288:
        /* <DEDUP_REMOVED lines=11> */
.L_x_292:
[----:B------:R-:W1:Y:S02]  /*cf90*/  MUFU.RCP R2, R123 ;  /* 0x0000007b00027308 */ /* 0x000e640000001000 */
[----:B-1----:R-:W-:Y:S04]  /*cfa0*/  FFMA R3, R123, R2, -1 ;  /* 0xbf8000007b037423 */ /* 0x002fe80000000002 */
[----:B------:R-:W-:Y:S04]  /*cfb0*/  FADD.FTZ R3, -R3, -RZ ;  /* 0x800000ff03037221 */ /* 0x000fe80000010100 */
[----:B------:R-:W-:Y:S07]  /*cfc0*/  FFMA R123, R2, R3, R2 ;  /* 0x00000003027b7223 */ /* 0x000fee0000000002 */
.L_x_293:
[----:B------:R-:W-:Y:S05]  /*cfd0*/  BSYNC.RECONVERGENT B1 ;  /* 0x0000000000017941 */ /* 0x000fea0003800200 */
.L_x_291:
        /* <DEDUP_REMOVED lines=11> */
.L_x_295:
[----:B------:R-:W1:Y:S02]  /*d090*/  MUFU.RCP R2, R124 ;  /* 0x0000007c00027308 */ /* 0x000e640000001000 */
[----:B-1----:R-:W-:Y:S04]  /*d0a0*/  FFMA R3, R124, R2, -1 ;  /* 0xbf8000007c037423 */ /* 0x002fe80000000002 */
[----:B------:R-:W-:Y:S04]  /*d0b0*/  FADD.FTZ R3, -R3, -RZ ;  /* 0x800000ff03037221 */ /* 0x000fe80000010100 */
[----:B------:R-:W-:Y:S07]  /*d0c0*/  FFMA R124, R2, R3, R2 ;  /* 0x00000003027c7223 */ /* 0x000fee0000000002 */
.L_x_296:
[----:B------:R-:W-:Y:S05]  /*d0d0*/  BSYNC.RECONVERGENT B1 ;  /* 0x0000000000017941 */ /* 0x000fea0003800200 */
.L_x_294:
        /* <DEDUP_REMOVED lines=11> */
.L_x_298:
[----:B------:R-:W1:Y:S02]  /*d190*/  MUFU.RCP R2, R126 ;  /* 0x0000007e00027308 */ /* 0x000e640000001000 */
[----:B-1----:R-:W-:Y:S04]  /*d1a0*/  FFMA R3, R126, R2, -1 ;  /* 0xbf8000007e037423 */ /* 0x002fe80000000002 */
[----:B------:R-:W-:Y:S04]  /*d1b0*/  FADD.FTZ R3, -R3, -RZ ;  /* 0x800000ff03037221 */ /* 0x000fe80000010100 */
[----:B------:R-:W-:Y:S07]  /*d1c0*/  FFMA R126, R2, R3, R2 ;  /* 0x00000003027e7223 */ /* 0x000fee0000000002 */
.L_x_299:
[----:B------:R-:W-:Y:S05]  /*d1d0*/  BSYNC.RECONVERGENT B1 ;  /* 0x0000000000017941 */ /* 0x000fea0003800200 */
.L_x_297:
        /* <DEDUP_REMOVED lines=11> */
.L_x_301:
[----:B------:R-:W1:Y:S02]  /*d290*/  MUFU.RCP R2, R127 ;  /* 0x0000007f00027308 */ /* 0x000e640000001000 */
[----:B-1----:R-:W-:Y:S04]  /*d2a0*/  FFMA R3, R127, R2, -1 ;  /* 0xbf8000007f037423 */ /* 0x002fe80000000002 */
[----:B------:R-:W-:Y:S04]  /*d2b0*/  FADD.FTZ R3, -R3, -RZ ;  /* 0x800000ff03037221 */ /* 0x000fe80000010100 */
[----:B------:R-:W-:Y:S07]  /*d2c0*/  FFMA R127, R2, R3, R2 ;  /* 0x00000003027f7223 */ /* 0x000fee0000000002 */
.L_x_302:
[----:B------:R-:W-:Y:S05]  /*d2d0*/  BSYNC.RECONVERGENT B1 ;  /* 0x0000000000017941 */ /* 0x000fea0003800200 */
.L_x_300:
        /* <DEDUP_REMOVED lines=11> */
.L_x_304:
[----:B------:R-:W1:Y:S02]  /*d390*/  MUFU.RCP R2, R97 ;  /* 0x0000006100027308 */ /* 0x000e640000001000 */
[----:B-1----:R-:W-:Y:S04]  /*d3a0*/  FFMA R3, R97, R2, -1 ;  /* 0xbf80000061037423 */ /* 0x002fe80000000002 */
[----:B------:R-:W-:Y:S04]  /*d3b0*/  FADD.FTZ R3, -R3, -RZ ;  /* 0x800000ff03037221 */ /* 0x000fe80000010100 */
[----:B------:R-:W-:Y:S07]  /*d3c0*/  FFMA R97, R2, R3, R2 ;  /* 0x0000000302617223 */ /* 0x000fee0000000002 */
.L_x_305:
[----:B------:R-:W-:Y:S05]  /*d3d0*/  BSYNC.RECONVERGENT B1 ;  /* 0x0000000000017941 */ /* 0x000fea0003800200 */
.L_x_303:
        /* <DEDUP_REMOVED lines=11> */
.L_x_307:
[----:B------:R-:W1:Y:S02]  /*d490*/  MUFU.RCP R2, R112 ;  /* 0x0000007000027308 */ /* 0x000e640000001000 */
[----:B-1----:R-:W-:Y:S04]  /*d4a0*/  FFMA R3, R112, R2, -1 ;  /* 0xbf80000070037423 */ /* 0x002fe80000000002 */
[----:B------:R-:W-:Y:S04]  /*d4b0*/  FADD.FTZ R3, -R3, -RZ ;  /* 0x800000ff03037221 */ /* 0x000fe80000010100 */
[----:B------:R-:W-:Y:S07]  /*d4c0*/  FFMA R112, R2, R3, R2 ;  /* 0x0000000302707223 */ /* 0x000fee0000000002 */
.L_x_308:
[----:B------:R-:W-:Y:S05]  /*d4d0*/  BSYNC.RECONVERGENT B1 ;  /* 0x0000000000017941 */ /* 0x000fea0003800200 */
.L_x_306:
        /* <DEDUP_REMOVED lines=11> */
.L_x_310:
[----:B------:R-:W1:Y:S02]  /*d590*/  MUFU.RCP R2, R125 ;  /* 0x0000007d00027308 */ /* 0x000e640000001000 */
[----:B-1----:R-:W-:Y:S04]  /*d5a0*/  FFMA R3, R125, R2, -1 ;  /* 0xbf8000007d037423 */ /* 0x002fe80000000002 */
[----:B------:R-:W-:Y:S04]  /*d5b0*/  FADD.FTZ R3, -R3, -RZ ;  /* 0x800000ff03037221 */ /* 0x000fe80000010100 */
[----:B------:R-:W-:Y:S07]  /*d5c0*/  FFMA R125, R2, R3, R2 ;  /* 0x00000003027d7223 */ /* 0x000fee0000000002 */
.L_x_311:
[----:B------:R-:W-:Y:S05]  /*d5d0*/  BSYNC.RECONVERGENT B1 ;  /* 0x0000000000017941 */ /* 0x000fea0003800200 */
.L_x_309:
        /* <DEDUP_REMOVED lines=11> */
.L_x_313:
[----:B------:R-:W1:Y:S02]  /*d690*/  MUFU.RCP R2, R128 ;  /* 0x0000008000027308 */ /* 0x000e640000001000 */
[----:B-1----:R-:W-:Y:S04]  /*d6a0*/  FFMA R3, R128, R2, -1 ;  /* 0xbf80000080037423 */ /* 0x002fe80000000002 */
[----:B------:R-:W-:Y:S04]  /*d6b0*/  FADD.FTZ R3, -R3, -RZ ;  /* 0x800000ff03037221 */ /* 0x000fe80000010100 */
[----:B------:R-:W-:Y:S07]  /*d6c0*/  FFMA R128, R2, R3, R2 ;  /* 0x0000000302807223 */ /* 0x000fee0000000002 */
.L_x_314:
[----:B------:R-:W-:Y:S05]  /*d6d0*/  BSYNC.RECONVERGENT B1 ;  /* 0x0000000000017941 */ /* 0x000fea0003800200 */
.L_x_312:
        /* <DEDUP_REMOVED lines=11> */
.L_x_316:
[----:B------:R-:W1:Y:S02]  /*d790*/  MUFU.RCP R2, R129 ;  /* 0x0000008100027308 */ /* 0x000e640000001000 */
[----:B-1----:R-:W-:Y:S04]  /*d7a0*/  FFMA R3, R129, R2, -1 ;  /* 0xbf80000081037423 */ /* 0x002fe80000000002 */
[----:B------:R-:W-:Y:S04]  /*d7b0*/  FADD.FTZ R3, -R3, -RZ ;  /* 0x800000ff03037221 */ /* 0x000fe80000010100 */
[----:B------:R-:W-:Y:S07]  /*d7c0*/  FFMA R2, R2, R3, R2 ;  /* 0x0000000302027223 */ /* 0x000fee0000000002 */
.L_x_317:
[----:B------:R-:W-:Y:S05]  /*d7d0*/  BSYNC.RECONVERGENT B1 ;  /* 0x0000000000017941 */ /* 0x000fea0003800200 */
.L_x_315:
[----:B------:R-:W1:Y:S01]  /*d7e0*/  S2R R142, SR_TID.X ;  /* 0x00000000008e7919 */ /* 0x000e620000002100 */
[----:B------:R-:W-:Y:S01]  /*d7f0*/  FMUL R140, R174, R68 ;  /* 0x00000044ae8c7220 */ /* 0x000fe20000400000 */
[----:B------:R-:W-:Y:S01]  /*d800*/  FMUL R139, R7, R69 ;  /* 0x00000045078b7220 */ /* 0x000fe20000400000 */
[----:B------:R-:W-:Y:S01]  /*d810*/  FMUL R138, R6, R83 ;  /* 0x00000053068a7220 */ /* 0x000fe20000400000 */
[----:B------:R-:W2:Y:S01]  /*d820*/  S2R R141, SR_TID.X ;  /* 0x00000000008d7919 */ /* 0x000ea20000002100 */
[----:B------:R-:W-:Y:S01]  /*d830*/  FMUL R137, R11, R84 ;  /* 0x000000540b897220 */ /* 0x000fe20000400000 */
[----:B------:R-:W-:Y:S01]  /*d840*/  FMUL R136, R10, R86 ;  /* 0x000000560a887220 */ /* 0x000fe20000400000 */
[----:B------:R-:W-:Y:S01]  /*d850*/  FMUL R135, R15, R87 ;  /* 0x000000570f877220 */ /* 0x000fe20000400000 */
[----:B------:R-:W-:Y:S01]  /*d860*/  FMUL R134, R14, R89 ;  /* 0x000000590e867220 */ /* 0x000fe20000400000 */
[----:B------:R-:W-:Y:S01]  /*d870*/  FMUL R133, R19, R90 ;  /* 0x0000005a13857220 */ /* 0x000fe20000400000 */
[----:B------:R-:W-:Y:S01]  /*d880*/  FMUL R132, R18, R92 ;  /* 0x0000005c12847220 */ /* 0x000fe20000400000 */
[----:B------:R-:W-:Y:S01]  /*d890*/  FMUL R129, R22, R76 ;  /* 0x0000004c16817220 */ /* 0x000fe20000400000 */
[----:B------:R-:W-:Y:S01]  /*d8a0*/  F2FP.SATFINITE.E4M3.F32.PACK_AB_MERGE_C R22, R139, R140, RZ ;  /* 0x0000008c8b16723e */ /* 0x000fe200048070ff */
[----:B------:R-:W-:Y:S01]  /*d8b0*/  FMUL R15, R27, R95 ;  /* 0x0000005f1b0f7220 */ /* 0x000fe20000400000 */
[----:B------:R-:W-:Y:S01]  /*d8c0*/  F2FP.SATFINITE.E4M3.F32.PACK_AB_MERGE_C R18, R135, R136, RZ ;  /* 0x000000888712723e */ /* 0x000fe200048070ff */
[----:B------:R-:W-:Y:S01]  /*d8d0*/  FMUL R131, R23, R75 ;  /* 0x0000004b17837220 */ /* 0x000fe20000400000 */
[----:B------:R-:W-:Y:S01]  /*d8e0*/  FMUL R95, R26, R77 ;  /* 0x0000004d1a5f7220 */ /* 0x000fe20000400000 */
[----:B------:R-:W-:Y:S01]  /*d8f0*/  FMUL R92, R31, R99 ;  /* 0x000000631f5c7220 */ /* 0x000fe20000400000 */
[----:B------:R-:W-:Y:S01]  /*d900*/  F2FP.SATFINITE.E4M3.F32.PACK_AB_MERGE_C R15, R15, R129, RZ ;  /* 0x000000810f0f723e */ /* 0x000fe200048070ff */
        /* <DEDUP_REMOVED lines=12> */
[----:B------:R-:W-:Y:S01]  /*d9d0*/  F2FP.SATFINITE.E4M3.F32.PACK_AB_MERGE_C R0, R92, R95, RZ ;  /* 0x0000005f5c00723e */ /* 0x000fe200048070ff */
[----:B------:R-:W-:Y:S01]  /*d9e0*/  FMUL R51, R173, R66 ;  /* 0x00000042ad337220 */ /* 0x000fe20000400000 */
[----:B-1----:R-:W-:Y:S01]  /*d9f0*/  LOP3.LUT R142, R142, 0x2, RZ, 0xc0, !PT ;  /* 0x000000028e8e7812 */ /* 0x002fe200078ec0ff */
[----:B------:R-:W-:Y:S01]  /*da00*/  FMUL R50, R4, R70 ;  /* 0x0000004604327220 */ /* 0x000fe20000400000 */
[----:B------:R-:W-:Y:S01]  /*da10*/  FMUL R47, R5, R71 ;  /* 0x00000047052f7220 */ /* 0x000fe20000400000 */
[----:B--2---:R-:W-:Y:S01]  /*da20*/  LOP3.LUT R141, R141, 0x4, RZ, 0xc0, !PT ;  /* 0x000000048d8d7812 */ /* 0x004fe200078ec0ff */
        /* <DEDUP_REMOVED lines=9> */
[----:B------:R-:W-:Y:S01]  /*dac0*/  F2FP.SATFINITE.E4M3.F32.PACK_AB_MERGE_C R42, R42, R46, R18 ;  /* 0x0000002e2a2a723e */ /* 0x000fe20004807012 */
[----:B------:R-:W-:Y:S01]  /*dad0*/  USHF.L.U32 UR8, UR53, 0xd, URZ ;  /* 0x0000000d35087899 */ /* 0x000fe200080006ff */
[----:B------:R-:W-:Y:S01]  /*dae0*/  F2FP.SATFINITE.E4M3.F32.PACK_AB_MERGE_C R43, R39, R43, R17 ;  /* 0x0000002b272b723e */ /* 0x000fe20004807011 */
[----:B------:R-:W-:Y:S01]  /*daf0*/  FMUL R34, R20, R93 ;  /* 0x0000005d14227220 */ /* 0x000fe20000400000 */
[----:B------:R-:W-:Y:S01]  /*db00*/  FMUL R27, R24, R96 ;  /* 0x00000060181b7220 */ /* 0x000fe20000400000 */
[----:B------:R-:W-:Y:S01]  /*db10*/  FMUL R26, R25, R98 ;  /* 0x00000062191a7220 */ /* 0x000fe20000400000 */
[----:B------:R-:W-:Y:S01]  /*db20*/  FMUL R69, R55, R120 ;  /* 0x0000007837457220 */ /* 0x000fe20000400000 */
[----:B------:R-:W-:Y:S01]  /*db30*/  FMUL R64, R58, R127 ;  /* 0x0000007f3a407220 */ /* 0x000fe20000400000 */
[----:B------:R-:W-:Y:S01]  /*db40*/  FMUL R58, R62, R128 ;  /* 0x000000803e3a7220 */ /* 0x000fe20000400000 */
[----:B------:R-:W-:Y:S01]  /*db50*/  FMUL R55, R67, R2 ;  /* 0x0000000243377220 */ /* 0x000fe20000400000 */
[----:B------:R-:W-:Y:S01]  /*db60*/  FMUL R14, R40, R81 ;  /* 0x00000051280e7220 */ /* 0x000fe20000400000 */
[----:B------:R-:W-:Y:S01]  /*db70*/  F2FP.SATFINITE.E4M3.F32.PACK_AB_MERGE_C R40, R51, R54, R22 ;  /* 0x000000363328723e */ /* 0x000fe20004807016 */
[----:B------:R-:W-:Y:S01]  /*db80*/  FMUL R13, R41, R110 ;  /* 0x0000006e290d7220 */ /* 0x000fe20000400000 */
[----:B------:R-:W-:Y:S01]  /*db90*/  F2FP.SATFINITE.E4M3.F32.PACK_AB_MERGE_C R41, R47, R50, R21 ;  /* 0x000000322f29723e */ /* 0x000fe20004807015 */
[----:B------:R-:W-:Y:S01]  /*dba0*/  FMUL R24, R29, R101 ;  /* 0x000000651d187220 */ /* 0x000fe20000400000 */
[----:B------:R-:W-:Y:S01]  /*dbb0*/  F2FP.SATFINITE.E4M3.F32.PACK_AB_MERGE_C R29, R30, R34, R15 ;  /* 0x000000221e1d723e */ /* 0x000fe2000480700f */
[----:B------:R-:W-:Y:S01]  /*dbc0*/  FMUL R2, R37, R107 ;  /* 0x0000006b25027220 */ /* 0x000fe20000400000 */
[----:B------:R-:W-:Y:S01]  /*dbd0*/  F2FP.SATFINITE.E4M3.F32.PACK_AB_MERGE_C R30, R26, R27, R0 ;  /* 0x0000001b1a1e723e */ /* 0x000fe20004807000 */
[----:B------:R1:W-:Y:S01]  /*dbe0*/  STS.128 [R243+UR8+0x8000], R40 ;  /* 0x00800028f3007988 */ /* 0x0003e20008000c08 */
[----:B------:R-:W-:Y:S01]  /*dbf0*/  F2FP.SATFINITE.E4M3.F32.PACK_AB_MERGE_C R37, R55, R58, RZ ;  /* 0x0000003a3725723e */ /* 0x000fe200048070ff */
[----:B------:R-:W-:Y:S01]  /*dc00*/  FMUL R4, R60, R112 ;  /* 0x000000703c047220 */ /* 0x000fe20000400000 */
[----:B------:R-:W-:Y:S01]  /*dc10*/  IADD3 R0, PT, PT, R243, UR8, RZ ;  /* 0x00000008f3007c10 */ /* 0x000fe2000fffe0ff */
[----:B------:R-:W-:Y:S01]  /*dc20*/  FMUL R3, R61, R125 ;  /* 0x0000007d3d037220 */ /* 0x000fe20000400000 */
[----:B------:R-:W-:Y:S01]  /*dc30*/  FMUL R86, R38, R108 ;  /* 0x0000006c26567220 */ /* 0x000fe20000400000 */
[----:B------:R-:W-:Y:S01]  /*dc40*/  FMUL R38, R16, R74 ;  /* 0x0000004a10267220 */ /* 0x000fe20000400000 */
[----:B------:R-:W-:Y:S01]  /*dc50*/  F2FP.SATFINITE.E4M3.F32.PACK_AB_MERGE_C R16, R131, R132, RZ ;  /* 0x000000848310723e */ /* 0x000fe200048070ff */
[----:B------:R-:W-:Y:S01]  /*dc60*/  FMUL R25, R28, R100 ;  /* 0x000000641c197220 */ /* 0x000fe20000400000 */
[----:B------:R-:W-:Y:S01]  /*dc70*/  F2FP.SATFINITE.E4M3.F32.PACK_AB_MERGE_C R15, R3, R4, R37 ;  /* 0x00000004030f723e */ /* 0x000fe20004807025 */
[----:B------:R-:W-:Y:S01]  /*dc80*/  IMAD R3, R142, -0x10, R0 ;  /* 0xfffffff08e037824 */ /* 0x000fe200078e0200 */
[----:B------:R-:W-:Y:S01]  /*dc90*/  F2FP.SATFINITE.E4M3.F32.PACK_AB_MERGE_C R28, R35, R38, R16 ;  /* 0x00000026231c723e */ /* 0x000fe20004807010 */
[----:B------:R-:W-:Y:S01]  /*dca0*/  FMUL R20, R33, R79 ;  /* 0x0000004f21147220 */ /* 0x000fe20000400000 */
[----:B------:R-:W-:Y:S01]  /*dcb0*/  F2FP.SATFINITE.E4M3.F32.PACK_AB_MERGE_C R31, R24, R25, R31 ;  /* 0x00000019181f723e */ /* 0x000fe2000480701f */
[----:B------:R-:W-:Y:S01]  /*dcc0*/  FMUL R19, R36, R80 ;  /* 0x0000005024137220 */ /* 0x000fe20000400000 */
[----:B------:R-:W-:Y:S01]  /*dcd0*/  F2FP.SATFINITE.E4M3.F32.PACK_AB_MERGE_C R33, R84, R86, RZ ;  /* 0x000000565421723e */ /* 0x000fe200048070ff */
[----:B------:R-:W-:Y:S01]  /*dce0*/  FMUL R23, R32, R103 ;  /* 0x0000006720177220 */ /* 0x000fe20000400000 */
[----:B------:R-:W-:Y:S01]  /*dcf0*/  FMUL R12, R44, R82 ;  /* 0x000000522c0c7220 */ /* 0x000fe20000400000 */
[----:B------:R1:W-:Y:S01]  /*dd00*/  STS.128 [R3+0x8010], R28 ;  /* 0x0080101c03007388 */ /* 0x0003e20000000c00 */
[----:B------:R-:W-:Y:S01]  /*dd10*/  F2FP.SATFINITE.E4M3.F32.PACK_AB_MERGE_C R32, R87, R89, RZ ;  /* 0x000000595720723e */ /* 0x000fe200048070ff */
[----:B------:R-:W-:Y:S01]  /*dd20*/  FMUL R11, R45, R114 ;  /* 0x000000722d0b7220 */ /* 0x000fe20000400000 */
[----:B------:R-:W-:Y:S01]  /*dd30*/  FMUL R9, R49, R118 ;  /* 0x0000007631097220 */ /* 0x000fe20000400000 */
[----:B------:R-:W-:Y:S01]  /*dd40*/  F2FP.SATFINITE.E4M3.F32.PACK_AB_MERGE_C R36, R78, R83, RZ ;  /* 0x000000534e24723e */ /* 0x000fe200048070ff */
[----:B------:R-:W-:Y:S01]  /*dd50*/  FMUL R65, R59, R123 ;  /* 0x0000007b3b417220 */ /* 0x000fe20000400000 */
[----:B------:R-:W-:Y:S01]  /*dd60*/  F2FP.SATFINITE.E4M3.F32.PACK_AB_MERGE_C R49, R76, R77, RZ ;  /* 0x0000004d4c31723e */ /* 0x000fe200048070ff */
[----:B------:R-:W-:Y:S01]  /*dd70*/  FMUL R59, R63, R97 ;  /* 0x000000613f3b7220 */ /* 0x000fe20000400000 */
[----:B------:R-:W-:Y:S01]  /*dd80*/  F2FP.SATFINITE.E4M3.F32.PACK_AB_MERGE_C R17, R2, R19, R33 ;  /* 0x000000130211723e */ /* 0x000fe20004807021 */
[----:B------:R-:W-:Y:S01]  /*dd90*/  FMUL R10, R48, R117 ;  /* 0x00000075300a7220 */ /* 0x000fe20000400000 */
[----:B------:R-:W-:Y:S01]  /*dda0*/  IADD3 R2, PT, PT, R0, 0x8000, RZ ;  /* 0x0000800000027810 */ /* 0x000fe20007ffe0ff */
[----:B------:R-:W-:Y:S01]  /*ddb0*/  IMAD R0, R141, -0x10, R0 ;  /* 0xfffffff08d007824 */ /* 0x000fe200078e0200 */
[----:B------:R-:W-:Y:S01]  /*ddc0*/  F2FP.SATFINITE.E4M3.F32.PACK_AB_MERGE_C R16, R20, R23, R32 ;  /* 0x000000171410723e */ /* 0x000fe20004807020 */
[----:B------:R-:W2:Y:S01]  /*ddd0*/  S2R R141, SR_TID.X ;  /* 0x00000000008d7919 */ /* 0x000ea20000002100 */
[----:B------:R-:W-:Y:S01]  /*dde0*/  F2FP.SATFINITE.E4M3.F32.PACK_AB_MERGE_C R18, R13, R14, R36 ;  /* 0x0000000e0d12723e */ /* 0x000fe20004807024 */
[----:B------:R-:W-:Y:S01]  /*ddf0*/  FMUL R8, R52, R121 ;  /* 0x0000007934087220 */ /* 0x000fe20000400000 */
[----:B------:R-:W-:Y:S01]  /*de00*/  F2FP.SATFINITE.E4M3.F32.PACK_AB_MERGE_C R19, R11, R12, R49 ;  /* 0x0000000c0b13723e */ /* 0x000fe20004807031 */
[----:B------:R-:W-:Y:S01]  /*de10*/  FMUL R7, R53, R122 ;  /* 0x0000007a35077220 */ /* 0x000fe20000400000 */
[----:B------:R-:W-:Y:S01]  /*de20*/  FMUL R6, R56, R124 ;  /* 0x0000007c38067220 */ /* 0x000fe20000400000 */
[----:B------:R-:W-:Y:S01]  /*de30*/  FMUL R5, R57, R126 ;  /* 0x0000007e39057220 */ /* 0x000fe20000400000 */
[----:B------:R-:W-:Y:S01]  /*de40*/  IMAD R2, R142, -0x10, R2 ;  /* 0xfffffff08e027824 */ /* 0x000fe200078e0202 */
[----:B------:R1:W-:Y:S01]  /*de50*/  STS.128 [R0+0x8020], R16 ;  /* 0x0080201000007388 */ /* 0x0003e20000000c00 */
[----:B------:R-:W-:Y:S01]  /*de60*/  F2FP.SATFINITE.E4M3.F32.PACK_AB_MERGE_C R48, R69, R75, RZ ;  /* 0x0000004b4530723e */ /* 0x000fe200048070ff */
[----:B------:R-:W-:Y:S01]  /*de70*/  BSSY.RECONVERGENT B0, `(.L_x_318) ;  /* 0x0000020000007945 */ /* 0x000fe20003800200 */
[----:B------:R-:W-:Y:S02]  /*de80*/  F2FP.SATFINITE.E4M3.F32.PACK_AB_MERGE_C R45, R65, R68, RZ ;  /* 0x00000044412d723e */ /* 0x000fe400048070ff */
[----:B------:R-:W-:Y:S02]  /*de90*/  F2FP.SATFINITE.E4M3.F32.PACK_AB_MERGE_C R44, R59, R64, RZ ;  /* 0x000000403b2c723e */ /* 0x000fe400048070ff */
[----:B------:R-:W-:Y:S02]  /*dea0*/  F2FP.SATFINITE.E4M3.F32.PACK_AB_MERGE_C R12, R9, R10, R48 ;  /* 0x0000000a090c723e */ /* 0x000fe40004807030 */
[----:B------:R-:W-:Y:S02]  /*deb0*/  F2FP.SATFINITE.E4M3.F32.PACK_AB_MERGE_C R13, R7, R8, R45 ;  /* 0x00000008070d723e */ /* 0x000fe4000480702d */
[----:B------:R-:W-:Y:S02]  /*dec0*/  F2FP.SATFINITE.E4M3.F32.PACK_AB_MERGE_C R14, R5, R6, R44 ;  /* 0x00000006050e723e */ /* 0x000fe4000480702c */
[----:B------:R-:W-:Y:S05]  /*ded0*/  LEA R2, R252, R2, 0x4 ;  /* 0x00000002fc027211 */ /* 0x000fea00078e20ff */
[----:B------:R1:W-:Y:S01]  /*dee0*/  STS.128 [R2+0x10], R12 ;  /* 0x0000100c02007388 */ /* 0x0003e20000000c00 */
[----:B--2---:R-:W-:Y:S01]  /*def0*/  LOP3.LUT R141, R141, 0x60, RZ, 0xc0, !PT ;  /* 0x000000608d8d7812 */ /* 0x004fe200078ec0ff */
[----:B------:R-:W-:Y:S01]  /*df00*/  @!PT LDS RZ, [RZ] ;  /* 0x00000000fffff984 */ /* 0x000fe20000000800 */
[----:B------:R-:W-:Y:S01]  /*df10*/  @!PT LDS RZ, [RZ] ;  /* 0x00000000fffff984 */ /* 0x000fe20000000800 */
[----:B------:R-:W-:Y:S01]  /*df20*/  @!PT LDS RZ, [RZ] ;  /* 0x00000000fffff984 */ /* 0x000fe20000000800 */
[----:B------:R-:W-:Y:S01]  /*df30*/  @!PT LDS RZ, [RZ] ;  /* 0x00000000fffff984 */ /* 0x000fe20000000800 */
[----:B------:R2:W-:Y:S06]  /*df40*/  MEMBAR.ALL.CTA ;  /* 0x0000000000007992 */ /* 0x0005ec0000008000 */
[----:B--2---:R-:W2:Y:S02]  /*df50*/  FENCE.VIEW.ASYNC.S ;  /* 0x00000000000073c6 */ /* 0x004ea40000000000 */
[----:B--2---:R-:W-:Y:S01]  /*df60*/  BAR.SYNC.DEFER_BLOCKING 0x1, 0x80 ;  /* 0x0042000000007b1d */ /* 0x004fe20000010000 */
[----:B------:R-:W-:Y:S11]  /*df70*/  ISETP.NE.AND P0, PT, R141, RZ, PT ;  /* 0x000000ff8d00720c */ /* 0x000ff60003f05270 */
[----:B------:R-:W-:Y:S02]  /*df80*/  @!UPT UIADD3 URZ, UPT, UPT, URZ, URZ, URZ ;  /* 0x000000fffffff290 */ /* 0x000fe4000fffe0ff */
[----:B------:R-:W-:Y:S05]  /*df90*/  @P0 BRA `(.L_x_319) ;  /* 0x0000000000340947 */ /* 0x000fea0003800000 */
[----:B------:R-:W-:Y:S01]  /*dfa0*/  UIADD3 UR10, UP0, UPT, UR56, 0x680, URZ ;  /* 0x00000680380a7890 */ /* 0x000fe2000ff1e0ff */
[----:B------:R-:W-:Y:S01]  /*dfb0*/  R2UR UR6, R248 ;  /* 0x00000000f80672ca */ /* 0x000fe200000e0000 */
[----:B------:R-:W-:Y:S01]  /*dfc0*/  UIADD3 UR4, UPT, UPT, UR42, 0x8200, UR8 ;  /* 0x000082002a047890 */ /* 0x000fe2000fffe008 */
[----:B------:R-:W-:Y:S01]  /*dfd0*/  PLOP3.LUT P0, PT, PT, PT, PT, 0x80, 0x8 ;  /* 0x000000000008781c */ /* 0x000fe20003f0f070 */
[----:B------:R-:W-:Y:S01]  /*dfe0*/  UIADD3.X UR11, UPT, UPT, URZ, UR57, URZ, UP0, !UPT ;  /* 0x00000039ff0b7290 */ /* 0x000fe200087fe4ff */
[----:B-1----:R-:W-:Y:S11]  /*dff0*/  IMAD.IADD R0, R250, 0x1, R170 ;  /* 0x00000001fa007824 */ /* 0x002ff600078e02aa */
.L_x_320:
[----:B------:R-:W-:Y:S02]  /*e000*/  PLOP3.LUT P1, PT, P1, P0, PT, 0xf2, 0x2f ;  /* 0x00000000002f781c */ /* 0x000fe40000f21e72 */
[----:B------:R-:W-:Y:S01]  /*e010*/  @P0 R2UR P1, UR5, R0 ;  /* 0x00000000000502ca */ /* 0x000fe20000020000 */
[----:B------:R-:W-:Y:S07]  /*e020*/  UMOV UR7, UR36 ;  /* 0x0000002400077c82 */ /* 0x000fee0008000000 */
[----:B------:R-:W-:Y:S05]  /*e030*/  @P0 PLOP3.LUT P0, PT, P1, PT, PT, 0x80, 0x8 ;  /* 0x000000000008081c */ /* 0x000fea0000f0f070 */
[----:B------:R1:W-:Y:S08]  /*e040*/  UTMASTG.3D [UR4], [UR10] ;  /* 0x000000040a0073b5 */ /* 0x0003f00008010000 */
[----:B-1----:R-:W-:Y:S05]  /*e050*/  @P0 BRA.U.ANY `(.L_x_320) ;  /* 0xfffffffd00e80947 */ /* 0x002fea000393ffff */
[----:B------:R0:W-:Y:S02]  /*e060*/  UTMACMDFLUSH ;  /* 0x00000000000079b7 */ /* 0x0001e40000000000 */
.L_x_319:
[----:B------:R-:W-:Y:S05]  /*e070*/  BSYNC.RECONVERGENT B0 ;  /* 0x0000000000007941 */ /* 0x000fea0003800200 */
.L_x_318:
[----:B------:R-:W-:Y:S01]  /*e080*/  UIADD3 UR53, UPT, UPT, UR53, 0x1, URZ ;  /* 0x0000000135357890 */ /* 0x000fe2000fffe0ff */
[----:B-1----:R-:W1:Y:S01]  /*e090*/  S2R R0, SR_TID.X ;  /* 0x0000000000007919 */ /* 0x002e620000002100 */
[----:B------:R-:W-:Y:S02]  /*e0a0*/  BSSY.RECONVERGENT B0, `(.L_x_321) ;  /* 0x0000008000007945 */ /* 0x000fe40003800200 */
[----:B------:R-:W-:Y:S04]  /*e0b0*/  UISETP.NE.AND UP0, UPT, UR53, 0x2, UPT ;  /* 0x000000023500788c */ /* 0x000fe8000bf05270 */
[----:B------:R-:W-:Y:S01]  /*e0c0*/  USEL UR53, UR53, URZ, UP0 ;  /* 0x000000ff35357287 */ /* 0x000fe20008000000 */
[----:B-1----:R-:W-:Y:S04]  /*e0d0*/  LOP3.LUT R0, R0, 0x60, RZ, 0xc0, !PT ;  /* 0x0000006000007812 */ /* 0x002fe800078ec0ff */
[----:B------:R-:W-:Y:S11]  /*e0e0*/  ISETP.NE.AND P0, PT, R0, RZ, PT ;  /* 0x000000ff0000720c */ /* 0x000ff60003f05270 */
[----:B------:R-:W-:Y:S02]  /*e0f0*/  @!UPT UIADD3 URZ, UPT, UPT, URZ, URZ, URZ ;  /* 0x000000fffffff290 */ /* 0x000fe4000fffe0ff */
[----:B------:R-:W-:Y:S05]  /*e100*/  @P0 BRA `(.L_x_322) ;  /* 0x0000000000040947 */ /* 0x000fea0003800000 */
[----:B------:R-:W-:Y:S04]  /*e110*/  DEPBAR.LE SB0, 0x1 ;  /* 0x000080400000791a */ /* 0x000fe80000000000 */
.L_x_322:
[----:B------:R-:W-:Y:S05]  /*e120*/  BSYNC.RECONVERGENT B0 ;  /* 0x0000000000007941 */ /* 0x000fea0003800200 */
.L_x_321:
[----:B------:R-:W-:Y:S01]  /*e130*/  BAR.SYNC.DEFER_BLOCKING 0x1, 0x80 ;  /* 0x0042000000007b1d */ /* 0x000fe20000010000 */
[----:B------:R-:W-:Y:S04]  /*e140*/  ISETP.NE.AND P3, PT, R245, RZ, PT ;  /* 0x000000fff500720c */ /* 0x000fe80003f65270 */
[C---:B------:R-:W-:Y:S01]  /*e150*/  ISETP.EQ.OR P2, PT, R151.reuse, 0x3, P3 ;  /* 0x000000039700780c */ /* 0x040fe20001f42670 */
[----:B------:R-:W-:Y:S01]  /*e160*/  VIADD R151, R151, 0x1 ;  /* 0x0000000197977836 */ /* 0x000fe20000000000 */
[----:B------:R-:W-:Y:S04]  /*e170*/  SEL R241, R241, 0x1, P3 ;  /* 0x00000001f1f17807 */ /* 0x000fe80001800000 */
[----:B------:R-:W-:Y:S07]  /*e180*/  ISETP.NE.AND P0, PT, R151, 0x4, PT ;  /* 0x000000049700780c */ /* 0x000fee0003f05270 */
[----:B------:R-:W-:Y:S02]  /*e190*/  @!P2 LEA R2, R223, UR42, 0x3 ;  /* 0x0000002adf02ac11 */ /* 0x000fe4000f8e18ff */
[----:B------:R-:W-:Y:S04]  /*e1a0*/  @!P2 SHF.L.U32 R0, R240, 0x1f, RZ ;  /* 0x0000001ff000a819 */ /* 0x000fe800000006ff */
[----:B------:R-:W1:Y:S02]  /*e1b0*/  @!P2 SYNCS.PHASECHK.TRANS64.TRYWAIT P1, [R2+URZ+0xb0], R0 ;  /* 0x0000b0000200a5a7 */ /* 0x000e6400080211ff */
[----:B-1----:R-:W-:Y:S01]  /*e1c0*/  @!P2 SEL R241, RZ, 0x1, !P1 ;  /* 0x00000001fff1a807 */ /* 0x002fe20004800000 */
[----:B------:R-:W-:Y:S06]  /*e1d0*/  @P0 BRA `(.L_x_323) ;  /* 0xffffff8000880947 */ /* 0x000fec000383ffff */
[----:B------:R-:W2:Y:S04]  /*e1e0*/  LDL.LU.64 R4, [R1] ;  /* 0x0000000001047983 */ /* 0x000ea80000300a00 */
[----:B------:R-:W2:Y:S01]  /*e1f0*/  LDL.LU.64 R6, [R1+0x8] ;  /* 0x0000080001067983 */ /* 0x000ea20000300a00 */
[----:B------:R-:W-:Y:S01]  /*e200*/  UISETP.NE.AND UP0, UPT, UR58, 0x2, UPT ;  /* 0x000000023a00788c */ /* 0x000fe2000bf05270 */
[----:B------:R-:W-:Y:S01]  /*e210*/  IMAD.MOV.U32 R223, RZ, RZ, R242 ;  /* 0x000000ffffdf7224 */ /* 0x000fe200078e00f2 */
[----:B------:R-:W-:Y:S01]  /*e220*/  UIADD3 UR45, UPT, UPT, UR50, UR38, URZ ;  /* 0x00000026322d7290 */ /* 0x000fe2000fffe0ff */
[----:B------:R-:W-:Y:S01]  /*e230*/  MOV R240, R246 ;  /* 0x000000f600f07202 */ /* 0x000fe20000000f00 */
[----:B------:R-:W-:Y:S02]  /*e240*/  USEL UR4, URZ, 0x1, UP0 ;  /* 0x00000001ff047887 */ /* 0x000fe40008000000 */
[----:B------:R-:W-:-:S02]  /*e250*/  UIADD3 UR48, UPT, UPT, UR51, UR39, URZ ;  /* 0x0000002733307290 */ /* 0x000fc4000fffe0ff */
[----:B------:R-:W-:Y:S02]  /*e260*/  USEL UR58, UR58, URZ, UP0 ;  /* 0x000000ff3a3a7287 */ /* 0x000fe40008000000 */
[----:B------:R-:W-:Y:S01]  /*e270*/  ULOP3.LUT UR54, UR54, UR4, URZ, 0x3c, !UPT ;  /* 0x0000000436367292 */ /* 0x000fe2000f8e3cff */
[----:B------:R-:W-:Y:S01]  /*e280*/  UMOV UR36, UR52 ;  /* 0x0000003400247c82 */ /* 0x000fe20008000000 */
[----:B--2---:R-:W-:-:S13]  /*e290*/  LOP3.LUT P0, RZ, R6, 0x1, RZ, 0xc0, !PT ;  /* 0x0000000106ff7812 */ /* 0x004fda000780c0ff */
[----:B------:R-:W-:Y:S05]  /*e2a0*/  @P0 BRA `(.L_x_324) ;  /* 0xffffff7000d40947 */ /* 0x000fea000383ffff */
[----:B------:R-:W-:Y:S05]  /*e2b0*/  EXIT ;  /* 0x000000000000794d */ /* 0x000fea0003800000 */
.L_x_25:
[----:B--2---:R2:W3:Y:S02]  /*e2c0*/  SYNCS.PHASECHK.TRANS64.TRYWAIT P0, [R2+URZ+0x150], R3 ;  /* 0x00015003020075a7 */ /* 0x0044e400080011ff */
[----:B---3--:R-:W-:Y:S05]  /*e2d0*/  @!P0 NANOSLEEP.SYNCS 0x989680 ;  /* 0x009896800000895d */ /* 0x008fea0003900000 */
[----:B------:R-:W3:Y:S02]  /*e2e0*/  @!P0 SYNCS.PHASECHK.TRANS64 P0, [R2+URZ+0x150], R3 ;  /* 0x00015003020085a7 */ /* 0x000ee400080010ff */
[----:B---3--:R-:W-:Y:S05]  /*e2f0*/  @!P0 BRA `(.L_x_25) ;  /* 0xfffffffc00f08947 */ /* 0x008fea000383ffff */
[----:B------:R-:W-:Y:S05]  /*e300*/  BRA `(.L_x_325) ;  /* 0xffffff34008c7947 */ /* 0x000fea000383ffff */
.L_x_28:
[----:B------:R-:W-:-:S07]  /*e310*/  MOV R3, UR33 ;  /* 0x0000002100037c02 */ /* 0x000fce0008000f00 */
.L_x_326:
[----:B-1----:R1:W2:Y:S02]  /*e320*/  SYNCS.PHASECHK.TRANS64.TRYWAIT P0, [R3+URZ+0x58], R4 ;  /* 0x00005804030075a7 */ /* 0x0022a400080011ff */
[----:B--2---:R-:W-:Y:S05]  /*e330*/  @!P0 NANOSLEEP.SYNCS 0x989680 ;  /* 0x009896800000895d */ /* 0x004fea0003900000 */
[----:B------:R-:W2:Y:S02]  /*e340*/  @!P0 SYNCS.PHASECHK.TRANS64 P0, [R3+URZ+0x58], R4 ;  /* 0x00005804030085a7 */ /* 0x000ea400080010ff */
[----:B--2---:R-:W-:Y:S05]  /*e350*/  @!P0 BRA `(.L_x_326) ;  /* 0xfffffffc00f08947 */ /* 0x004fea000383ffff */
[----:B------:R-:W-:Y:S05]  /*e360*/  BRA `(.L_x_27) ;  /* 0xffffff3400e07947 */ /* 0x000fea000383ffff */
.L_x_35:
[----:B------:R-:W-:-:S07]  /*e370*/  MOV R3, UR17 ;  /* 0x0000001100037c02 */ /* 0x000fce0008000f00 */
.L_x_327:
[----:B-1----:R1:W2:Y:S02]  /*e380*/  SYNCS.PHASECHK.TRANS64.TRYWAIT P0, [R3+URZ+0x58], R4 ;  /* 0x00005804030075a7 */ /* 0x0022a400080011ff */
[----:B--2---:R-:W-:Y:S05]  /*e390*/  @!P0 NANOSLEEP.SYNCS 0x989680 ;  /* 0x009896800000895d */ /* 0x004fea0003900000 */
[----:B------:R-:W2:Y:S02]  /*e3a0*/  @!P0 SYNCS.PHASECHK.TRANS64 P0, [R3+URZ+0x58], R4 ;  /* 0x00005804030085a7 */ /* 0x000ea400080010ff */
[----:B--2---:R-:W-:Y:S05]  /*e3b0*/  @!P0 BRA `(.L_x_327) ;  /* 0xfffffffc00f08947 */ /* 0x004fea000383ffff */
[----:B------:R-:W-:Y:S05]  /*e3c0*/  BRA `(.L_x_34) ;  /* 0xffffff38009c7947 */ /* 0x000fea000383ffff */
.L_x_40:
[----:B-1----:R1:W2:Y:S02]  /*e3d0*/  SYNCS.PHASECHK.TRANS64.TRYWAIT P0, [R3+URZ+0x100], R2 ;  /* 0x00010002030075a7 */ /* 0x0022a400080011ff */
[----:B--2---:R-:W-:Y:S05]  /*e3e0*/  @!P0 NANOSLEEP.SYNCS 0x989680 ;  /* 0x009896800000895d */ /* 0x004fea0003900000 */
[----:B------:R-:W2:Y:S02]  /*e3f0*/  @!P0 SYNCS.PHASECHK.TRANS64 P0, [R3+URZ+0x100], R2 ;  /* 0x00010002030085a7 */ /* 0x000ea400080010ff */
[----:B--2---:R-:W-:Y:S05]  /*e400*/  @!P0 BRA `(.L_x_40) ;  /* 0xfffffffc00f08947 */ /* 0x004fea000383ffff */
[----:B------:R-:W-:Y:S05]  /*e410*/  BRA `(.L_x_328) ;  /* 0xffffff3c003c7947 */ /* 0x000fea000383ffff */
.L_x_44:
[----:B------:R-:W-:-:S07]  /*e420*/  MOV R3, UR4 ;  /* 0x0000000400037c02 */ /* 0x000fce0008000f00 */
.L_x_329:
[----:B-1----:R1:W2:Y:S02]  /*e430*/  SYNCS.PHASECHK.TRANS64.TRYWAIT P0, [R3+URZ], R2 ;  /* 0x00000002030075a7 */ /* 0x0022a400080011ff */
[----:B--2---:R-:W-:Y:S05]  /*e440*/  @!P0 NANOSLEEP.SYNCS 0x989680 ;  /* 0x009896800000895d */ /* 0x004fea0003900000 */
[----:B------:R-:W2:Y:S02]  /*e450*/  @!P0 SYNCS.PHASECHK.TRANS64 P0, [R3+URZ], R2 ;  /* 0x00000002030085a7 */ /* 0x000ea400080010ff */
[----:B--2---:R-:W-:Y:S05]  /*e460*/  @!P0 BRA `(.L_x_329) ;  /* 0xfffffffc00f08947 */ /* 0x004fea000383ffff */
[----:B------:R-:W-:Y:S05]  /*e470*/  BRA `(.L_x_330) ;  /* 0xffffff4000c07947 */ /* 0x000fea000383ffff */
.L_x_45:
[----:B------:R-:W-:-:S07]  /*e480*/  MOV R3, UR4 ;  /* 0x0000000400037c02 */ /* 0x000fce0008000f00 */
.L_x_331:
[----:B-1----:R1:W2:Y:S02]  /*e490*/  SYNCS.PHASECHK.TRANS64.TRYWAIT P0, [R3+URZ], R2 ;  /* 0x00000002030075a7 */ /* 0x0022a400080011ff */
[----:B--2---:R-:W-:Y:S05]  /*e4a0*/  @!P0 NANOSLEEP.SYNCS 0x989680 ;  /* 0x009896800000895d */ /* 0x004fea0003900000 */
[----:B------:R-:W2:Y:S02]  /*e4b0*/  @!P0 SYNCS.PHASECHK.TRANS64 P0, [R3+URZ], R2 ;  /* 0x00000002030085a7 */ /* 0x000ea400080010ff */
[----:B--2---:R-:W-:Y:S05]  /*e4c0*/  @!P0 BRA `(.L_x_331) ;  /* 0xfffffffc00f08947 */ /* 0x004fea000383ffff */
[----:B------:R-:W-:Y:S05]  /*e4d0*/  BRA `(.L_x_332) ;  /* 0xffffff4000cc7947 */ /* 0x000fea000383ffff */
.L_x_46:
[----:B------:R-:W-:-:S07]  /*e4e0*/  MOV R3, UR4 ;  /* 0x0000000400037c02 */ /* 0x000fce0008000f00 */
.L_x_333:
[----:B-1----:R1:W2:Y:S02]  /*e4f0*/  SYNCS.PHASECHK.TRANS64.TRYWAIT P0, [R3+URZ], R2 ;  /* 0x00000002030075a7 */ /* 0x0022a400080011ff */
[----:B--2---:R-:W-:Y:S05]  /*e500*/  @!P0 NANOSLEEP.SYNCS 0x989680 ;  /* 0x009896800000895d */ /* 0x004fea0003900000 */
[----:B------:R-:W2:Y:S02]  /*e510*/  @!P0 SYNCS.PHASECHK.TRANS64 P0, [R3+URZ], R2 ;  /* 0x00000002030085a7 */ /* 0x000ea400080010ff */
[----:B--2---:R-:W-:Y:S05]  /*e520*/  @!P0 BRA `(.L_x_333) ;  /* 0xfffffffc00f08947 */ /* 0x004fea000383ffff */
[----:B------:R-:W-:Y:S05]  /*e530*/  BRA `(.L_x_334) ;  /* 0xffffff4000d87947 */ /* 0x000fea000383ffff */
.L_x_47:
[----:B------:R-:W-:-:S07]  /*e540*/  MOV R3, UR4 ;  /* 0x0000000400037c02 */ /* 0x000fce0008000f00 */
.L_x_335:
[----:B-1----:R1:W2:Y:S02]  /*e550*/  SYNCS.PHASECHK.TRANS64.TRYWAIT P0, [R3+URZ], R2 ;  /* 0x00000002030075a7 */ /* 0x0022a400080011ff */
[----:B--2---:R-:W-:Y:S05]  /*e560*/  @!P0 NANOSLEEP.SYNCS 0x989680 ;  /* 0x009896800000895d */ /* 0x004fea0003900000 */
[----:B------:R-:W2:Y:S02]  /*e570*/  @!P0 SYNCS.PHASECHK.TRANS64 P0, [R3+URZ], R2 ;  /* 0x00000002030085a7 */ /* 0x000ea400080010ff */
[----:B--2---:R-:W-:Y:S05]  /*e580*/  @!P0 BRA `(.L_x_335) ;  /* 0xfffffffc00f08947 */ /* 0x004fea000383ffff */
[----:B------:R-:W-:Y:S05]  /*e590*/  BRA `(.L_x_336) ;  /* 0xffffff4000e47947 */ /* 0x000fea000383ffff */
.L_x_48:
[----:B------:R-:W-:-:S07]  /*e5a0*/  MOV R3, UR4 ;  /* 0x0000000400037c02 */ /* 0x000fce0008000f00 */
.L_x_337:
[----:B-1----:R1:W2:Y:S02]  /*e5b0*/  SYNCS.PHASECHK.TRANS64.TRYWAIT P0, [R3+URZ], R2 ;  /* 0x00000002030075a7 */ /* 0x0022a400080011ff */
[----:B--2---:R-:W-:Y:S05]  /*e5c0*/  @!P0 NANOSLEEP.SYNCS 0x989680 ;  /* 0x009896800000895d */ /* 0x004fea0003900000 */
[----:B------:R-:W2:Y:S02]  /*e5d0*/  @!P0 SYNCS.PHASECHK.TRANS64 P0, [R3+URZ], R2 ;  /* 0x00000002030085a7 */ /* 0x000ea400080010ff */
[----:B--2---:R-:W-:Y:S05]  /*e5e0*/  @!P0 BRA `(.L_x_337) ;  /* 0xfffffffc00f08947 */ /* 0x004fea000383ffff */
[----:B------:R-:W-:Y:S05]  /*e5f0*/  BRA `(.L_x_338) ;  /* 0xffffff4000f07947 */ /* 0x000fea000383ffff */
.L_x_49:
[----:B------:R-:W-:-:S07]  /*e600*/  MOV R3, UR4 ;  /* 0x0000000400037c02 */ /* 0x000fce0008000f00 */
.L_x_339:
[----:B-1----:R1:W2:Y:S02]  /*e610*/  SYNCS.PHASECHK.TRANS64.TRYWAIT P0, [R3+URZ], R2 ;  /* 0x00000002030075a7 */ /* 0x0022a400080011ff */
[----:B--2---:R-:W-:Y:S05]  /*e620*/  @!P0 NANOSLEEP.SYNCS 0x989680 ;  /* 0x009896800000895d */ /* 0x004fea0003900000 */
[----:B------:R-:W2:Y:S02]  /*e630*/  @!P0 SYNCS.PHASECHK.TRANS64 P0, [R3+URZ], R2 ;  /* 0x00000002030085a7 */ /* 0x000ea400080010ff */
[----:B--2---:R-:W-:Y:S05]  /*e640*/  @!P0 BRA `(.L_x_339) ;  /* 0xfffffffc00f08947 */ /* 0x004fea000383ffff */
[----:B------:R-:W-:Y:S05]  /*e650*/  BRA `(.L_x_340) ;  /* 0xffffff4000fc7947 */ /* 0x000fea000383ffff */
.L_x_50:
[----:B------:R-:W-:-:S07]  /*e660*/  MOV R3, UR4 ;  /* 0x0000000400037c02 */ /* 0x000fce0008000f00 */
.L_x_341:
[----:B-1----:R1:W2:Y:S02]  /*e670*/  SYNCS.PHASECHK.TRANS64.TRYWAIT P0, [R3+URZ], R2 ;  /* 0x00000002030075a7 */ /* 0x0022a400080011ff */
[----:B--2---:R-:W-:Y:S05]  /*e680*/  @!P0 NANOSLEEP.SYNCS 0x989680 ;  /* 0x009896800000895d */ /* 0x004fea0003900000 */
[----:B------:R-:W2:Y:S02]  /*e690*/  @!P0 SYNCS.PHASECHK.TRANS64 P0, [R3+URZ], R2 ;  /* 0x00000002030085a7 */ /* 0x000ea400080010ff */
[----:B--2---:R-:W-:Y:S05]  /*e6a0*/  @!P0 BRA `(.L_x_341) ;  /* 0xfffffffc00f08947 */ /* 0x004fea000383ffff */
[----:B------:R-:W-:Y:S05]  /*e6b0*/  BRA `(.L_x_342) ;  /* 0xffffff4400087947 */ /* 0x000fea000383ffff */
.L_x_51:
[----:B------:R-:W-:-:S07]  /*e6c0*/  MOV R3, UR4 ;  /* 0x0000000400037c02 */ /* 0x000fce0008000f00 */
.L_x_343:
[----:B-1----:R1:W2:Y:S02]  /*e6d0*/  SYNCS.PHASECHK.TRANS64.TRYWAIT P0, [R3+URZ], R2 ;  /* 0x00000002030075a7 */ /* 0x0022a400080011ff */
[----:B--2---:R-:W-:Y:S05]  /*e6e0*/  @!P0 NANOSLEEP.SYNCS 0x989680 ;  /* 0x009896800000895d */ /* 0x004fea0003900000 */
[----:B------:R-:W2:Y:S02]  /*e6f0*/  @!P0 SYNCS.PHASECHK.TRANS64 P0, [R3+URZ], R2 ;  /* 0x00000002030085a7 */ /* 0x000ea400080010ff */
[----:B--2---:R-:W-:Y:S05]  /*e700*/  @!P0 BRA `(.L_x_343) ;  /* 0xfffffffc00f08947 */ /* 0x004fea000383ffff */
[----:B------:R-:W-:Y:S05]  /*e710*/  BRA `(.L_x_344) ;  /* 0xffffff4400147947 */ /* 0x000fea000383ffff */
.L_x_52:
[----:B------:R-:W-:-:S07]  /*e720*/  MOV R3, UR4 ;  /* 0x0000000400037c02 */ /* 0x000fce0008000f00 */
.L_x_345:
[----:B-1----:R1:W2:Y:S02]  /*e730*/  SYNCS.PHASECHK.TRANS64.TRYWAIT P0, [R3+URZ], R2 ;  /* 0x00000002030075a7 */ /* 0x0022a400080011ff */
[----:B--2---:R-:W-:Y:S05]  /*e740*/  @!P0 NANOSLEEP.SYNCS 0x989680 ;  /* 0x009896800000895d */ /* 0x004fea0003900000 */
[----:B------:R-:W2:Y:S02]  /*e750*/  @!P0 SYNCS.PHASECHK.TRANS64 P0, [R3+URZ], R2 ;  /* 0x00000002030085a7 */ /* 0x000ea400080010ff */
[----:B--2---:R-:W-:Y:S05]  /*e760*/  @!P0 BRA `(.L_x_345) ;  /* 0xfffffffc00f08947 */ /* 0x004fea000383ffff */
[----:B------:R-:W-:Y:S05]  /*e770*/  BRA `(.L_x_346) ;  /* 0xffffff4400207947 */ /* 0x000fea000383ffff */
.L_x_53:
[----:B------:R-:W-:-:S07]  /*e780*/  MOV R3, UR4 ;  /* 0x0000000400037c02 */ /* 0x000fce0008000f00 */
.L_x_347:
[----:B-1----:R1:W2:Y:S02]  /*e790*/  SYNCS.PHASECHK.TRANS64.TRYWAIT P0, [R3+URZ], R2 ;  /* 0x00000002030075a7 */ /* 0x0022a400080011ff */
[----:B--2---:R-:W-:Y:S05]  /*e7a0*/  @!P0 NANOSLEEP.SYNCS 0x989680 ;  /* 0x009896800000895d */ /* 0x004fea0003900000 */
[----:B------:R-:W2:Y:S02]  /*e7b0*/  @!P0 SYNCS.PHASECHK.TRANS64 P0, [R3+URZ], R2 ;  /* 0x00000002030085a7 */ /* 0x000ea400080010ff */
[----:B--2---:R-:W-:Y:S05]  /*e7c0*/  @!P0 BRA `(.L_x_347) ;  /* 0xfffffffc00f08947 */ /* 0x004fea000383ffff */
[----:B------:R-:W-:Y:S05]  /*e7d0*/  BRA `(.L_x_348) ;  /* 0xffffff44002c7947 */ /* 0x000fea000383ffff */
.L_x_56:
[----:B-1----:R1:W2:Y:S02]  /*e7e0*/  SYNCS.PHASECHK.TRANS64.TRYWAIT P0, [R0+URZ+0x140], R2 ;  /* 0x00014002000075a7 */ /* 0x0022a400080011ff */
[----:B--2---:R-:W-:Y:S05]  /*e7f0*/  @!P0 NANOSLEEP.SYNCS 0x989680 ;  /* 0x009896800000895d */ /* 0x004fea0003900000 */
[----:B------:R-:W2:Y:S02]  /*e800*/  @!P0 SYNCS.PHASECHK.TRANS64 P0, [R0+URZ+0x140], R2 ;  /* 0x00014002000085a7 */ /* 0x000ea400080010ff */
[----:B--2---:R-:W-:Y:S05]  /*e810*/  @!P0 BRA `(.L_x_56) ;  /* 0xfffffffc00f08947 */ /* 0x004fea000383ffff */
[----:B------:R-:W-:Y:S05]  /*e820*/  BRA `(.L_x_349) ;  /* 0xffffff4400907947 */ /* 0x000fea000383ffff */
.L_x_57:
[----:B------:R-:W-:-:S07]  /*e830*/  MOV R3, UR5 ;  /* 0x0000000500037c02 */ /* 0x000fce0008000f00 */
.L_x_350:
[----:B-1----:R1:W2:Y:S02]  /*e840*/  SYNCS.PHASECHK.TRANS64.TRYWAIT P0, [R3+URZ+0x110], R2 ;  /* 0x00011002030075a7 */ /* 0x0022a400080011ff */
[----:B--2---:R-:W-:Y:S05]  /*e850*/  @!P0 NANOSLEEP.SYNCS 0x989680 ;  /* 0x009896800000895d */ /* 0x004fea0003900000 */
[----:B------:R-:W2:Y:S02]  /*e860*/  @!P0 SYNCS.PHASECHK.TRANS64 P0, [R3+URZ+0x110], R2 ;  /* 0x00011002030085a7 */ /* 0x000ea400080010ff */
[----:B--2---:R-:W-:Y:S05]  /*e870*/  @!P0 BRA `(.L_x_350) ;  /* 0xfffffffc00f08947 */ /* 0x004fea000383ffff */
[----:B------:R-:W-:Y:S05]  /*e880*/  BRA `(.L_x_351) ;  /* 0xffffff4400a07947 */ /* 0x000fea000383ffff */
.L_x_58:
[----:B-1----:R1:W2:Y:S02]  /*e890*/  SYNCS.PHASECHK.TRANS64.TRYWAIT P1, [R0+URZ+0x100], R2 ;  /* 0x00010002000075a7 */ /* 0x0022a400080211ff */
[----:B--2---:R-:W-:Y:S05]  /*e8a0*/  @!P1 NANOSLEEP.SYNCS 0x989680 ;  /* 0x009896800000995d */ /* 0x004fea0003900000 */
[----:B------:R-:W2:Y:S02]  /*e8b0*/  @!P1 SYNCS.PHASECHK.TRANS64 P1, [R0+URZ+0x100], R2 ;  /* 0x00010002000095a7 */ /* 0x000ea400080210ff */
[----:B--2---:R-:W-:Y:S05]  /*e8c0*/  @!P1 BRA `(.L_x_58) ;  /* 0xfffffffc00f09947 */ /* 0x004fea000383ffff */
[----:B------:R-:W-:Y:S05]  /*e8d0*/  BRA `(.L_x_352) ;  /* 0xffffff4400d07947 */ /* 0x000fea000383ffff */
.L_x_61:
[----:B------:R-:W-:-:S07]  /*e8e0*/  MOV R2, UR5 ;  /* 0x0000000500027c02 */ /* 0x000fce0008000f00 */
.L_x_353:
[----:B-1----:R1:W2:Y:S02]  /*e8f0*/  SYNCS.PHASECHK.TRANS64.TRYWAIT P0, [R2+URZ+0x110], R0 ;  /* 0x00011000020075a7 */ /* 0x0022a400080011ff */
[----:B--2---:R-:W-:Y:S05]  /*e900*/  @!P0 NANOSLEEP.SYNCS 0x989680 ;  /* 0x009896800000895d */ /* 0x004fea0003900000 */
[----:B------:R-:W2:Y:S02]  /*e910*/  @!P0 SYNCS.PHASECHK.TRANS64 P0, [R2+URZ+0x110], R0 ;  /* 0x00011000020085a7 */ /* 0x000ea400080010ff */
[----:B--2---:R-:W-:Y:S05]  /*e920*/  @!P0 BRA `(.L_x_353) ;  /* 0xfffffffc00f08947 */ /* 0x004fea000383ffff */
[----:B------:R-:W-:Y:S05]  /*e930*/  BRA `(.L_x_60) ;  /* 0xffffff4800247947 */ /* 0x000fea000383ffff */
.L_x_70:
[----:B-1----:R-:W-:-:S04]  /*e940*/  MOV R5, UR4 ;  /* 0x0000000400057c02 */ /* 0x002fc80008000f00 */
[----:B------:R1:W2:Y:S03]  /*e950*/  SYNCS.PHASECHK.TRANS64.TRYWAIT P0, [R5+URZ+0x8], R2 ;  /* 0x00000802050075a7 */ /* 0x0002a600080011ff */
[----:B--2---:R-:W-:Y:S05]  /*e960*/  @!P0 NANOSLEEP.SYNCS 0x989680 ;  /* 0x009896800000895d */ /* 0x004fea0003900000 */
[----:B------:R-:W2:Y:S02]  /*e970*/  @!P0 SYNCS.PHASECHK.TRANS64 P0, [R5+URZ+0x8], R2 ;  /* 0x00000802050085a7 */ /* 0x000ea400080010ff */
[----:B--2---:R-:W-:Y:S05]  /*e980*/  @!P0 BRA `(.L_x_70) ;  /* 0xfffffffc00ec8947 */ /* 0x004fea000383ffff */
[----:B------:R-:W-:Y:S05]  /*e990*/  BRA `(.L_x_69) ;  /* 0xffffff4800d87947 */ /* 0x000fea000383ffff */
.L_x_72:
[----:B------:R-:W-:Y:S01]  /*e9a0*/  BSSY B0, `(.L_x_354) ;  /* 0x0000006000007945 */ /* 0x000fe20003800000 */
[----:B------:R-:W-:-:S07]  /*e9b0*/  MOV R15, 0xffffffff ;  /* 0xffffffff000f7802 */ /* 0x000fce0000000f00 */
[----:B-1---5:R-:W-:Y:S05]  /*e9c0*/  WARPSYNC.COLLECTIVE R15, `(.L_x_355) ;  /* 0x000000000f0c7348 */ /* 0x022fea0003c00000 */
[----:B------:R-:W-:Y:S02]  /*e9d0*/  ELECT P6, UR79, PT ;  /* 0x00000000004f782f */ /* 0x000fe400038c0000 */
[----:B------:R-:W-:Y:S01]  /*e9e0*/  MOV R14, UR79 ;  /* 0x0000004f000e7c02 */ /* 0x000fe20008000f00 */
[----:B-1---5:R-:W-:Y:S10]  /*e9f0*/  ENDCOLLECTIVE ;  /* 0x000000000000791b */ /* 0x022ff40003800000 */
.L_x_355:
[----:B------:R-:W-:Y:S05]  /*ea00*/  BSYNC B0 ;  /* 0x0000000000007941 */ /* 0x000fea0003800000 */
.L_x_354:
[----:B------:R-:W-:Y:S05]  /*ea10*/  BRA `(.L_x_356) ;  /* 0xffffff4c00087947 */ /* 0x000fea000383ffff */
.L_x_74:
[----:B-1----:R-:W-:-:S04]  /*ea20*/  MOV R2, UR4 ;  /* 0x0000000400027c02 */ /* 0x002fc80008000f00 */
[----:B------:R1:W2:Y:S03]  /*ea30*/  SYNCS.PHASECHK.TRANS64.TRYWAIT P0, [R2+URZ+0x8], R0 ;  /* 0x00000800020075a7 */ /* 0x0002a600080011ff */
[----:B--2---:R-:W-:Y:S05]  /*ea40*/  @!P0 NANOSLEEP.SYNCS 0x989680 ;  /* 0x009896800000895d */ /* 0x004fea0003900000 */
[----:B------:R-:W2:Y:S02]  /*ea50*/  @!P0 SYNCS.PHASECHK.TRANS64 P0, [R2+URZ+0x8], R0 ;  /* 0x00000800020085a7 */ /* 0x000ea400080010ff */
[----:B--2---:R-:W-:Y:S05]  /*ea60*/  @!P0 BRA `(.L_x_74) ;  /* 0xfffffffc00ec8947 */ /* 0x004fea000383ffff */
[----:B------:R-:W-:Y:S05]  /*ea70*/  BRA `(.L_x_73) ;  /* 0xffffff4c000c7947 */ /* 0x000fea000383ffff */
.L_x_75:
[----:B-1----:R1:W2:Y:S02]  /*ea80*/  SYNCS.PHASECHK.TRANS64.TRYWAIT P0, [R3+URZ+0x100], R4 ;  /* 0x00010004030075a7 */ /* 0x0022a400080011ff */
[----:B--2---:R-:W-:Y:S05]  /*ea90*/  @!P0 NANOSLEEP.SYNCS 0x989680 ;  /* 0x009896800000895d */ /* 0x004fea0003900000 */
[----:B------:R-:W2:Y:S02]  /*eaa0*/  @!P0 SYNCS.PHASECHK.TRANS64 P0, [R3+URZ+0x100], R4 ;  /* 0x00010004030085a7 */ /* 0x000ea400080010ff */
[----:B--2---:R-:W-:Y:S05]  /*eab0*/  @!P0 BRA `(.L_x_75) ;  /* 0xfffffffc00f08947 */ /* 0x004fea000383ffff */
[----:B------:R-:W-:Y:S05]  /*eac0*/  BRA `(.L_x_357) ;  /* 0xffffff4c00ec7947 */ /* 0x000fea000383ffff */
.L_x_77:
[----:B------:R-:W-:-:S07]  /*ead0*/  MOV R3, UR8 ;  /* 0x0000000800037c02 */ /* 0x000fce0008000f00 */
.L_x_358:
[----:B-1----:R1:W2:Y:S02]  /*eae0*/  SYNCS.PHASECHK.TRANS64.TRYWAIT P0, [R3+URZ+0x130], R2 ;  /* 0x00013002030075a7 */ /* 0x0022a400080011ff */
[----:B--2---:R-:W-:Y:S05]  /*eaf0*/  @!P0 NANOSLEEP.SYNCS 0x989680 ;  /* 0x009896800000895d */ /* 0x004fea0003900000 */
[----:B------:R-:W2:Y:S02]  /*eb00*/  @!P0 SYNCS.PHASECHK.TRANS64 P0, [R3+URZ+0x130], R2 ;  /* 0x00013002030085a7 */ /* 0x000ea400080010ff */
[----:B--2---:R-:W-:Y:S05]  /*eb10*/  @!P0 BRA `(.L_x_358) ;  /* 0xfffffffc00f08947 */ /* 0x004fea000383ffff */
[----:B------:R-:W-:Y:S05]  /*eb20*/  BRA `(.L_x_359) ;  /* 0xffffff5000347947 */ /* 0x000fea000383ffff */
.L_x_80:
[----:B------:R-:W-:Y:S07]  /*eb30*/  MOV R2, UR7 ;  /* 0x0000000700027c02 */ /* 0x000fee0008000f00 */
.L_x_360:
[----:B-1----:R1:W2:Y:S02]  /*eb40*/  SYNCS.PHASECHK.TRANS64.TRYWAIT P0, [R2+URZ], R3 ;  /* 0x00000003020075a7 */ /* 0x0022a400080011ff */
[----:B--2---:R-:W-:Y:S05]  /*eb50*/  @!P0 NANOSLEEP.SYNCS 0x989680 ;  /* 0x009896800000895d */ /* 0x004fea0003900000 */
[----:B------:R-:W2:Y:S02]  /*eb60*/  @!P0 SYNCS.PHASECHK.TRANS64 P0, [R2+URZ], R3 ;  /* 0x00000003020085a7 */ /* 0x000ea400080010ff */
[----:B--2---:R-:W-:Y:S05]  /*eb70*/  @!P0 BRA `(.L_x_360) ;  /* 0xfffffffc00f08947 */ /* 0x004fea000383ffff */
[----:B------:R-:W-:Y:S05]  /*eb80*/  BRA `(.L_x_79) ;  /* 0xffffff5000487947 */ /* 0x000fea000383ffff */
.L_x_84:
[----:B------:R-:W-:-:S07]  /*eb90*/  MOV R2, UR5 ;  /* 0x0000000500027c02 */ /* 0x000fce0008000f00 */
.L_x_361:
[----:B-1----:R1:W2:Y:S02]  /*eba0*/  SYNCS.PHASECHK.TRANS64.TRYWAIT P0, [R2+URZ], R0 ;  /* 0x00000000020075a7 */ /* 0x0022a400080011ff */
[----:B--2---:R-:W-:Y:S05]  /*ebb0*/  @!P0 NANOSLEEP.SYNCS 0x989680 ;  /* 0x009896800000895d */ /* 0x004fea0003900000 */
[----:B------:R-:W2:Y:S02]  /*ebc0*/  @!P0 SYNCS.PHASECHK.TRANS64 P0, [R2+URZ], R0 ;  /* 0x00000000020085a7 */ /* 0x000ea400080010ff */
[----:B--2---:R-:W-:Y:S05]  /*ebd0*/  @!P0 BRA `(.L_x_361) ;  /* 0xfffffffc00f08947 */ /* 0x004fea000383ffff */
[----:B------:R-:W-:Y:S05]  /*ebe0*/  BRA `(.L_x_362) ;  /* 0xffffff5400187947 */ /* 0x000fea000383ffff */
.L_x_87:
[----:B------:R-:W-:-:S07]  /*ebf0*/  MOV R0, UR6 ;  /* 0x0000000600007c02 */ /* 0x000fce0008000f00 */
.L_x_363:
[----:B-1----:R1:W2:Y:S02]  /*ec00*/  SYNCS.PHASECHK.TRANS64.TRYWAIT P1, [R0+URZ+0x160], R2 ;  /* 0x00016002000075a7 */ /* 0x0022a400080211ff */
[----:B--2---:R-:W-:Y:S05]  /*ec10*/  @!P1 NANOSLEEP.SYNCS 0x989680 ;  /* 0x009896800000995d */ /* 0x004fea0003900000 */
[----:B------:R-:W2:Y:S02]  /*ec20*/  @!P1 SYNCS.PHASECHK.TRANS64 P1, [R0+URZ+0x160], R2 ;  /* 0x00016002000095a7 */ /* 0x000ea400080210ff */
[----:B--2---:R-:W-:Y:S05]  /*ec30*/  @!P1 BRA `(.L_x_363) ;  /* 0xfffffffc00f09947 */ /* 0x004fea000383ffff */
[----:B------:R-:W-:Y:S05]  /*ec40*/  BRA `(.L_x_364) ;  /* 0xffffff5400647947 */ /* 0x000fea000383ffff */
.L_x_92:
[----:B---3--:R3:W4:Y:S02]  /*ec50*/  SYNCS.PHASECHK.TRANS64.TRYWAIT P0, [R2+URZ+0x100], R0 ;  /* 0x00010000020075a7 */ /* 0x00872400080011ff */
[----:B----4-:R-:W-:Y:S05]  /*ec60*/  @!P0 NANOSLEEP.SYNCS 0x989680 ;  /* 0x009896800000895d */ /* 0x010fea0003900000 */
[----:B------:R-:W4:Y:S02]  /*ec70*/  @!P0 SYNCS.PHASECHK.TRANS64 P0, [R2+URZ+0x100], R0 ;  /* 0x00010000020085a7 */ /* 0x000f2400080010ff */
[----:B----4-:R-:W-:Y:S05]  /*ec80*/  @!P0 BRA `(.L_x_92) ;  /* 0xfffffffc00f08947 */ /* 0x010fea000383ffff */
[----:B------:R-:W-:Y:S05]  /*ec90*/  BRA `(.L_x_365) ;  /* 0xffffff5800a47947 */ /* 0x000fea000383ffff */
.L_x_95:
[----:B------:R-:W-:Y:S07]  /*eca0*/  MOV R3, UR29 ;  /* 0x0000001d00037c02 */ /* 0x000fee0008000f00 */
.L_x_366:
[----:B---3--:R3:W4:Y:S02]  /*ecb0*/  SYNCS.PHASECHK.TRANS64.TRYWAIT P2, [R3+URZ+0xf8], R2 ;  /* 0x0000f802030075a7 */ /* 0x00872400080411ff */
[----:B----4-:R-:W-:Y:S05]  /*ecc0*/  @!P2 NANOSLEEP.SYNCS 0x989680 ;  /* 0x009896800000a95d */ /* 0x010fea0003900000 */
[----:B------:R-:W4:Y:S02]  /*ecd0*/  @!P2 SYNCS.PHASECHK.TRANS64 P2, [R3+URZ+0xf8], R2 ;  /* 0x0000f8020300a5a7 */ /* 0x000f2400080410ff */
[----:B----4-:R-:W-:Y:S05]  /*ece0*/  @!P2 BRA `(.L_x_366) ;  /* 0xfffffffc00f0a947 */ /* 0x010fea000383ffff */
[----:B------:R-:W-:Y:S05]  /*ecf0*/  BRA `(.L_x_94) ;  /* 0xffffff5c00fc7947 */ /* 0x000fea000383ffff */
.L_x_98:
[----:B---3--:R-:W-:Y:S07]  /*ed00*/  MOV R2, UR29 ;  /* 0x0000001d00027c02 */ /* 0x008fee0008000f00 */
.L_x_367:
[----:B---3--:R3:W4:Y:S02]  /*ed10*/  SYNCS.PHASECHK.TRANS64.TRYWAIT P1, [R2+URZ+0xd0], R0 ;  /* 0x0000d000020075a7 */ /* 0x00872400080211ff */
[----:B----4-:R-:W-:Y:S05]  /*ed20*/  @!P1 NANOSLEEP.SYNCS 0x989680 ;  /* 0x009896800000995d */ /* 0x010fea0003900000 */
[----:B------:R-:W4:Y:S02]  /*ed30*/  @!P1 SYNCS.PHASECHK.TRANS64 P1, [R2+URZ+0xd0], R0 ;  /* 0x0000d000020095a7 */ /* 0x000f2400080210ff */
[----:B----4-:R-:W-:Y:S05]  /*ed40*/  @!P1 BRA `(.L_x_367) ;  /* 0xfffffffc00f09947 */ /* 0x010fea000383ffff */
[----:B------:R-:W-:Y:S05]  /*ed50*/  BRA `(.L_x_368) ;  /* 0xffffff6000507947 */ /* 0x000fea000383ffff */
.L_x_99:
[----:B------:R-:W-:Y:S07]  /*ed60*/  MOV R2, UR29 ;  /* 0x0000001d00027c02 */ /* 0x000fee0008000f00 */
.L_x_369:
[----:B-1----:R1:W3:Y:S02]  /*ed70*/  SYNCS.PHASECHK.TRANS64.TRYWAIT P1, [R2+URZ+0xd8], R0 ;  /* 0x0000d800020075a7 */ /* 0x0022e400080211ff */
[----:B---3--:R-:W-:Y:S05]  /*ed80*/  @!P1 NANOSLEEP.SYNCS 0x989680 ;  /* 0x009896800000995d */ /* 0x008fea0003900000 */
[----:B------:R-:W3:Y:S02]  /*ed90*/  @!P1 SYNCS.PHASECHK.TRANS64 P1, [R2+URZ+0xd8], R0 ;  /* 0x0000d800020095a7 */ /* 0x000ee400080210ff */
[----:B---3--:R-:W-:Y:S05]  /*eda0*/  @!P1 BRA `(.L_x_369) ;  /* 0xfffffffc00f09947 */ /* 0x008fea000383ffff */
[----:B------:R-:W-:Y:S05]  /*edb0*/  BRA `(.L_x_370) ;  /* 0xffffff6000707947 */ /* 0x000fea000383ffff */
.L_x_100:
[----:B------:R-:W-:Y:S07]  /*edc0*/  MOV R2, UR29 ;  /* 0x0000001d00027c02 */ /* 0x000fee0008000f00 */
.L_x_371:
[----:B-1----:R1:W3:Y:S02]  /*edd0*/  SYNCS.PHASECHK.TRANS64.TRYWAIT P1, [R2+URZ+0xe0], R0 ;  /* 0x0000e000020075a7 */ /* 0x0022e400080211ff */
[----:B---3--:R-:W-:Y:S05]  /*ede0*/  @!P1 NANOSLEEP.SYNCS 0x989680 ;  /* 0x009896800000995d */ /* 0x008fea0003900000 */
[----:B------:R-:W3:Y:S02]  /*edf0*/  @!P1 SYNCS.PHASECHK.TRANS64 P1, [R2+URZ+0xe0], R0 ;  /* 0x0000e000020095a7 */ /* 0x000ee400080210ff */
[----:B---3--:R-:W-:Y:S05]  /*ee00*/  @!P1 BRA `(.L_x_371) ;  /* 0xfffffffc00f09947 */ /* 0x008fea000383ffff */
[----:B------:R-:W-:Y:S05]  /*ee10*/  BRA `(.L_x_372) ;  /* 0xffffff60009c7947 */ /* 0x000fea000383ffff */
.L_x_101:
[----:B------:R-:W-:Y:S07]  /*ee20*/  MOV R3, UR29 ;  /* 0x0000001d00037c02 */ /* 0x000fee0008000f00 */
.L_x_373:
[----:B-1----:R1:W3:Y:S02]  /*ee30*/  SYNCS.PHASECHK.TRANS64.TRYWAIT P1, [R3+URZ+0xe8], R0 ;  /* 0x0000e800030075a7 */ /* 0x0022e400080211ff */
[----:B---3--:R-:W-:Y:S05]  /*ee40*/  @!P1 NANOSLEEP.SYNCS 0x989680 ;  /* 0x009896800000995d */ /* 0x008fea0003900000 */
[----:B------:R-:W3:Y:S02]  /*ee50*/  @!P1 SYNCS.PHASECHK.TRANS64 P1, [R3+URZ+0xe8], R0 ;  /* 0x0000e800030095a7 */ /* 0x000ee400080210ff */
[----:B---3--:R-:W-:Y:S05]  /*ee60*/  @!P1 BRA `(.L_x_373) ;  /* 0xfffffffc00f09947 */ /* 0x008fea000383ffff */
[----:B------:R-:W-:Y:S05]  /*ee70*/  BRA `(.L_x_374) ;  /* 0xffffff6000d07947 */ /* 0x000fea000383ffff */
.L_x_103:
[----:B------:R-:W-:-:S07]  /*ee80*/  MOV R2, UR29 ;  /* 0x0000001d00027c02 */ /* 0x000fce0008000f00 */
.L_x_375:
[----:B-1----:R1:W4:Y:S02]  /*ee90*/  SYNCS.PHASECHK.TRANS64.TRYWAIT P0, [R2+URZ+0xd0], R0 ;  /* 0x0000d000020075a7 */ /* 0x00232400080011ff */
[----:B----4-:R-:W-:Y:S05]  /*eea0*/  @!P0 NANOSLEEP.SYNCS 0x989680 ;  /* 0x009896800000895d */ /* 0x010fea0003900000 */
[----:B------:R-:W4:Y:S02]  /*eeb0*/  @!P0 SYNCS.PHASECHK.TRANS64 P0, [R2+URZ+0xd0], R0 ;  /* 0x0000d000020085a7 */ /* 0x000f2400080010ff */
[----:B----4-:R-:W-:Y:S05]  /*eec0*/  @!P0 BRA `(.L_x_375) ;  /* 0xfffffffc00f08947 */ /* 0x010fea000383ffff */
[----:B------:R-:W-:Y:S05]  /*eed0*/  BRA `(.L_x_376) ;  /* 0xffffff6400247947 */ /* 0x000fea000383ffff */
.L_x_104:
[----:B-1----:R-:W-:-:S07]  /*eee0*/  MOV R2, UR29 ;  /* 0x0000001d00027c02 */ /* 0x002fce0008000f00 */
.L_x_377:
[----:B-1----:R1:W4:Y:S02]  /*eef0*/  SYNCS.PHASECHK.TRANS64.TRYWAIT P0, [R2+URZ+0xd8], R0 ;  /* 0x0000d800020075a7 */ /* 0x00232400080011ff */
[----:B----4-:R-:W-:Y:S05]  /*ef00*/  @!P0 NANOSLEEP.SYNCS 0x989680 ;  /* 0x009896800000895d */ /* 0x010fea0003900000 */
[----:B------:R-:W4:Y:S02]  /*ef10*/  @!P0 SYNCS.PHASECHK.TRANS64 P0, [R2+URZ+0xd8], R0 ;  /* 0x0000d800020085a7 */ /* 0x000f2400080010ff */
[----:B----4-:R-:W-:Y:S05]  /*ef20*/  @!P0 BRA `(.L_x_377) ;  /* 0xfffffffc00f08947 */ /* 0x010fea000383ffff */
[----:B------:R-:W-:Y:S05]  /*ef30*/  BRA `(.L_x_378) ;  /* 0xffffff6400147947 */ /* 0x000fea000383ffff */
.L_x_105:
[----:B-1----:R-:W-:-:S07]  /*ef40*/  MOV R2, UR29 ;  /* 0x0000001d00027c02 */ /* 0x002fce0008000f00 */
.L_x_379:
[----:B-1----:R1:W4:Y:S02]  /*ef50*/  SYNCS.PHASECHK.TRANS64.TRYWAIT P0, [R2+URZ+0xe0], R0 ;  /* 0x0000e000020075a7 */ /* 0x00232400080011ff */
[----:B----4-:R-:W-:Y:S05]  /*ef60*/  @!P0 NANOSLEEP.SYNCS 0x989680 ;  /* 0x009896800000895d */ /* 0x010fea0003900000 */
[----:B------:R-:W4:Y:S02]  /*ef70*/  @!P0 SYNCS.PHASECHK.TRANS64 P0, [R2+URZ+0xe0], R0 ;  /* 0x0000e000020085a7 */ /* 0x000f2400080010ff */
[----:B----4-:R-:W-:Y:S05]  /*ef80*/  @!P0 BRA `(.L_x_379) ;  /* 0xfffffffc00f08947 */ /* 0x010fea000383ffff */
[----:B------:R-:W-:Y:S05]  /*ef90*/  BRA `(.L_x_380) ;  /* 0xffffff6400047947 */ /* 0x000fea000383ffff */
.L_x_107:
[----:B------:R-:W-:-:S07]  /*efa0*/  MOV R2, UR5 ;  /* 0x0000000500027c02 */ /* 0x000fce0008000f00 */
.L_x_381:
[----:B-1----:R1:W2:Y:S02]  /*efb0*/  SYNCS.PHASECHK.TRANS64.TRYWAIT P0, [R2+URZ+0x100], R0 ;  /* 0x00010000020075a7 */ /* 0x0022a400080011ff */
[----:B--2---:R-:W-:Y:S05]  /*efc0*/  @!P0 NANOSLEEP.SYNCS 0x989680 ;  /* 0x009896800000895d */ /* 0x004fea0003900000 */
[----:B------:R-:W2:Y:S02]  /*efd0*/  @!P0 SYNCS.PHASECHK.TRANS64 P0, [R2+URZ+0x100], R0 ;  /* 0x00010000020085a7 */ /* 0x000ea400080010ff */
[----:B--2---:R-:W-:Y:S05]  /*efe0*/  @!P0 BRA `(.L_x_381) ;  /* 0xfffffffc00f08947 */ /* 0x004fea000383ffff */
[----:B------:R-:W-:Y:S05]  /*eff0*/  BRA `(.L_x_382) ;  /* 0xffffff6400947947 */ /* 0x000fea000383ffff */
.L_x_121:
[----:B-1----:R1:W2:Y:S02]  /*f000*/  SYNCS.PHASECHK.TRANS64.TRYWAIT P0, [R4+URZ+0xb0], R3 ;  /* 0x0000b003040075a7 */ /* 0x0022a400080011ff */
[----:B--2---:R-:W-:Y:S05]  /*f010*/  @!P0 NANOSLEEP.SYNCS 0x989680 ;  /* 0x009896800000895d */ /* 0x004fea0003900000 */
[----:B------:R-:W2:Y:S02]  /*f020*/  @!P0 SYNCS.PHASECHK.TRANS64 P0, [R4+URZ+0xb0], R3 ;  /* 0x0000b003040085a7 */ /* 0x000ea400080010ff */
[----:B--2---:R-:W-:Y:S05]  /*f030*/  @!P0 BRA `(.L_x_121) ;  /* 0xfffffffc00f08947 */ /* 0x004fea000383ffff */
[----:B------:R-:W-:Y:S05]  /*f040*/  BRA `(.L_x_120) ;  /* 0xffffff74003c7947 */ /* 0x000fea000383ffff */
.L_x_124:
[----:B-1----:R1:W2:Y:S02]  /*f050*/  SYNCS.PHASECHK.TRANS64.TRYWAIT P1, [R222+URZ+0x120], R0 ;  /* 0x00012000de0075a7 */ /* 0x0022a400080211ff */
[----:B--2---:R-:W-:Y:S05]  /*f060*/  @!P1 NANOSLEEP.SYNCS 0x989680 ;  /* 0x009896800000995d */ /* 0x004fea0003900000 */
[----:B------:R-:W2:Y:S02]  /*f070*/  @!P1 SYNCS.PHASECHK.TRANS64 P1, [R222+URZ+0x120], R0 ;  /* 0x00012000de0095a7 */ /* 0x000ea400080210ff */
[----:B--2---:R-:W-:Y:S05]  /*f080*/  @!P1 BRA `(.L_x_124) ;  /* 0xfffffffc00f09947 */ /* 0x004fea000383ffff */
[----:B------:R-:W-:Y:S05]  /*f090*/  BRA `(.L_x_123) ;  /* 0xffffff7400d47947 */ /* 0x000fea000383ffff */
        .weak           $__internal_0_$__cuda_sm10x_tcgen05_guardrail_trap_col_being_dealloced_not_returned_by_alloc
        .type           $__internal_0_$__cuda_sm10x_tcgen05_guardrail_trap_col_being_dealloced_not_returned_by_alloc,@function
        .size           $__internal_0_$__cuda_sm10x_tcgen05_guardrail_trap_col_being_dealloced_not_returned_by_alloc,($__internal_1_$__cuda_sm10x_tcgen05_guardrail_trap_phase_invalid_during_alloc - $__internal_0_$__cuda_sm10x_tcgen05_guardrail_trap_col_being_dealloced_not_returned_by_alloc)
$__internal_0_$__cuda_sm10x_tcgen05_guardrail_trap_col_being_dealloced_not_returned_by_alloc:
[----:B------:R-:W-:Y:S05]  /*f0a0*/  BPT.TRAP 0x1 ;  /* 0x000000040000795c */ /* 0x000fea0000300000 */
[----:B------:R-:W-:-:S04]  /*f0b0*/  HFMA2 R3, -RZ, RZ, 0, 0 ;  /* 0x00000000ff037431 */ /* 0x000fc800000001ff */
[----:B------:R-:W-:Y:S05]  /*f0c0*/  RET.REL.NODEC R2 `(_ZN7cutlass13device_kernelINS_4gemm6kernel13GemmUniversalIN4cute5tupleIJiiiiEEENS1_10collective13CollectiveMmaINS1_35MainloopSm100TmaUmmaWarpSpecializedILi11ELi2ELi2ENS5_IJNS4_1CILi2EEENSA_ILi1EEESC_EEEEENS5_IJNSA_ILi256EEESF_NSA_ILi64EEEEEENS_12float_e4m3_tENS5_IJlSC_lEEESI_SJ_NS4_8TiledMMAINS4_8MMA_AtomIJNS4_10MMA_TraitsINS4_25SM100_MMA_F8F6F4_2x1SM_SSEJSI_SI_fSF_SF_NS4_17integral_constantINS4_4UMMA5MajorELSQ_0EEESR_NSO_INSP_7ScaleInELSS_0EEEST_EEEEEENS4_6LayoutINS5_IJSC_SC_SC_EEENS5_IJNSA_ILi0EEESY_SY_EEEEENS5_IJNS4_10UnderscoreES11_S11_EEEEENS4_18SM100_TMA_2SM_LOADENS4_14ComposedLayoutINS4_7SwizzleILi2ELi4ELi3EEENS4_18smem_ptr_flag_bitsILi8EEENSW_INS5_IJNSA_ILi8EEESG_EEENS5_IJSG_SC_EEEEEEEvNS4_8identityES14_S1E_vS1F_EENS_8epilogue10collective18CollectiveEpilogueINS1H_23Sm100TmaWarpSpecializedILi4ELi2ELi64ELb0ELb0EEEJNS5_IJNSA_ILi128EEESF_SG_EEENS5_IJNSW_IS1M_SC_EENSW_ISG_SC_EEEEESI_SJ_SI_SJ_NS1H_6fusion15FusionCallbacksIS1L_NS1R_13LinCombEltActINS1H_6thread4SiLuESI_fSI_fLNS_15FloatRoundStyleE2EEES1N_S1Q_JEEENS4_5SM1004TMEM4LOAD26SM100_TMEM_LOAD_32dp32b64xENS4_13SM90_TMA_LOADES1E_NS4_39AutoVectorizingCopyWithAssumedAlignmentILi128EEENS4_14SM90_TMA_STOREES1E_S25_S25_EEEvvEEEEvNT_6ParamsE) ;  /* 0xffffff0c02cc7950 */ /* 0x000fea0003c3ffff */
        .weak           $__internal_1_$__cuda_sm10x_tcgen05_guardrail_trap_phase_invalid_during_alloc
        .type           $__internal_1_$__cuda_sm10x_tcgen05_guardrail_trap_phase_invalid_during_alloc,@function
        .size           $__internal_1_$__cuda_sm10x_tcgen05_guardrail_trap_phase_invalid_during_alloc,($__internal_2_$__cuda_sm10x_tcgen05_guardrail_trap_unallocated_columns_being_dealloced - $__internal_1_$__cuda_sm10x_tcgen05_guardrail_trap_phase_invalid_during_alloc)
$__internal_1_$__cuda_sm10x_tcgen05_guardrail_trap_phase_invalid_during_alloc:
[----:B------:R-:W-:Y:S05]  /*f0d0*/  BPT.TRAP 0x1 ;  /* 0x000000040000795c */ /* 0x000fea0000300000 */
[----:B------:R-:W-:-:S04]  /*f0e0*/  MOV R3, 0x0 ;  /* 0x0000000000037802 */ /* 0x000fc80000000f00 */
[----:B------:R-:W-:Y:S05]  /*f0f0*/  RET.REL.NODEC R2 `(_ZN7cutlass13device_kernelINS_4gemm6kernel13GemmUniversalIN4cute5tupleIJiiiiEEENS1_10collective13CollectiveMmaINS1_35MainloopSm100TmaUmmaWarpSpecializedILi11ELi2ELi2ENS5_IJNS4_1CILi2EEENSA_ILi1EEESC_EEEEENS5_IJNSA_ILi256EEESF_NSA_ILi64EEEEEENS_12float_e4m3_tENS5_IJlSC_lEEESI_SJ_NS4_8TiledMMAINS4_8MMA_AtomIJNS4_10MMA_TraitsINS4_25SM100_MMA_F8F6F4_2x1SM_SSEJSI_SI_fSF_SF_NS4_17integral_constantINS4_4UMMA5MajorELSQ_0EEESR_NSO_INSP_7ScaleInELSS_0EEEST_EEEEEENS4_6LayoutINS5_IJSC_SC_SC_EEENS5_IJNSA_ILi0EEESY_SY_EEEEENS5_IJNS4_10UnderscoreES11_S11_EEEEENS4_18SM100_TMA_2SM_LOADENS4_14ComposedLayoutINS4_7SwizzleILi2ELi4ELi3EEENS4_18smem_ptr_flag_bitsILi8EEENSW_INS5_IJNSA_ILi8EEESG_EEENS5_IJSG_SC_EEEEEEEvNS4_8identityES14_S1E_vS1F_EENS_8epilogue10collective18CollectiveEpilogueINS1H_23Sm100TmaWarpSpecializedILi4ELi2ELi64ELb0ELb0EEEJNS5_IJNSA_ILi128EEESF_SG_EEENS5_IJNSW_IS1M_SC_EENSW_ISG_SC_EEEEESI_SJ_SI_SJ_NS1H_6fusion15FusionCallbacksIS1L_NS1R_13LinCombEltActINS1H_6thread4SiLuESI_fSI_fLNS_15FloatRoundStyleE2EEES1N_S1Q_JEEENS4_5SM1004TMEM4LOAD26SM100_TMEM_LOAD_32dp32b64xENS4_13SM90_TMA_LOADES1E_NS4_39AutoVectorizingCopyWithAssumedAlignmentILi128EEENS4_14SM90_TMA_STOREES1E_S25_S25_EEEvvEEEEvNT_6ParamsE) ;  /* 0xffffff0c02c07950 */ /* 0x000fea0003c3ffff */
        .weak           $__internal_2_$__cuda_sm10x_tcgen05_guardrail_trap_unallocated_columns_being_dealloced
        .type           $__internal_2_$__cuda_sm10x_tcgen05_guardrail_trap_unallocated_columns_being_dealloced,@function
        .size           $__internal_2_$__cuda_sm10x_tcgen05_guardrail_trap_unallocated_columns_being_dealloced,($__internal_3_$__cuda_sm20_rcp_rn_f32_slowpath - $__internal_2_$__cuda_sm10x_tcgen05_guardrail_trap_unallocated_columns_being_dealloced)
$__internal_2_$__cuda_sm10x_tcgen05_guardrail_trap_unallocated_columns_being_dealloced:
[----:B------:R-:W-:Y:S05]  /*f100*/  BPT.TRAP 0x1 ;  /* 0x000000040000795c */ /* 0x000fea0000300000 */
[----:B------:R-:W-:-:S04]  /*f110*/  HFMA2 R3, -RZ, RZ, 0, 0 ;  /* 0x00000000ff037431 */ /* 0x000fc800000001ff */
[----:B------:R-:W-:Y:S05]  /*f120*/  RET.REL.NODEC R2 `(_ZN7cutlass13device_kernelINS_4gemm6kernel13GemmUniversalIN4cute5tupleIJiiiiEEENS1_10collective13CollectiveMmaINS1_35MainloopSm100TmaUmmaWarpSpecializedILi11ELi2ELi2ENS5_IJNS4_1CILi2EEENSA_ILi1EEESC_EEEEENS5_IJNSA_ILi256EEESF_NSA_ILi64EEEEEENS_12float_e4m3_tENS5_IJlSC_lEEESI_SJ_NS4_8TiledMMAINS4_8MMA_AtomIJNS4_10MMA_TraitsINS4_25SM100_MMA_F8F6F4_2x1SM_SSEJSI_SI_fSF_SF_NS4_17integral_constantINS4_4UMMA5MajorELSQ_0EEESR_NSO_INSP_7ScaleInELSS_0EEEST_EEEEEENS4_6LayoutINS5_IJSC_SC_SC_EEENS5_IJNSA_ILi0EEESY_SY_EEEEENS5_IJNS4_10UnderscoreES11_S11_EEEEENS4_18SM100_TMA_2SM_LOADENS4_14ComposedLayoutINS4_7SwizzleILi2ELi4ELi3EEENS4_18smem_ptr_flag_bitsILi8EEENSW_INS5_IJNSA_ILi8EEESG_EEENS5_IJSG_SC_EEEEEEEvNS4_8identityES14_S1E_vS1F_EENS_8epilogue10collective18CollectiveEpilogueINS1H_23Sm100TmaWarpSpecializedILi4ELi2ELi64ELb0ELb0EEEJNS5_IJNSA_ILi128EEESF_SG_EEENS5_IJNSW_IS1M_SC_EENSW_ISG_SC_EEEEESI_SJ_SI_SJ_NS1H_6fusion15FusionCallbacksIS1L_NS1R_13LinCombEltActINS1H_6thread4SiLuESI_fSI_fLNS_15FloatRoundStyleE2EEES1N_S1Q_JEEENS4_5SM1004TMEM4LOAD26SM100_TMEM_LOAD_32dp32b64xENS4_13SM90_TMA_LOADES1E_NS4_39AutoVectorizingCopyWithAssumedAlignmentILi128EEENS4_14SM90_TMA_STOREES1E_S25_S25_EEEvvEEEEvNT_6ParamsE) ;  /* 0xffffff0c02b47950 */ /* 0x000fea0003c3ffff */
        .weak           $__internal_3_$__cuda_sm20_rcp_rn_f32_slowpath
        .type           $__internal_3_$__cuda_sm20_rcp_rn_f32_slowpath,@function
        .size           $__internal_3_$__cuda_sm20_rcp_rn_f32_slowpath,(.L_x_388 - $__internal_3_$__cuda_sm20_rcp_rn_f32_slowpath)
$__internal_3_$__cuda_sm20_rcp_rn_f32_slowpath:
[----:B------:R-:W-:Y:S01]  /*f130*/  IMAD.SHL.U32 R3, R65, 0x2, RZ ;  /* 0x0000000241037824 */ /* 0x000fe200078e00ff */
[----:B------:R-:W-:Y:S04]  /*f140*/  BSSY.RECONVERGENT B0, `(.L_x_383) ;  /* 0x0000030000007945 */ /* 0x000fe80003800200 */
[----:B------:R-:W-:-:S04]  /*f150*/  SHF.R.U32.HI R3, RZ, 0x18, R3 ;  /* 0x00000018ff037819 */ /* 0x000fc80000011603 */
[----:B------:R-:W-:-:S13]  /*f160*/  ISETP.NE.U32.AND P0, PT, R3, RZ, PT ;  /* 0x000000ff0300720c */ /* 0x000fda0003f05070 */
[----:B------:R-:W-:Y:S05]  /*f170*/  @P0 BRA `(.L_x_384) ;  /* 0x0000000000280947 */ /* 0x000fea0003800000 */
[----:B------:R-:W-:-:S04]  /*f180*/  SHF.L.U32 R3, R65, 0x1, RZ ;  /* 0x0000000141037819 */ /* 0x000fc800000006ff */
[----:B------:R-:W-:-:S13]  /*f190*/  ISETP.NE.AND P0, PT, R3, RZ, PT ;  /* 0x000000ff0300720c */ /* 0x000fda0003f05270 */
[----:B------:R-:W-:Y:S01]  /*f1a0*/  @P0 FFMA R132, R65, 1.84467440737095516160e+19, RZ ;  /* 0x5f80000041840823 */ /* 0x000fe200000000ff */
[----:B------:R-:W-:Y:S08]  /*f1b0*/  @!P0 MUFU.RCP R3, R65 ;  /* 0x0000004100038308 */ /* 0x000ff00000001000 */
[----:B------:R-:W1:Y:S02]  /*f1c0*/  @P0 MUFU.RCP R131, R132 ;  /* 0x0000008400830308 */ /* 0x000e640000001000 */
[----:B-1----:R-:W-:-:S04]  /*f1d0*/  @P0 FFMA R65, R132, R131, -1 ;  /* 0xbf80000084410423 */ /* 0x002fc80000000083 */
[----:B------:R-:W-:-:S04]  /*f1e0*/  @P0 FADD.FTZ R65, -R65, -RZ ;  /* 0x800000ff41410221 */ /* 0x000fc80000010100 */
[----:B------:R-:W-:-:S04]  /*f1f0*/  @P0 FFMA R65, R131, R65, R131 ;  /* 0x0000004183410223 */ /* 0x000fc80000000083 */
[----:B------:R-:W-:Y:S01]  /*f200*/  @P0 FFMA R3, R65, 1.84467440737095516160e+19, RZ ;  /* 0x5f80000041030823 */ /* 0x000fe200000000ff */
[----:B------:R-:W-:Y:S05]  /*f210*/  BRA `(.L_x_385) ;  /* 0x0000000000887947 */ /* 0x000fea0003800000 */
.L_x_384:
[----:B------:R-:W-:-:S04]  /*f220*/  IADD3 R134, PT, PT, R3, -0xfd, RZ ;  /* 0xffffff0303867810 */ /* 0x000fc80007ffe0ff */
[----:B------:R-:W-:-:S13]  /*f230*/  ISETP.GT.U32.AND P0, PT, R134, 0x1, PT ;  /* 0x000000018600780c */ /* 0x000fda0003f04070 */
[----:B------:R-:W-:Y:S05]  /*f240*/  @P0 BRA `(.L_x_386) ;  /* 0x0000000000780947 */ /* 0x000fea0003800000 */
[----:B------:R-:W-:Y:S01]  /*f250*/  LOP3.LUT R131, R65, 0x7fffff, RZ, 0xc0, !PT ;  /* 0x007fffff41837812 */ /* 0x000fe200078ec0ff */
[----:B------:R-:W-:Y:S02]  /*f260*/  IMAD.MOV.U32 R135, RZ, RZ, 0x3 ;  /* 0x00000003ff877424 */ /* 0x000fe400078e00ff */
[----:B------:R-:W-:Y:S01]  /*f270*/  VIADD R3, R3, 0xffffff04 ;  /* 0xffffff0403037836 */ /* 0x000fe20000000000 */
[----:B------:R-:W-:Y:S02]  /*f280*/  LOP3.LUT R132, R131, 0x3f800000, RZ, 0xfc, !PT ;  /* 0x3f80000083847812 */ /* 0x000fe400078efcff */
[----:B------:R-:W-:Y:S02]  /*f290*/  SHF.L.U32 R135, R135, R134, RZ ;  /* 0x0000008687877219 */ /* 0x000fe400000006ff */
[----:B------:R-:W1:Y:S02]  /*f2a0*/  MUFU.RCP R131, R132 ;  /* 0x0000008400837308 */ /* 0x000e640000001000 */
[----:B-1----:R-:W-:-:S04]  /*f2b0*/  FFMA R133, R132, R131, -1 ;  /* 0xbf80000084857423 */ /* 0x002fc80000000083 */
[----:B------:R-:W-:-:S04]  /*f2c0*/  FADD.FTZ R133, -R133, -RZ ;  /* 0x800000ff85857221 */ /* 0x000fc80000010100 */
[CCC-:B------:R-:W-:Y:S01]  /*f2d0*/  FFMA.RM R132, R131.reuse, R133.reuse, R131.reuse ;  /* 0x0000008583847223 */ /* 0x1c0fe20000004083 */
[----:B------:R-:W-:-:S04]  /*f2e0*/  FFMA.RP R131, R131, R133, R131 ;  /* 0x0000008583837223 */ /* 0x000fc80000008083 */
[C---:B------:R-:W-:Y:S02]  /*f2f0*/  LOP3.LUT R133, R132.reuse, 0x7fffff, RZ, 0xc0, !PT ;  /* 0x007fffff84857812 */ /* 0x040fe400078ec0ff */
[----:B------:R-:W-:Y:S02]  /*f300*/  FSETP.NEU.FTZ.AND P0, PT, R132, R131, PT ;  /* 0x000000838400720b */ /* 0x000fe40003f1d000 */
[----:B------:R-:W-:Y:S02]  /*f310*/  LOP3.LUT R131, R133, 0x800000, RZ, 0xfc, !PT ;  /* 0x0080000085837812 */ /* 0x000fe400078efcff */
[----:B------:R-:W-:Y:S02]  /*f320*/  SEL R132, RZ, 0xffffffff, !P0 ;  /* 0xffffffffff847807 */ /* 0x000fe40004000000 */
[----:B------:R-:W-:Y:S02]  /*f330*/  LOP3.LUT R135, R135, R131, RZ, 0xc0, !PT ;  /* 0x0000008387877212 */ /* 0x000fe400078ec0ff */
[----:B------:R-:W-:Y:S01]  /*f340*/  SHF.R.U32.HI R3, RZ, R3, R131 ;  /* 0x00000003ff037219 */ /* 0x000fe20000011683 */
[----:B------:R-:W-:Y:S01]  /*f350*/  IMAD.MOV R133, RZ, RZ, -R132 ;  /* 0x000000ffff857224 */ /* 0x000fe200078e0a84 */
[----:B------:R-:W-:-:S04]  /*f360*/  SHF.R.U32.HI R132, RZ, R134, R135 ;  /* 0x00000086ff847219 */ /* 0x000fc80000011687 */
[----:B------:R-:W-:Y:S02]  /*f370*/  LOP3.LUT P1, RZ, R133, R134, R131, 0xf8, !PT ;  /* 0x0000008685ff7212 */ /* 0x000fe4000782f883 */
[C---:B------:R-:W-:Y:S02]  /*f380*/  LOP3.LUT P2, RZ, R132.reuse, 0x1, RZ, 0xc0, !PT ;  /* 0x0000000184ff7812 */ /* 0x040fe4000784c0ff */
[----:B------:R-:W-:-:S04]  /*f390*/  LOP3.LUT P0, RZ, R132, 0x2, RZ, 0xc0, !PT ;  /* 0x0000000284ff7812 */ /* 0x000fc8000780c0ff */
[----:B------:R-:W-:-:S04]  /*f3a0*/  PLOP3.LUT P0, PT, P2, P1, P0, 0xe0, 0x0 ;  /* 0x000000000000781c */ /* 0x000fc80001703c00 */
[----:B------:R-:W-:Y:S02]  /*f3b0*/  SEL R132, RZ, 0x1, !P0 ;  /* 0x00000001ff847807 */ /* 0x000fe40004000000 */
[----:B------:R-:W-:-:S03]  /*f3c0*/  LOP3.LUT P0, RZ, R65, 0x7fffff, RZ, 0xc0, !PT ;  /* 0x007fffff41ff7812 */ /* 0x000fc6000780c0ff */
[----:B------:R-:W-:-:S05]  /*f3d0*/  IMAD.MOV R132, RZ, RZ, -R132 ;  /* 0x000000ffff847224 */ /* 0x000fca00078e0a84 */
[----:B------:R-:W-:-:S13]  /*f3e0*/  ISETP.GE.AND P1, PT, R132, RZ, PT ;  /* 0x000000ff8400720c */ /* 0x000fda0003f26270 */
[----:B------:R-:W-:-:S04]  /*f3f0*/  @!P1 VIADD R3, R3, 0x1 ;  /* 0x0000000103039836 */ /* 0x000fc80000000000 */
[----:B------:R-:W-:-:S05]  /*f400*/  @!P0 IMAD.SHL.U32 R3, R3, 0x2, RZ ;  /* 0x0000000203038824 */ /* 0x000fca00078e00ff */
[----:B------:R-:W-:Y:S01]  /*f410*/  LOP3.LUT R3, R3, 0x80000000, R65, 0xf8, !PT ;  /* 0x8000000003037812 */ /* 0x000fe200078ef841 */
[----:B------:R-:W-:Y:S05]  /*f420*/  BRA `(.L_x_385) ;  /* 0x0000000000047947 */ /* 0x000fea0003800000 */
.L_x_386:
[----:B------:R1:W2:Y:S02]  /*f430*/  MUFU.RCP R3, R65 ;  /* 0x0000004100037308 */ /* 0x0002a40000001000 */
.L_x_385:
[----:B------:R-:W-:Y:S05]  /*f440*/  BSYNC.RECONVERGENT B0 ;  /* 0x0000000000007941 */ /* 0x000fea0003800200 */
.L_x_383:
[----:B-12---:R-:W-:Y:S01]  /*f450*/  MOV R65, R3 ;  /* 0x0000000300417202 */ /* 0x006fe20000000f00 */
[----:B------:R-:W-:-:S04]  /*f460*/  HFMA2 R3, -RZ, RZ, 0, 0 ;  /* 0x00000000ff037431 */ /* 0x000fc800000001ff */
[----:B------:R-:W-:Y:S05]  /*f470*/  RET.REL.NODEC R2 `(_ZN7cutlass13device_kernelINS_4gemm6kernel13GemmUniversalIN4cute5tupleIJiiiiEEENS1_10collective13CollectiveMmaINS1_35MainloopSm100TmaUmmaWarpSpecializedILi11ELi2ELi2ENS5_IJNS4_1CILi2EEENSA_ILi1EEESC_EEEEENS5_IJNSA_ILi256EEESF_NSA_ILi64EEEEEENS_12float_e4m3_tENS5_IJlSC_lEEESI_SJ_NS4_8TiledMMAINS4_8MMA_AtomIJNS4_10MMA_TraitsINS4_25SM100_MMA_F8F6F4_2x1SM_SSEJSI_SI_fSF_SF_NS4_17integral_constantINS4_4UMMA5MajorELSQ_0EEESR_NSO_INSP_7ScaleInELSS_0EEEST_EEEEEENS4_6LayoutINS5_IJSC_SC_SC_EEENS5_IJNSA_ILi0EEESY_SY_EEEEENS5_IJNS4_10UnderscoreES11_S11_EEEEENS4_18SM100_TMA_2SM_LOADENS4_14ComposedLayoutINS4_7SwizzleILi2ELi4ELi3EEENS4_18smem_ptr_flag_bitsILi8EEENSW_INS5_IJNSA_ILi8EEESG_EEENS5_IJSG_SC_EEEEEEEvNS4_8identityES14_S1E_vS1F_EENS_8epilogue10collective18CollectiveEpilogueINS1H_23Sm100TmaWarpSpecializedILi4ELi2ELi64ELb0ELb0EEEJNS5_IJNSA_ILi128EEESF_SG_EEENS5_IJNSW_IS1M_SC_EENSW_ISG_SC_EEEEESI_SJ_SI_SJ_NS1H_6fusion15FusionCallbacksIS1L_NS1R_13LinCombEltActINS1H_6thread4SiLuESI_fSI_fLNS_15FloatRoundStyleE2EEES1N_S1Q_JEEENS4_5SM1004TMEM4LOAD26SM100_TMEM_LOAD_32dp32b64xENS4_13SM90_TMA_LOADES1E_NS4_39AutoVectorizingCopyWithAssumedAlignmentILi128EEENS4_14SM90_TMA_STOREES1E_S25_S25_EEEvvEEEEvNT_6ParamsE) ;  /* 0xffffff0802e07950 */ /* 0x000fea0003c3ffff */
.L_x_387:
[----:B------:R-:W-:-:S00]  /*f480*/  BRA `(.L_x_387) ;  /* 0xfffffffc00fc7947 */ /* 0x000fc0000383ffff */
[----:B------:R-:W-:-:S00]  /*f490*/  NOP ;  /* 0x0000000000007918 */ /* 0x000fc00000000000 */
        /* <DEDUP_REMOVED lines=14> */
.L_x_388:


//--------------------- .nv.global.init           --------------------------
	.section	.nv.global.init,"aw",@progbits
.nv.global.init:
	.type		$str$27,@object
	.size		$str$27,($str$28 - $str$27)
$str$27:
        /*0000*/ 	.byte	0x28, 0x61, 0x64, 0x64, 0x72, 0x65, 0x73, 0x73, 0x20, 0x26, 0x20, 0x6d, 0x61, 0x73, 0x6b, 0x29
        /*0010*/ 	.byte	0x20, 0x3d, 0x3d, 0x20, 0x30, 0x00
	.type		$str$28,@object
	.size		$str$28,($str$26 - $str$28)
$str$28:
        /*0016*/ 	.byte	0x2f, 0x74, 0x6d, 0x70, 0x2f, 0x63, 0x75, 0x74, 0x6c, 0x61, 0x73, 0x73, 0x5f, 0x73, 0x77, 0x65
        /*0026*/ 	.byte	0x65, 0x70, 0x5f, 0x73, 0x72, 0x63, 0x2f, 0x69, 0x6e, 0x63, 0x6c, 0x75, 0x64, 0x65, 0x2f, 0x63
        /*0036*/ 	.byte	0x75, 0x74, 0x65, 0x2f, 0x70, 0x6f, 0x69, 0x6e, 0x74, 0x65, 0x72, 0x5f, 0x66, 0x6c, 0x61, 0x67
        /*0046*/ 	.byte	0x67, 0x65, 0x64, 0x2e, 0x68, 0x70, 0x70, 0x00
	.type		$str$26,@object
	.size		$str$26,($str$25 - $str$26)
$str$26:
        /*004e*/ 	.byte	0x2f, 0x74, 0x6d, 0x70, 0x2f, 0x63, 0x75, 0x74, 0x6c, 0x61, 0x73, 0x73, 0x5f, 0x73, 0x77, 0x65
        /*005e*/ 	.byte	0x65, 0x70, 0x5f, 0x73, 0x72, 0x63, 0x2f, 0x69, 0x6e, 0x63, 0x6c, 0x75, 0x64, 0x65, 0x2f, 0x63
        /*006e*/ 	.byte	0x75, 0x74, 0x65, 0x2f, 0x61, 0x74, 0x6f, 0x6d, 0x2f, 0x63, 0x6f, 0x70, 0x79, 0x5f, 0x74, 0x72
        /*007e*/ 	.byte	0x61, 0x69, 0x74, 0x73, 0x5f, 0x73, 0x6d, 0x31, 0x30, 0x30, 0x2e, 0x68, 0x70, 0x70, 0x00
	.type		$str$25,@object
	.size		$str$25,(__unnamed_1 - $str$25)
$str$25:
        /*008d*/ 	.byte	0x28, 0x28, 0x75, 0x69, 0x6e, 0x74, 0x33, 0x32, 0x5f, 0x74, 0x28, 0x74, 0x68, 0x72, 0x65, 0x61
        /*009d*/ 	.byte	0x64, 0x49, 0x64, 0x78, 0x2e, 0x78, 0x29, 0x20, 0x2f, 0x20, 0x33, 0x32, 0x29, 0x20, 0x25, 0x20
        /*00ad*/ 	.byte	0x34, 0x29, 0x20, 0x3d, 0x3d, 0x20, 0x28, 0x28, 0x28, 0x74, 0x6d, 0x65, 0x6d, 0x5f, 0x61, 0x64
        /*00bd*/ 	.byte	0x64, 0x72, 0x20, 0x3e, 0x3e, 0x20, 0x31, 0x36, 0x29, 0x20, 0x2f, 0x20, 0x33, 0x32, 0x29, 0x20
        /*00cd*/ 	.byte	0x25, 0x20, 0x34, 0x29, 0x00
	.type		__unnamed_1,@object
	.size		__unnamed_1,(__unnamed_2 - __unnamed_1)
__unnamed_1:
        /*00d2*/ 	.byte	0x61, 0x75, 0x74, 0x6f, 0x20, 0x63, 0x75, 0x74, 0x65, 0x3a, 0x3a, 0x61, 0x73, 0x5f, 0x70, 0x6f
        /* <DEDUP_REMOVED lines=24> */
        /*0262*/ 	.byte	0x43, 0x3c, 0x38, 0x31, 0x39, 0x32, 0x3e, 0x3e, 0x3e, 0x3e, 0x5d, 0x00
	.type		__unnamed_2,@object
	.size		__unnamed_2,(__unnamed_3 - __unnamed_2)
__unnamed_2:
        /* <DEDUP_REMOVED lines=26> */
	.type		__unnamed_3,@object
	.size		__unnamed_3,(.L_3 - __unnamed_3)
__unnamed_3:
        /* <DEDUP_REMOVED lines=42> */
        /*06aa*/ 	.byte	0x3e, 0x3e, 0x3e, 0x3e, 0x5d, 0x00
.L_3:


//--------------------- .nv.shared._ZN7cutlass13device_kernelINS_4gemm6kernel13GemmUniversalIN4cute5tupleIJiiiiEEENS1_10collective13CollectiveMmaINS1_35MainloopSm100TmaUmmaWarpSpecializedILi11ELi2ELi2ENS5_IJNS4_1CILi2EEENSA_ILi1EEESC_EEEEENS5_IJNSA_ILi256EEESF_NSA_ILi64EEEEEENS_12float_e4m3_tENS5_IJlSC_lEEESI_SJ_NS4_8TiledMMAINS4_8MMA_AtomIJNS4_10MMA_TraitsINS4_25SM100_MMA_F8F6F4_2x1SM_SSEJSI_SI_fSF_SF_NS4_17integral_constantINS4_4UMMA5MajorELSQ_0EEESR_NSO_INSP_7ScaleInELSS_0EEEST_EEEEEENS4_6LayoutINS5_IJSC_SC_SC_EEENS5_IJNSA_ILi0EEESY_SY_EEEEENS5_IJNS4_10UnderscoreES11_S11_EEEEENS4_18SM100_TMA_2SM_LOADENS4_14ComposedLayoutINS4_7SwizzleILi2ELi4ELi3EEENS4_18smem_ptr_flag_bitsILi8EEENSW_INS5_IJNSA_ILi8EEESG_EEENS5_IJSG_SC_EEEEEEEvNS4_8identityES14_S1E_vS1F_EENS_8epilogue10collective18CollectiveEpilogueINS1H_23Sm100TmaWarpSpecializedILi4ELi2ELi64ELb0ELb0EEEJNS5_IJNSA_ILi128EEESF_SG_EEENS5_IJNSW_IS1M_SC_EENSW_ISG_SC_EEEEESI_SJ_SI_SJ_NS1H_6fusion15FusionCallbacksIS1L_NS1R_13LinCombEltActINS1H_6thread4SiLuESI_fSI_fLNS_15FloatRoundStyleE2EEES1N_S1Q_JEEENS4_5SM1004TMEM4LOAD26SM100_TMEM_LOAD_32dp32b64xENS4_13SM90_TMA_LOADES1E_NS4_39AutoVectorizingCopyWithAssumedAlignmentILi128EEENS4_14SM90_TMA_STOREES1E_S25_S25_EEEvvEEEEvNT_6ParamsE --------------------------
	.section	.nv.shared._ZN7cutlass13device_kernelINS_4gemm6kernel13GemmUniversalIN4cute5tupleIJiiiiEEENS1_10collective13CollectiveMmaINS1_35MainloopSm100TmaUmmaWarpSpecializedILi11ELi2ELi2ENS5_IJNS4_1CILi2EEENSA_ILi1EEESC_EEEEENS5_IJNSA_ILi256EEESF_NSA_ILi64EEEEEENS_12float_e4m3_tENS5_IJlSC_lEEESI_SJ_NS4_8TiledMMAINS4_8MMA_AtomIJNS4_10MMA_TraitsINS4_25SM100_MMA_F8F6F4_2x1SM_SSEJSI_SI_fSF_SF_NS4_17integral_constantINS4_4UMMA5MajorELSQ_0EEESR_NSO_INSP_7ScaleInELSS_0EEEST_EEEEEENS4_6LayoutINS5_IJSC_SC_SC_EEENS5_IJNSA_ILi0EEESY_SY_EEEEENS5_IJNS4_10UnderscoreES11_S11_EEEEENS4_18SM100_TMA_2SM_LOADENS4_14ComposedLayoutINS4_7SwizzleILi2ELi4ELi3EEENS4_18smem_ptr_flag_bitsILi8EEENSW_INS5_IJNSA_ILi8EEESG_EEENS5_IJSG_SC_EEEEEEEvNS4_8identityES14_S1E_vS1F_EENS_8epilogue10collective18CollectiveEpilogueINS1H_23Sm100TmaWarpSpecializedILi4ELi2ELi64ELb0ELb0EEEJNS5_IJNSA_ILi128EEESF_SG_EEENS5_IJNSW_IS1M_SC_EENSW_ISG_SC_EEEEESI_SJ_SI_SJ_NS1H_6fusion15FusionCallbacksIS1L_NS1R_13LinCombEltActINS1H_6thread4SiLuESI_fSI_fLNS_15FloatRoundStyleE2EEES1N_S1Q_JEEENS4_5SM1004TMEM4LOAD26SM100_TMEM_LOAD_32dp32b64xENS4_13SM90_TMA_LOADES1E_NS4_39AutoVectorizingCopyWithAssumedAlignmentILi128EEENS4_14SM90_TMA_STOREES1E_S25_S25_EEEvvEEEEvNT_6ParamsE,"aw",@nobits
	.sectionflags	@""
	.align	16
	.zero		1024


//--------------------- .nv.shared.reserved.0     --------------------------
	.section	.nv.shared.reserved.0,"aw",@nobits
	.weak		__nv_reservedSMEM_offset_0_alias
	.size		__nv_reservedSMEM_offset_0_alias, 0, 64
	.other		__nv_reservedSMEM_offset_0_alias,@"STO_CUDA_RESERVED_SHARED STV_DEFAULT"
__nv_reservedSMEM_offset_0_alias:
	.zero		0
.nv.shared.reserved.0:
	.zero		64
	.weak		__nv_reservedSMEM_tcgen05_partition
	.type		__nv_reservedSMEM_tcgen05_partition,@object
	.size		__nv_reservedSMEM_tcgen05_partition,(.L_0 - __nv_reservedSMEM_tcgen05_partition)
__nv_reservedSMEM_tcgen05_partition:
	.zero		32
.L_0:


//--------------------- .nv.global                --------------------------
	.section	.nv.global,"aw",@nobits
.nv.global:
	.type		_ZN39_INTERNAL_a0a09861_4_k_cu_40574ecf_30704cute1_E,@object
	.size		_ZN39_INTERNAL_a0a09861_4_k_cu_40574ecf_30704cute1_E,(_ZN39_INTERNAL_a0a09861_4_k_cu_40574ecf_30704cuda3std3__45__cpo6cbeginE - _ZN39_INTERNAL_a0a09861_4_k_cu_40574ecf_30704cute1_E)
_ZN39_INTERNAL_a0a09861_4_k_cu_40574ecf_30704cute1_E:
	.zero		1
	.type		_ZN39_INTERNAL_a0a09861_4_k_cu_40574ecf_30704cuda3std3__45__cpo6cbeginE,@object
	.size		_ZN39_INTERNAL_a0a09861_4_k_cu_40574ecf_30704cuda3std3__45__cpo6cbeginE,(_ZN39_INTERNAL_a0a09861_4_k_cu_40574ecf_30704cuda3std3__48in_placeE - _ZN39_INTERNAL_a0a09861_4_k_cu_40574ecf_30704cuda3std3__45__cpo6cbeginE)
_ZN39_INTERNAL_a0a09861_4_k_cu_40574ecf_30704cuda3std3__45__cpo6cbeginE:
	.zero		1
	.type		_ZN39_INTERNAL_a0a09861_4_k_cu_40574ecf_30704cuda3std3__48in_placeE,@object
	.size		_ZN39_INTERNAL_a0a09861_4_k_cu_40574ecf_30704cuda3std3__48in_placeE,(_ZN39_INTERNAL_a0a09861_4_k_cu_40574ecf_30704cuda3std6ranges3__45__cpo9iter_moveE - _ZN39_INTERNAL_a0a09861_4_k_cu_40574ecf_30704cuda3std3__48in_placeE)
_ZN39_INTERNAL_a0a09861_4_k_cu_40574ecf_30704cuda3std3__48in_placeE:
	.zero		1
	.type		_ZN39_INTERNAL_a0a09861_4_k_cu_40574ecf_30704cuda3std6ranges3__45__cpo9iter_moveE,@object
	.size		_ZN39_INTERNAL_a0a09861_4_k_cu_40574ecf_30704cuda3std6ranges3__45__cpo9iter_moveE,(_ZN39_INTERNAL_a0a09861_4_k_cu_40574ecf_30704cuda3std3__45__cpo5beginE - _ZN39_INTERNAL_a0a09861_4_k_cu_40574ecf_30704cuda3std6ranges3__45__cpo9iter_moveE)
_ZN39_INTERNAL_a0a09861_4_k_cu_40574ecf_30704cuda3std6ranges3__45__cpo9iter_moveE:
	.zero		1
	.type		_ZN39_INTERNAL_a0a09861_4_k_cu_40574ecf_30704cuda3std3__45__cpo5beginE,@object
	.size		_ZN39_INTERNAL_a0a09861_4_k_cu_40574ecf_30704cuda3std3__45__cpo5beginE,(_ZN39_INTERNAL_a0a09861_4_k_cu_40574ecf_30704cuda3std3__441_GLOBAL__N__a0a09861_4_k_cu_40574ecf_30706ignoreE - _ZN39_INTERNAL_a0a09861_4_k_cu_40574ecf_30704cuda3std3__45__cpo5beginE)
_ZN39_INTERNAL_a0a09861_4_k_cu_40574ecf_30704cuda3std3__45__cpo5beginE:
	.zero		1
	.type		_ZN39_INTERNAL_a0a09861_4_k_cu_40574ecf_30704cuda3std3__441_GLOBAL__N__a0a09861_4_k_cu_40574ecf_30706ignoreE,@object
	.size		_ZN39_INTERNAL_a0a09861_4_k_cu_40574ecf_30704cuda3std3__441_GLOBAL__N__a0a09861_4_k_cu_40574ecf_30706ignoreE,(_ZN39_INTERNAL_a0a09861_4_k_cu_40574ecf_30704cute7productE - _ZN39_INTERNAL_a0a09861_4_k_cu_40574ecf_30704cuda3std3__441_GLOBAL__N__a0a09861_4_k_cu_40574ecf_30706ignoreE)
_ZN39_INTERNAL_a0a09861_4_k_cu_40574ecf_30704cuda3std3__441_GLOBAL__N__a0a09861_4_k_cu_40574ecf_30706ignoreE:
	.zero		1
	.type		_ZN39_INTERNAL_a0a09861_4_k_cu_40574ecf_30704cute7productE,@object
	.size		_ZN39_INTERNAL_a0a09861_4_k_cu_40574ecf_30704cute7productE,(_ZN39_INTERNAL_a0a09861_4_k_cu_40574ecf_30704cuda3std3__45__cpo3endE - _ZN39_INTERNAL_a0a09861_4_k_cu_40574ecf_30704cute7productE)
_ZN39_INTERNAL_a0a09861_4_k_cu_40574ecf_30704cute7productE:
	.zero		1
	.type		_ZN39_INTERNAL_a0a09861_4_k_cu_40574ecf_30704cuda3std3__45__cpo3endE,@object
	.size		_ZN39_INTERNAL_a0a09861_4_k_cu_40574ecf_30704cuda3std3__45__cpo3endE,(_ZN39_INTERNAL_a0a09861_4_k_cu_40574ecf_30704cuda3std3__419piecewise_constructE - _ZN39_INTERNAL_a0a09861_4_k_cu_40574ecf_30704cuda3std3__45__cpo3endE)
_ZN39_INTERNAL_a0a09861_4_k_cu_40574ecf_30704cuda3std3__45__cpo3endE:
	.zero		1
	.type		_ZN39_INTERNAL_a0a09861_4_k_cu_40574ecf_30704cuda3std3__419piecewise_constructE,@object
	.size		_ZN39_INTERNAL_a0a09861_4_k_cu_40574ecf_30704cuda3std3__419piecewise_constructE,(_ZN39_INTERNAL_a0a09861_4_k_cu_40574ecf_30704cuda3std3__45__cpo4cendE - _ZN39_INTERNAL_a0a09861_4_k_cu_40574ecf_30704cuda3std3__419piecewise_constructE)
_ZN39_INTERNAL_a0a09861_4_k_cu_40574ecf_30704cuda3std3__419piecewise_constructE:
	.zero		1
	.type		_ZN39_INTERNAL_a0a09861_4_k_cu_40574ecf_30704cuda3std3__45__cpo4cendE,@object
	.size		_ZN39_INTERNAL_a0a09861_4_k_cu_40574ecf_30704cuda3std3__45__cpo4cendE,(_ZN39_INTERNAL_a0a09861_4_k_cu_40574ecf_30704cuda3std6ranges3__45__cpo4swapE - _ZN39_INTERNAL_a0a09861_4_k_cu_40574ecf_30704cuda3std3__45__cpo4cendE)
_ZN39_INTERNAL_a0a09861_4_k_cu_40574ecf_30704cuda3std3__45__cpo4cendE:
	.zero		1
	.type		_ZN39_INTERNAL_a0a09861_4_k_cu_40574ecf_30704cuda3std6ranges3__45__cpo4swapE,@object
	.size		_ZN39_INTERNAL_a0a09861_4_k_cu_40574ecf_30704cuda3std6ranges3__45__cpo4swapE,(.L_11 - _ZN39_INTERNAL_a0a09861_4_k_cu_40574ecf_30704cuda3std6ranges3__45__cpo4swapE)
_ZN39_INTERNAL_a0a09861_4_k_cu_40574ecf_30704cuda3std6ranges3__45__cpo4swapE:
	.zero		1
.L_11:


//--------------------- .nv.constant0._ZN7cutlass13device_kernelINS_4gemm6kernel13GemmUniversalIN4cute5tupleIJiiiiEEENS1_10collective13CollectiveMmaINS1_35MainloopSm100TmaUmmaWarpSpecializedILi11ELi2ELi2ENS5_IJNS4_1CILi2EEENSA_ILi1EEESC_EEEEENS5_IJNSA_ILi256EEESF_NSA_ILi64EEEEEENS_12float_e4m3_tENS5_IJlSC_lEEESI_SJ_NS4_8TiledMMAINS4_8MMA_AtomIJNS4_10MMA_TraitsINS4_25SM100_MMA_F8F6F4_2x1SM_SSEJSI_SI_fSF_SF_NS4_17integral_constantINS4_4UMMA5MajorELSQ_0EEESR_NSO_INSP_7ScaleInELSS_0EEEST_EEEEEENS4_6LayoutINS5_IJSC_SC_SC_EEENS5_IJNSA_ILi0EEESY_SY_EEEEENS5_IJNS4_10UnderscoreES11_S11_EEEEENS4_18SM100_TMA_2SM_LOADENS4_14ComposedLayoutINS4_7SwizzleILi2ELi4ELi3EEENS4_18smem_ptr_flag_bitsILi8EEENSW_INS5_IJNSA_ILi8EEESG_EEENS5_IJSG_SC_EEEEEEEvNS4_8identityES14_S1E_vS1F_EENS_8epilogue10collective18CollectiveEpilogueINS1H_23Sm100TmaWarpSpecializedILi4ELi2ELi64ELb0ELb0EEEJNS5_IJNSA_ILi128EEESF_SG_EEENS5_IJNSW_IS1M_SC_EENSW_ISG_SC_EEEEESI_SJ_SI_SJ_NS1H_6fusion15FusionCallbacksIS1L_NS1R_13LinCombEltActINS1H_6thread4SiLuESI_fSI_fLNS_15FloatRoundStyleE2EEES1N_S1Q_JEEENS4_5SM1004TMEM4LOAD26SM100_TMEM_LOAD_32dp32b64xENS4_13SM90_TMA_LOADES1E_NS4_39AutoVectorizingCopyWithAssumedAlignmentILi128EEENS4_14SM90_TMA_STOREES1E_S25_S25_EEEvvEEEEvNT_6ParamsE --------------------------
	.section	.nv.constant0._ZN7cutlass13device_kernelINS_4gemm6kernel13GemmUniversalIN4cute5tupleIJiiiiEEENS1_10collective13CollectiveMmaINS1_35MainloopSm100TmaUmmaWarpSpecializedILi11ELi2ELi2ENS5_IJNS4_1CILi2EEENSA_ILi1EEESC_EEEEENS5_IJNSA_ILi256EEESF_NSA_ILi64EEEEEENS_12float_e4m3_tENS5_IJlSC_lEEESI_SJ_NS4_8TiledMMAINS4_8MMA_AtomIJNS4_10MMA_TraitsINS4_25SM100_MMA_F8F6F4_2x1SM_SSEJSI_SI_fSF_SF_NS4_17integral_constantINS4_4UMMA5MajorELSQ_0EEESR_NSO_INSP_7ScaleInELSS_0EEEST_EEEEEENS4_6LayoutINS5_IJSC_SC_SC_EEENS5_IJNSA_ILi0EEESY_SY_EEEEENS5_IJNS4_10UnderscoreES11_S11_EEEEENS4_18SM100_TMA_2SM_LOADENS4_14ComposedLayoutINS4_7SwizzleILi2ELi4ELi3EEENS4_18smem_ptr_flag_bitsILi8EEENSW_INS5_IJNSA_ILi8EEESG_EEENS5_IJSG_SC_EEEEEEEvNS4_8identityES14_S1E_vS1F_EENS_8epilogue10collective18CollectiveEpilogueINS1H_23Sm100TmaWarpSpecializedILi4ELi2ELi64ELb0ELb0EEEJNS5_IJNSA_ILi128EEESF_SG_EEENS5_IJNSW_IS1M_SC_EENSW_ISG_SC_EEEEESI_SJ_SI_SJ_NS1H_6fusion15FusionCallbacksIS1L_NS1R_13LinCombEltActINS1H_6thread4SiLuESI_fSI_fLNS_15FloatRoundStyleE2EEES1N_S1Q_JEEENS4_5SM1004TMEM4LOAD26SM100_TMEM_LOAD_32dp32b64xENS4_13SM90_TMA_LOADES1E_NS4_39AutoVectorizingCopyWithAssumedAlignmentILi128EEENS4_14SM90_TMA_STOREES1E_S25_S25_EEEvvEEEEvNT_6ParamsE,"a",@progbits
	.sectionflags	@""
	.align	4
.nv.constant0._ZN7cutlass13device_kernelINS_4gemm6kernel13GemmUniversalIN4cute5tupleIJiiiiEEENS1_10collective13CollectiveMmaINS1_35MainloopSm100TmaUmmaWarpSpecializedILi11ELi2ELi2ENS5_IJNS4_1CILi2EEENSA_ILi1EEESC_EEEEENS5_IJNSA_ILi256EEESF_NSA_ILi64EEEEEENS_12float_e4m3_tENS5_IJlSC_lEEESI_SJ_NS4_8TiledMMAINS4_8MMA_AtomIJNS4_10MMA_TraitsINS4_25SM100_MMA_F8F6F4_2x1SM_SSEJSI_SI_fSF_SF_NS4_17integral_constantINS4_4UMMA5MajorELSQ_0EEESR_NSO_INSP_7ScaleInELSS_0EEEST_EEEEEENS4_6LayoutINS5_IJSC_SC_SC_EEENS5_IJNSA_ILi0EEESY_SY_EEEEENS5_IJNS4_10UnderscoreES11_S11_EEEEENS4_18SM100_TMA_2SM_LOADENS4_14ComposedLayoutINS4_7SwizzleILi2ELi4ELi3EEENS4_18smem_ptr_flag_bitsILi8EEENSW_INS5_IJNSA_ILi8EEESG_EEENS5_IJSG_SC_EEEEEEEvNS4_8identityES14_S1E_vS1F_EENS_8epilogue10collective18CollectiveEpilogueINS1H_23Sm100TmaWarpSpecializedILi4ELi2ELi64ELb0ELb0EEEJNS5_IJNSA_ILi128EEESF_SG_EEENS5_IJNSW_IS1M_SC_EENSW_ISG_SC_EEEEESI_SJ_SI_SJ_NS1H_6fusion15FusionCallbacksIS1L_NS1R_13LinCombEltActINS1H_6thread4SiLuESI_fSI_fLNS_15FloatRoundStyleE2EEES1N_S1Q_JEEENS4_5SM1004TMEM4LOAD26SM100_TMEM_LOAD_32dp32b64xENS4_13SM90_TMA_LOADES1E_NS4_39AutoVectorizingCopyWithAssumedAlignmentILi128EEENS4_14SM90_TMA_STOREES1E_S25_S25_EEEvvEEEEvNT_6ParamsE:
	.zero		2944


//--------------------- SYMBOLS --------------------------

	.type		.nv.reservedSmem.offset0,@object
	.size		.nv.reservedSmem.offset0,0x4
	.type		.nv.reservedSmem.cap,@object
	.size		.nv.reservedSmem.cap,0x4
	.type		__assertfail,@function
